//
// Generated by NVIDIA NVVM Compiler
//
// Compiler Build ID: CL-36424714
// Cuda compilation tools, release 13.0, V13.0.88
// Based on NVVM 20.0.0
//

.version 9.0
.target sm_100
.address_size 64

	// .globl	_Z11GPUsequenceP5MPTRKP5MPHITS0_i
.const .align 4 .f32 kfact = 0f41D286BD;
.const .align 4 .u32 ie_range = 100;
.const .align 4 .u32 ie_rangeR;
.global .align 4 .b8 __cudart_i2opi_f[24] = {65, 144, 67, 60, 153, 149, 98, 219, 192, 221, 52, 245, 209, 87, 39, 252, 41, 21, 68, 78, 110, 131, 249, 162};

.visible .entry _Z11GPUsequenceP5MPTRKP5MPHITS0_i(
	.param .u64 .ptr .align 1 _Z11GPUsequenceP5MPTRKP5MPHITS0_i_param_0,
	.param .u64 .ptr .align 1 _Z11GPUsequenceP5MPTRKP5MPHITS0_i_param_1,
	.param .u64 .ptr .align 1 _Z11GPUsequenceP5MPTRKP5MPHITS0_i_param_2,
	.param .u32 _Z11GPUsequenceP5MPTRKP5MPHITS0_i_param_3
)
{
	.local .align 4 .b8 	__local_depot0[28];
	.reg .b64 	%SP;
	.reg .b64 	%SPL;
	.reg .pred 	%p<868>;
	.reg .b32 	%r<3889>;
	.reg .b32 	%f<2426>;
	.reg .b64 	%rd<1992>;
	.reg .b64 	%fd<186>;

	mov.u64 	%SPL, __local_depot0;
	add.u64 	%rd1, %SPL, 0;
	add.u64 	%rd2, %SPL, 0;
	add.u64 	%rd3, %SPL, 0;
	add.u64 	%rd4, %SPL, 0;
	add.u64 	%rd5, %SPL, 0;
	add.u64 	%rd6, %SPL, 0;
	add.u64 	%rd7, %SPL, 0;
	add.u64 	%rd8, %SPL, 0;
	mov.u32 	%r3476, %ctaid.x;
	ld.const.u32 	%r1303, [ie_range];
	mul.lo.s32 	%r1304, %r1303, 300;
	setp.ge.s32 	%p21, %r3476, %r1304;
	@%p21 bra 	$L__BB0_903;
	mov.u32 	%r3, %tid.x;
	ld.const.f32 	%f470, [kfact];
$L__BB0_2:
	ld.param.u64 	%rd1828, [_Z11GPUsequenceP5MPTRKP5MPHITS0_i_param_1];
	ld.param.u64 	%rd1827, [_Z11GPUsequenceP5MPTRKP5MPHITS0_i_param_0];
	cvta.to.global.u64 	%rd429, %rd1827;
	mul.wide.s32 	%rd430, %r3476, 3584;
	add.s64 	%rd431, %rd429, %rd430;
	mul.wide.u32 	%rd432, %r3, 4;
	add.s64 	%rd433, %rd431, %rd432;
	ld.global.f32 	%f1, [%rd433];
	ld.global.f32 	%f2, [%rd433+128];
	ld.global.f32 	%f3, [%rd433+256];
	ld.global.f32 	%f4, [%rd433+384];
	ld.global.f32 	%f5, [%rd433+512];
	ld.global.f32 	%f6, [%rd433+640];
	ld.global.f32 	%f7, [%rd433+768];
	ld.global.f32 	%f8, [%rd433+896];
	ld.global.f32 	%f9, [%rd433+1024];
	ld.global.f32 	%f10, [%rd433+1152];
	ld.global.f32 	%f11, [%rd433+1280];
	ld.global.f32 	%f12, [%rd433+1408];
	ld.global.f32 	%f13, [%rd433+1536];
	ld.global.f32 	%f14, [%rd433+1664];
	ld.global.f32 	%f15, [%rd433+1792];
	ld.global.f32 	%f16, [%rd433+1920];
	ld.global.f32 	%f17, [%rd433+2048];
	ld.global.f32 	%f18, [%rd433+2176];
	ld.global.f32 	%f19, [%rd433+2304];
	ld.global.f32 	%f20, [%rd433+2432];
	ld.global.f32 	%f21, [%rd433+2560];
	ld.global.f32 	%f22, [%rd433+2688];
	ld.global.f32 	%f23, [%rd433+2816];
	ld.global.f32 	%f24, [%rd433+2944];
	ld.global.f32 	%f25, [%rd433+3072];
	ld.global.f32 	%f26, [%rd433+3200];
	ld.global.f32 	%f27, [%rd433+3328];
	add.s64 	%rd434, %rd429, %rd432;
	add.s64 	%rd435, %rd434, %rd430;
	ld.global.u32 	%r1305, [%rd435+3456];
	mul.lo.s32 	%r4, %r3476, 20;
	cvta.to.global.u64 	%rd9, %rd1828;
	add.s64 	%rd436, %rd9, %rd432;
	mul.wide.s32 	%rd437, %r4, 1152;
	add.s64 	%rd10, %rd436, %rd437;
	ld.global.f32 	%f28, [%rd10+256];
	cvt.rn.f32.s32 	%f469, %r1305;
	mul.f32 	%f29, %f470, %f469;
	mul.f32 	%f471, %f5, 0f3F22F983;
	cvt.rni.s32.f32 	%r3864, %f471;
	cvt.rn.f32.s32 	%f472, %r3864;
	fma.rn.f32 	%f473, %f472, 0fBFC90FDA, %f5;
	fma.rn.f32 	%f474, %f472, 0fB3A22168, %f473;
	fma.rn.f32 	%f2419, %f472, 0fA7C234C5, %f474;
	abs.f32 	%f31, %f5;
	setp.ltu.f32 	%p22, %f31, 0f47CE4780;
	mov.u32 	%r3480, %r3864;
	mov.f32 	%f2342, %f2419;
	@%p22 bra 	$L__BB0_10;
	setp.neu.f32 	%p23, %f31, 0f7F800000;
	@%p23 bra 	$L__BB0_5;
	mov.f32 	%f477, 0f00000000;
	mul.rn.f32 	%f2342, %f5, %f477;
	mov.b32 	%r3480, 0;
	bra.uni 	$L__BB0_10;
$L__BB0_5:
	mov.b32 	%r6, %f5;
	shl.b32 	%r1307, %r6, 8;
	or.b32  	%r7, %r1307, -2147483648;
	mov.b64 	%rd1832, 0;
	mov.b32 	%r3477, 0;
	mov.u64 	%rd1830, __cudart_i2opi_f;
	mov.u64 	%rd1831, %rd8;
$L__BB0_6:
	.pragma "nounroll";
	ld.global.nc.u32 	%r1308, [%rd1830];
	mad.wide.u32 	%rd440, %r1308, %r7, %rd1832;
	shr.u64 	%rd1832, %rd440, 32;
	st.local.u32 	[%rd1831], %rd440;
	add.s32 	%r3477, %r3477, 1;
	add.s64 	%rd1831, %rd1831, 4;
	add.s64 	%rd1830, %rd1830, 4;
	setp.ne.s32 	%p24, %r3477, 6;
	@%p24 bra 	$L__BB0_6;
	shr.u32 	%r1309, %r6, 23;
	st.local.u32 	[%rd8+24], %rd1832;
	and.b32  	%r10, %r1309, 31;
	and.b32  	%r1310, %r1309, 224;
	add.s32 	%r1311, %r1310, -128;
	shr.u32 	%r1312, %r1311, 5;
	mul.wide.u32 	%rd441, %r1312, 4;
	sub.s64 	%rd17, %rd8, %rd441;
	ld.local.u32 	%r3478, [%rd17+24];
	ld.local.u32 	%r3479, [%rd17+20];
	setp.eq.s32 	%p25, %r10, 0;
	@%p25 bra 	$L__BB0_9;
	shf.l.wrap.b32 	%r3478, %r3479, %r3478, %r10;
	ld.local.u32 	%r1313, [%rd17+16];
	shf.l.wrap.b32 	%r3479, %r1313, %r3479, %r10;
$L__BB0_9:
	shr.u32 	%r1314, %r3478, 30;
	shf.l.wrap.b32 	%r1315, %r3479, %r3478, 2;
	shl.b32 	%r1316, %r3479, 2;
	shr.u32 	%r1317, %r1315, 31;
	add.s32 	%r1318, %r1317, %r1314;
	neg.s32 	%r1319, %r1318;
	setp.lt.s32 	%p26, %r6, 0;
	selp.b32 	%r3480, %r1319, %r1318, %p26;
	xor.b32  	%r1320, %r1315, %r6;
	shr.s32 	%r1321, %r1315, 31;
	xor.b32  	%r1322, %r1321, %r1315;
	xor.b32  	%r1323, %r1321, %r1316;
	cvt.u64.u32 	%rd442, %r1322;
	shl.b64 	%rd443, %rd442, 32;
	cvt.u64.u32 	%rd444, %r1323;
	or.b64  	%rd445, %rd443, %rd444;
	cvt.rn.f64.s64 	%fd1, %rd445;
	mul.f64 	%fd2, %fd1, 0d3BF921FB54442D19;
	cvt.rn.f32.f64 	%f475, %fd2;
	neg.f32 	%f476, %f475;
	setp.lt.s32 	%p27, %r1320, 0;
	selp.f32 	%f2342, %f476, %f475, %p27;
$L__BB0_10:
	setp.ltu.f32 	%p28, %f31, 0f47CE4780;
	add.s32 	%r1325, %r3480, 1;
	mul.rn.f32 	%f478, %f2342, %f2342;
	and.b32  	%r1326, %r3480, 1;
	setp.eq.b32 	%p29, %r1326, 1;
	selp.f32 	%f479, %f2342, 0f3F800000, %p29;
	fma.rn.f32 	%f480, %f478, %f479, 0f00000000;
	fma.rn.f32 	%f481, %f478, 0f37CBAC00, 0fBAB607ED;
	selp.f32 	%f482, 0fB94D4153, %f481, %p29;
	selp.f32 	%f483, 0f3C0885E4, 0f3D2AAABB, %p29;
	fma.rn.f32 	%f484, %f482, %f478, %f483;
	selp.f32 	%f485, 0fBE2AAAA8, 0fBEFFFFFF, %p29;
	fma.rn.f32 	%f486, %f484, %f478, %f485;
	fma.rn.f32 	%f487, %f486, %f480, %f479;
	and.b32  	%r1327, %r1325, 2;
	setp.eq.s32 	%p30, %r1327, 0;
	mov.f32 	%f488, 0f00000000;
	sub.f32 	%f489, %f488, %f487;
	selp.f32 	%f35, %f487, %f489, %p30;
	setp.eq.f32 	%p31, %f31, 0f7F800000;
	or.pred  	%p1, %p28, %p31;
	@%p1 bra 	$L__BB0_13;
	mov.b32 	%r1329, %f5;
	shl.b32 	%r1330, %r1329, 8;
	or.b32  	%r19, %r1330, -2147483648;
	mov.b64 	%rd1833, 0;
	mov.b32 	%r3481, 0;
$L__BB0_12:
	.pragma "nounroll";
	mul.wide.u32 	%rd447, %r3481, 4;
	mov.u64 	%rd448, __cudart_i2opi_f;
	add.s64 	%rd449, %rd448, %rd447;
	ld.global.nc.u32 	%r1331, [%rd449];
	mad.wide.u32 	%rd450, %r1331, %r19, %rd1833;
	shr.u64 	%rd1833, %rd450, 32;
	add.s64 	%rd451, %rd7, %rd447;
	st.local.u32 	[%rd451], %rd450;
	add.s32 	%r3481, %r3481, 1;
	setp.ne.s32 	%p32, %r3481, 6;
	@%p32 bra 	$L__BB0_12;
$L__BB0_13:
	mul.f32 	%f490, %f6, 0f3F22F983;
	cvt.rni.s32.f32 	%r3872, %f490;
	cvt.rn.f32.s32 	%f491, %r3872;
	fma.rn.f32 	%f492, %f491, 0fBFC90FDA, %f6;
	fma.rn.f32 	%f493, %f491, 0fB3A22168, %f492;
	fma.rn.f32 	%f2421, %f491, 0fA7C234C5, %f493;
	abs.f32 	%f37, %f6;
	setp.ltu.f32 	%p33, %f37, 0f47CE4780;
	mov.u32 	%r3485, %r3872;
	mov.f32 	%f2343, %f2421;
	@%p33 bra 	$L__BB0_21;
	setp.neu.f32 	%p34, %f37, 0f7F800000;
	@%p34 bra 	$L__BB0_16;
	mov.f32 	%f496, 0f00000000;
	mul.rn.f32 	%f2343, %f6, %f496;
	mov.b32 	%r3485, 0;
	bra.uni 	$L__BB0_21;
$L__BB0_16:
	mov.b32 	%r23, %f6;
	shl.b32 	%r1333, %r23, 8;
	or.b32  	%r24, %r1333, -2147483648;
	mov.b64 	%rd1834, 0;
	mov.b32 	%r3482, 0;
$L__BB0_17:
	.pragma "nounroll";
	mul.wide.u32 	%rd453, %r3482, 4;
	mov.u64 	%rd454, __cudart_i2opi_f;
	add.s64 	%rd455, %rd454, %rd453;
	ld.global.nc.u32 	%r1334, [%rd455];
	mad.wide.u32 	%rd456, %r1334, %r24, %rd1834;
	shr.u64 	%rd1834, %rd456, 32;
	add.s64 	%rd457, %rd6, %rd453;
	st.local.u32 	[%rd457], %rd456;
	add.s32 	%r3482, %r3482, 1;
	setp.ne.s32 	%p35, %r3482, 6;
	@%p35 bra 	$L__BB0_17;
	shr.u32 	%r1335, %r23, 23;
	st.local.u32 	[%rd6+24], %rd1834;
	and.b32  	%r27, %r1335, 31;
	and.b32  	%r1336, %r1335, 224;
	add.s32 	%r1337, %r1336, -128;
	shr.u32 	%r1338, %r1337, 5;
	mul.wide.u32 	%rd458, %r1338, 4;
	sub.s64 	%rd22, %rd6, %rd458;
	ld.local.u32 	%r3483, [%rd22+24];
	ld.local.u32 	%r3484, [%rd22+20];
	setp.eq.s32 	%p36, %r27, 0;
	@%p36 bra 	$L__BB0_20;
	shf.l.wrap.b32 	%r3483, %r3484, %r3483, %r27;
	ld.local.u32 	%r1339, [%rd22+16];
	shf.l.wrap.b32 	%r3484, %r1339, %r3484, %r27;
$L__BB0_20:
	shr.u32 	%r1340, %r3483, 30;
	shf.l.wrap.b32 	%r1341, %r3484, %r3483, 2;
	shl.b32 	%r1342, %r3484, 2;
	shr.u32 	%r1343, %r1341, 31;
	add.s32 	%r1344, %r1343, %r1340;
	neg.s32 	%r1345, %r1344;
	setp.lt.s32 	%p37, %r23, 0;
	selp.b32 	%r3485, %r1345, %r1344, %p37;
	xor.b32  	%r1346, %r1341, %r23;
	shr.s32 	%r1347, %r1341, 31;
	xor.b32  	%r1348, %r1347, %r1341;
	xor.b32  	%r1349, %r1347, %r1342;
	cvt.u64.u32 	%rd459, %r1348;
	shl.b64 	%rd460, %rd459, 32;
	cvt.u64.u32 	%rd461, %r1349;
	or.b64  	%rd462, %rd460, %rd461;
	cvt.rn.f64.s64 	%fd3, %rd462;
	mul.f64 	%fd4, %fd3, 0d3BF921FB54442D19;
	cvt.rn.f32.f64 	%f494, %fd4;
	neg.f32 	%f495, %f494;
	setp.lt.s32 	%p38, %r1346, 0;
	selp.f32 	%f2343, %f495, %f494, %p38;
$L__BB0_21:
	setp.ltu.f32 	%p39, %f37, 0f47CE4780;
	add.s32 	%r1351, %r3485, 1;
	mul.rn.f32 	%f497, %f2343, %f2343;
	and.b32  	%r1352, %r3485, 1;
	setp.eq.b32 	%p40, %r1352, 1;
	selp.f32 	%f498, %f2343, 0f3F800000, %p40;
	fma.rn.f32 	%f499, %f497, %f498, 0f00000000;
	fma.rn.f32 	%f500, %f497, 0f37CBAC00, 0fBAB607ED;
	selp.f32 	%f501, 0fB94D4153, %f500, %p40;
	selp.f32 	%f502, 0f3C0885E4, 0f3D2AAABB, %p40;
	fma.rn.f32 	%f503, %f501, %f497, %f502;
	selp.f32 	%f504, 0fBE2AAAA8, 0fBEFFFFFF, %p40;
	fma.rn.f32 	%f505, %f503, %f497, %f504;
	fma.rn.f32 	%f506, %f505, %f499, %f498;
	and.b32  	%r1353, %r1351, 2;
	setp.eq.s32 	%p41, %r1353, 0;
	mov.f32 	%f507, 0f00000000;
	sub.f32 	%f508, %f507, %f506;
	selp.f32 	%f41, %f506, %f508, %p41;
	mov.u32 	%r3489, %r3872;
	mov.f32 	%f2344, %f2421;
	@%p39 bra 	$L__BB0_29;
	setp.neu.f32 	%p42, %f37, 0f7F800000;
	@%p42 bra 	$L__BB0_24;
	mov.f32 	%f511, 0f00000000;
	mul.rn.f32 	%f2344, %f6, %f511;
	mov.b32 	%r3489, 0;
	bra.uni 	$L__BB0_29;
$L__BB0_24:
	mov.b32 	%r36, %f6;
	mov.b64 	%rd1835, 0;
	mov.b32 	%r3486, 0;
$L__BB0_25:
	.pragma "nounroll";
	mul.wide.u32 	%rd464, %r3486, 4;
	mov.u64 	%rd465, __cudart_i2opi_f;
	add.s64 	%rd466, %rd465, %rd464;
	ld.global.nc.u32 	%r1355, [%rd466];
	shl.b32 	%r1356, %r36, 8;
	or.b32  	%r1357, %r1356, -2147483648;
	mad.wide.u32 	%rd467, %r1355, %r1357, %rd1835;
	shr.u64 	%rd1835, %rd467, 32;
	add.s64 	%rd468, %rd5, %rd464;
	st.local.u32 	[%rd468], %rd467;
	add.s32 	%r3486, %r3486, 1;
	setp.ne.s32 	%p43, %r3486, 6;
	@%p43 bra 	$L__BB0_25;
	shr.u32 	%r1358, %r36, 23;
	st.local.u32 	[%rd5+24], %rd1835;
	and.b32  	%r39, %r1358, 31;
	and.b32  	%r1359, %r1358, 224;
	add.s32 	%r1360, %r1359, -128;
	shr.u32 	%r1361, %r1360, 5;
	mul.wide.u32 	%rd469, %r1361, 4;
	sub.s64 	%rd25, %rd5, %rd469;
	ld.local.u32 	%r3487, [%rd25+24];
	ld.local.u32 	%r3488, [%rd25+20];
	setp.eq.s32 	%p44, %r39, 0;
	@%p44 bra 	$L__BB0_28;
	shf.l.wrap.b32 	%r3487, %r3488, %r3487, %r39;
	ld.local.u32 	%r1362, [%rd25+16];
	shf.l.wrap.b32 	%r3488, %r1362, %r3488, %r39;
$L__BB0_28:
	shr.u32 	%r1363, %r3487, 30;
	shf.l.wrap.b32 	%r1364, %r3488, %r3487, 2;
	shl.b32 	%r1365, %r3488, 2;
	shr.u32 	%r1366, %r1364, 31;
	add.s32 	%r1367, %r1366, %r1363;
	neg.s32 	%r1368, %r1367;
	setp.lt.s32 	%p45, %r36, 0;
	selp.b32 	%r3489, %r1368, %r1367, %p45;
	xor.b32  	%r1369, %r1364, %r36;
	shr.s32 	%r1370, %r1364, 31;
	xor.b32  	%r1371, %r1370, %r1364;
	xor.b32  	%r1372, %r1370, %r1365;
	cvt.u64.u32 	%rd470, %r1371;
	shl.b64 	%rd471, %rd470, 32;
	cvt.u64.u32 	%rd472, %r1372;
	or.b64  	%rd473, %rd471, %rd472;
	cvt.rn.f64.s64 	%fd5, %rd473;
	mul.f64 	%fd6, %fd5, 0d3BF921FB54442D19;
	cvt.rn.f32.f64 	%f509, %fd6;
	neg.f32 	%f510, %f509;
	setp.lt.s32 	%p46, %r1369, 0;
	selp.f32 	%f2344, %f510, %f509, %p46;
$L__BB0_29:
	mul.rn.f32 	%f512, %f2344, %f2344;
	and.b32  	%r1374, %r3489, 1;
	setp.eq.b32 	%p47, %r1374, 1;
	selp.f32 	%f513, 0f3F800000, %f2344, %p47;
	fma.rn.f32 	%f514, %f512, %f513, 0f00000000;
	fma.rn.f32 	%f515, %f512, 0f37CBAC00, 0fBAB607ED;
	selp.f32 	%f516, %f515, 0fB94D4153, %p47;
	selp.f32 	%f517, 0f3D2AAABB, 0f3C0885E4, %p47;
	fma.rn.f32 	%f518, %f516, %f512, %f517;
	selp.f32 	%f519, 0fBEFFFFFF, 0fBE2AAAA8, %p47;
	fma.rn.f32 	%f520, %f518, %f512, %f519;
	fma.rn.f32 	%f521, %f520, %f514, %f513;
	and.b32  	%r1375, %r3489, 2;
	setp.eq.s32 	%p48, %r1375, 0;
	mov.f32 	%f522, 0f00000000;
	sub.f32 	%f523, %f522, %f521;
	selp.f32 	%f524, %f521, %f523, %p48;
	rcp.rn.f32 	%f525, %f41;
	div.rn.f32 	%f526, %f525, %f29;
	sub.f32 	%f527, %f28, %f3;
	mul.f32 	%f528, %f527, %f524;
	mul.f32 	%f529, %f4, %f528;
	mul.f32 	%f45, %f526, %f529;
	mul.f32 	%f530, %f45, 0f3F22F983;
	cvt.rni.s32.f32 	%r3493, %f530;
	cvt.rn.f32.s32 	%f531, %r3493;
	fma.rn.f32 	%f532, %f531, 0fBFC90FDA, %f45;
	fma.rn.f32 	%f533, %f531, 0fB3A22168, %f532;
	fma.rn.f32 	%f2345, %f531, 0fA7C234C5, %f533;
	abs.f32 	%f47, %f45;
	setp.ltu.f32 	%p49, %f47, 0f47CE4780;
	@%p49 bra 	$L__BB0_37;
	setp.neu.f32 	%p50, %f47, 0f7F800000;
	@%p50 bra 	$L__BB0_32;
	mov.f32 	%f536, 0f00000000;
	mul.rn.f32 	%f2345, %f45, %f536;
	mov.b32 	%r3493, 0;
	bra.uni 	$L__BB0_37;
$L__BB0_32:
	mov.b32 	%r49, %f45;
	mov.b64 	%rd1836, 0;
	mov.b32 	%r3490, 0;
$L__BB0_33:
	.pragma "nounroll";
	mul.wide.u32 	%rd475, %r3490, 4;
	mov.u64 	%rd476, __cudart_i2opi_f;
	add.s64 	%rd477, %rd476, %rd475;
	ld.global.nc.u32 	%r1377, [%rd477];
	shl.b32 	%r1378, %r49, 8;
	or.b32  	%r1379, %r1378, -2147483648;
	mad.wide.u32 	%rd478, %r1377, %r1379, %rd1836;
	shr.u64 	%rd1836, %rd478, 32;
	add.s64 	%rd479, %rd4, %rd475;
	st.local.u32 	[%rd479], %rd478;
	add.s32 	%r3490, %r3490, 1;
	setp.ne.s32 	%p51, %r3490, 6;
	@%p51 bra 	$L__BB0_33;
	shr.u32 	%r1380, %r49, 23;
	st.local.u32 	[%rd4+24], %rd1836;
	and.b32  	%r52, %r1380, 31;
	and.b32  	%r1381, %r1380, 224;
	add.s32 	%r1382, %r1381, -128;
	shr.u32 	%r1383, %r1382, 5;
	mul.wide.u32 	%rd480, %r1383, 4;
	sub.s64 	%rd28, %rd4, %rd480;
	ld.local.u32 	%r3491, [%rd28+24];
	ld.local.u32 	%r3492, [%rd28+20];
	setp.eq.s32 	%p52, %r52, 0;
	@%p52 bra 	$L__BB0_36;
	shf.l.wrap.b32 	%r3491, %r3492, %r3491, %r52;
	ld.local.u32 	%r1384, [%rd28+16];
	shf.l.wrap.b32 	%r3492, %r1384, %r3492, %r52;
$L__BB0_36:
	shr.u32 	%r1385, %r3491, 30;
	shf.l.wrap.b32 	%r1386, %r3492, %r3491, 2;
	shl.b32 	%r1387, %r3492, 2;
	shr.u32 	%r1388, %r1386, 31;
	add.s32 	%r1389, %r1388, %r1385;
	neg.s32 	%r1390, %r1389;
	setp.lt.s32 	%p53, %r49, 0;
	selp.b32 	%r3493, %r1390, %r1389, %p53;
	xor.b32  	%r1391, %r1386, %r49;
	shr.s32 	%r1392, %r1386, 31;
	xor.b32  	%r1393, %r1392, %r1386;
	xor.b32  	%r1394, %r1392, %r1387;
	cvt.u64.u32 	%rd481, %r1393;
	shl.b64 	%rd482, %rd481, 32;
	cvt.u64.u32 	%rd483, %r1394;
	or.b64  	%rd484, %rd482, %rd483;
	cvt.rn.f64.s64 	%fd7, %rd484;
	mul.f64 	%fd8, %fd7, 0d3BF921FB54442D19;
	cvt.rn.f32.f64 	%f534, %fd8;
	neg.f32 	%f535, %f534;
	setp.lt.s32 	%p54, %r1391, 0;
	selp.f32 	%f2345, %f535, %f534, %p54;
$L__BB0_37:
	setp.ltu.f32 	%p55, %f47, 0f47CE4780;
	mul.rn.f32 	%f537, %f2345, %f2345;
	and.b32  	%r1396, %r3493, 1;
	setp.eq.b32 	%p56, %r1396, 1;
	selp.f32 	%f538, 0f3F800000, %f2345, %p56;
	fma.rn.f32 	%f539, %f537, %f538, 0f00000000;
	fma.rn.f32 	%f540, %f537, 0f37CBAC00, 0fBAB607ED;
	selp.f32 	%f541, %f540, 0fB94D4153, %p56;
	selp.f32 	%f542, 0f3D2AAABB, 0f3C0885E4, %p56;
	fma.rn.f32 	%f543, %f541, %f537, %f542;
	selp.f32 	%f544, 0fBEFFFFFF, 0fBE2AAAA8, %p56;
	fma.rn.f32 	%f545, %f543, %f537, %f544;
	fma.rn.f32 	%f546, %f545, %f539, %f538;
	and.b32  	%r1397, %r3493, 2;
	setp.eq.s32 	%p57, %r1397, 0;
	mov.f32 	%f547, 0f00000000;
	sub.f32 	%f548, %f547, %f546;
	selp.f32 	%f51, %f546, %f548, %p57;
	setp.eq.f32 	%p58, %f47, 0f7F800000;
	or.pred  	%p59, %p55, %p58;
	@%p59 bra 	$L__BB0_40;
	mov.b32 	%r1399, %f45;
	shl.b32 	%r1400, %r1399, 8;
	or.b32  	%r61, %r1400, -2147483648;
	mov.b64 	%rd1837, 0;
	mov.b32 	%r3494, 0;
$L__BB0_39:
	.pragma "nounroll";
	mul.wide.u32 	%rd486, %r3494, 4;
	mov.u64 	%rd487, __cudart_i2opi_f;
	add.s64 	%rd488, %rd487, %rd486;
	ld.global.nc.u32 	%r1401, [%rd488];
	mad.wide.u32 	%rd489, %r1401, %r61, %rd1837;
	shr.u64 	%rd1837, %rd489, 32;
	add.s64 	%rd490, %rd3, %rd486;
	st.local.u32 	[%rd490], %rd489;
	add.s32 	%r3494, %r3494, 1;
	setp.ne.s32 	%p60, %r3494, 6;
	@%p60 bra 	$L__BB0_39;
$L__BB0_40:
	mul.f32 	%f52, %f35, %f51;
	abs.f32 	%f549, %f52;
	setp.ltu.f32 	%p61, %f549, 0f47CE4780;
	setp.eq.f32 	%p62, %f549, 0f7F800000;
	or.pred  	%p2, %p61, %p62;
	@%p2 bra 	$L__BB0_43;
	mov.b32 	%r1403, %f52;
	shl.b32 	%r1404, %r1403, 8;
	or.b32  	%r64, %r1404, -2147483648;
	mov.b64 	%rd1838, 0;
	mov.b32 	%r3495, 0;
$L__BB0_42:
	.pragma "nounroll";
	mul.wide.u32 	%rd492, %r3495, 4;
	mov.u64 	%rd493, __cudart_i2opi_f;
	add.s64 	%rd494, %rd493, %rd492;
	ld.global.nc.u32 	%r1405, [%rd494];
	mad.wide.u32 	%rd495, %r1405, %r64, %rd1838;
	shr.u64 	%rd1838, %rd495, 32;
	add.s64 	%rd496, %rd2, %rd492;
	st.local.u32 	[%rd496], %rd495;
	add.s32 	%r3495, %r3495, 1;
	setp.ne.s32 	%p63, %r3495, 6;
	@%p63 bra 	$L__BB0_42;
$L__BB0_43:
	@%p2 bra 	$L__BB0_46;
	mov.b32 	%r1407, %f52;
	shl.b32 	%r1408, %r1407, 8;
	or.b32  	%r67, %r1408, -2147483648;
	mov.b64 	%rd1839, 0;
	mov.b32 	%r3496, 0;
$L__BB0_45:
	.pragma "nounroll";
	mul.wide.u32 	%rd498, %r3496, 4;
	mov.u64 	%rd499, __cudart_i2opi_f;
	add.s64 	%rd500, %rd499, %rd498;
	ld.global.nc.u32 	%r1409, [%rd500];
	mad.wide.u32 	%rd501, %r1409, %r67, %rd1839;
	shr.u64 	%rd1839, %rd501, 32;
	add.s64 	%rd502, %rd1, %rd498;
	st.local.u32 	[%rd502], %rd501;
	add.s32 	%r3496, %r3496, 1;
	setp.ne.s32 	%p64, %r3496, 6;
	@%p64 bra 	$L__BB0_45;
$L__BB0_46:
	setp.ltu.f32 	%p65, %f31, 0f47CE4780;
	ld.global.f32 	%f53, [%rd10+1408];
	mov.u32 	%r3500, %r3864;
	mov.f32 	%f2346, %f2419;
	@%p65 bra 	$L__BB0_54;
	setp.eq.f32 	%p66, %f31, 0f7F800000;
	@%p66 bra 	$L__BB0_53;
	mov.b32 	%r70, %f5;
	shl.b32 	%r1411, %r70, 8;
	or.b32  	%r71, %r1411, -2147483648;
	mov.b64 	%rd1840, 0;
	mov.b32 	%r3497, 0;
$L__BB0_49:
	.pragma "nounroll";
	mul.wide.u32 	%rd504, %r3497, 4;
	mov.u64 	%rd505, __cudart_i2opi_f;
	add.s64 	%rd506, %rd505, %rd504;
	ld.global.nc.u32 	%r1412, [%rd506];
	mad.wide.u32 	%rd507, %r1412, %r71, %rd1840;
	shr.u64 	%rd1840, %rd507, 32;
	add.s64 	%rd508, %rd8, %rd504;
	st.local.u32 	[%rd508], %rd507;
	add.s32 	%r3497, %r3497, 1;
	setp.ne.s32 	%p67, %r3497, 6;
	@%p67 bra 	$L__BB0_49;
	shr.u32 	%r1413, %r70, 23;
	st.local.u32 	[%rd8+24], %rd1840;
	and.b32  	%r74, %r1413, 31;
	and.b32  	%r1414, %r1413, 224;
	add.s32 	%r1415, %r1414, -128;
	shr.u32 	%r1416, %r1415, 5;
	mul.wide.u32 	%rd509, %r1416, 4;
	sub.s64 	%rd37, %rd8, %rd509;
	ld.local.u32 	%r3498, [%rd37+24];
	ld.local.u32 	%r3499, [%rd37+20];
	setp.eq.s32 	%p68, %r74, 0;
	@%p68 bra 	$L__BB0_52;
	shf.l.wrap.b32 	%r3498, %r3499, %r3498, %r74;
	ld.local.u32 	%r1417, [%rd37+16];
	shf.l.wrap.b32 	%r3499, %r1417, %r3499, %r74;
$L__BB0_52:
	shr.u32 	%r1418, %r3498, 30;
	shf.l.wrap.b32 	%r1419, %r3499, %r3498, 2;
	shl.b32 	%r1420, %r3499, 2;
	shr.u32 	%r1421, %r1419, 31;
	add.s32 	%r1422, %r1421, %r1418;
	neg.s32 	%r1423, %r1422;
	setp.lt.s32 	%p69, %r70, 0;
	selp.b32 	%r3500, %r1423, %r1422, %p69;
	xor.b32  	%r1424, %r1419, %r70;
	shr.s32 	%r1425, %r1419, 31;
	xor.b32  	%r1426, %r1425, %r1419;
	xor.b32  	%r1427, %r1425, %r1420;
	cvt.u64.u32 	%rd510, %r1426;
	shl.b64 	%rd511, %rd510, 32;
	cvt.u64.u32 	%rd512, %r1427;
	or.b64  	%rd513, %rd511, %rd512;
	cvt.rn.f64.s64 	%fd9, %rd513;
	mul.f64 	%fd10, %fd9, 0d3BF921FB54442D19;
	cvt.rn.f32.f64 	%f550, %fd10;
	neg.f32 	%f551, %f550;
	setp.lt.s32 	%p70, %r1424, 0;
	selp.f32 	%f2346, %f551, %f550, %p70;
	bra.uni 	$L__BB0_54;
$L__BB0_53:
	mov.f32 	%f552, 0f00000000;
	mul.rn.f32 	%f2346, %f5, %f552;
	mov.b32 	%r3500, 0;
$L__BB0_54:
	add.s32 	%r1429, %r3500, 1;
	mul.rn.f32 	%f553, %f2346, %f2346;
	and.b32  	%r1430, %r3500, 1;
	setp.eq.b32 	%p71, %r1430, 1;
	selp.f32 	%f554, %f2346, 0f3F800000, %p71;
	fma.rn.f32 	%f555, %f553, %f554, 0f00000000;
	fma.rn.f32 	%f556, %f553, 0f37CBAC00, 0fBAB607ED;
	selp.f32 	%f557, 0fB94D4153, %f556, %p71;
	selp.f32 	%f558, 0f3C0885E4, 0f3D2AAABB, %p71;
	fma.rn.f32 	%f559, %f557, %f553, %f558;
	selp.f32 	%f560, 0fBE2AAAA8, 0fBEFFFFFF, %p71;
	fma.rn.f32 	%f561, %f559, %f553, %f560;
	fma.rn.f32 	%f562, %f561, %f555, %f554;
	and.b32  	%r1431, %r1429, 2;
	setp.eq.s32 	%p72, %r1431, 0;
	mov.f32 	%f563, 0f00000000;
	sub.f32 	%f564, %f563, %f562;
	selp.f32 	%f57, %f562, %f564, %p72;
	@%p1 bra 	$L__BB0_57;
	mov.b32 	%r1433, %f5;
	shl.b32 	%r1434, %r1433, 8;
	or.b32  	%r83, %r1434, -2147483648;
	mov.b64 	%rd1841, 0;
	mov.b32 	%r3501, 0;
$L__BB0_56:
	.pragma "nounroll";
	mul.wide.u32 	%rd515, %r3501, 4;
	mov.u64 	%rd516, __cudart_i2opi_f;
	add.s64 	%rd517, %rd516, %rd515;
	ld.global.nc.u32 	%r1435, [%rd517];
	mad.wide.u32 	%rd518, %r1435, %r83, %rd1841;
	shr.u64 	%rd1841, %rd518, 32;
	add.s64 	%rd519, %rd7, %rd515;
	st.local.u32 	[%rd519], %rd518;
	add.s32 	%r3501, %r3501, 1;
	setp.ne.s32 	%p73, %r3501, 6;
	@%p73 bra 	$L__BB0_56;
$L__BB0_57:
	setp.ltu.f32 	%p74, %f37, 0f47CE4780;
	mov.u32 	%r3505, %r3872;
	mov.f32 	%f2347, %f2421;
	@%p74 bra 	$L__BB0_65;
	setp.eq.f32 	%p75, %f37, 0f7F800000;
	@%p75 bra 	$L__BB0_64;
	mov.b32 	%r86, %f6;
	shl.b32 	%r1437, %r86, 8;
	or.b32  	%r87, %r1437, -2147483648;
	mov.b64 	%rd1842, 0;
	mov.b32 	%r3502, 0;
$L__BB0_60:
	.pragma "nounroll";
	mul.wide.u32 	%rd521, %r3502, 4;
	mov.u64 	%rd522, __cudart_i2opi_f;
	add.s64 	%rd523, %rd522, %rd521;
	ld.global.nc.u32 	%r1438, [%rd523];
	mad.wide.u32 	%rd524, %r1438, %r87, %rd1842;
	shr.u64 	%rd1842, %rd524, 32;
	add.s64 	%rd525, %rd6, %rd521;
	st.local.u32 	[%rd525], %rd524;
	add.s32 	%r3502, %r3502, 1;
	setp.ne.s32 	%p76, %r3502, 6;
	@%p76 bra 	$L__BB0_60;
	shr.u32 	%r1439, %r86, 23;
	st.local.u32 	[%rd6+24], %rd1842;
	and.b32  	%r90, %r1439, 31;
	and.b32  	%r1440, %r1439, 224;
	add.s32 	%r1441, %r1440, -128;
	shr.u32 	%r1442, %r1441, 5;
	mul.wide.u32 	%rd526, %r1442, 4;
	sub.s64 	%rd42, %rd6, %rd526;
	ld.local.u32 	%r3503, [%rd42+24];
	ld.local.u32 	%r3504, [%rd42+20];
	setp.eq.s32 	%p77, %r90, 0;
	@%p77 bra 	$L__BB0_63;
	shf.l.wrap.b32 	%r3503, %r3504, %r3503, %r90;
	ld.local.u32 	%r1443, [%rd42+16];
	shf.l.wrap.b32 	%r3504, %r1443, %r3504, %r90;
$L__BB0_63:
	shr.u32 	%r1444, %r3503, 30;
	shf.l.wrap.b32 	%r1445, %r3504, %r3503, 2;
	shl.b32 	%r1446, %r3504, 2;
	shr.u32 	%r1447, %r1445, 31;
	add.s32 	%r1448, %r1447, %r1444;
	neg.s32 	%r1449, %r1448;
	setp.lt.s32 	%p78, %r86, 0;
	selp.b32 	%r3505, %r1449, %r1448, %p78;
	xor.b32  	%r1450, %r1445, %r86;
	shr.s32 	%r1451, %r1445, 31;
	xor.b32  	%r1452, %r1451, %r1445;
	xor.b32  	%r1453, %r1451, %r1446;
	cvt.u64.u32 	%rd527, %r1452;
	shl.b64 	%rd528, %rd527, 32;
	cvt.u64.u32 	%rd529, %r1453;
	or.b64  	%rd530, %rd528, %rd529;
	cvt.rn.f64.s64 	%fd11, %rd530;
	mul.f64 	%fd12, %fd11, 0d3BF921FB54442D19;
	cvt.rn.f32.f64 	%f565, %fd12;
	neg.f32 	%f566, %f565;
	setp.lt.s32 	%p79, %r1450, 0;
	selp.f32 	%f2347, %f566, %f565, %p79;
	bra.uni 	$L__BB0_65;
$L__BB0_64:
	mov.f32 	%f567, 0f00000000;
	mul.rn.f32 	%f2347, %f6, %f567;
	mov.b32 	%r3505, 0;
$L__BB0_65:
	setp.ltu.f32 	%p80, %f37, 0f47CE4780;
	add.s32 	%r1455, %r3505, 1;
	mul.rn.f32 	%f568, %f2347, %f2347;
	and.b32  	%r1456, %r3505, 1;
	setp.eq.b32 	%p81, %r1456, 1;
	selp.f32 	%f569, %f2347, 0f3F800000, %p81;
	fma.rn.f32 	%f570, %f568, %f569, 0f00000000;
	fma.rn.f32 	%f571, %f568, 0f37CBAC00, 0fBAB607ED;
	selp.f32 	%f572, 0fB94D4153, %f571, %p81;
	selp.f32 	%f573, 0f3C0885E4, 0f3D2AAABB, %p81;
	fma.rn.f32 	%f574, %f572, %f568, %f573;
	selp.f32 	%f575, 0fBE2AAAA8, 0fBEFFFFFF, %p81;
	fma.rn.f32 	%f576, %f574, %f568, %f575;
	fma.rn.f32 	%f577, %f576, %f570, %f569;
	and.b32  	%r1457, %r1455, 2;
	setp.eq.s32 	%p82, %r1457, 0;
	mov.f32 	%f578, 0f00000000;
	sub.f32 	%f579, %f578, %f577;
	selp.f32 	%f61, %f577, %f579, %p82;
	mov.u32 	%r3509, %r3872;
	mov.f32 	%f2348, %f2421;
	@%p80 bra 	$L__BB0_73;
	setp.eq.f32 	%p83, %f37, 0f7F800000;
	@%p83 bra 	$L__BB0_72;
	mov.b32 	%r99, %f6;
	mov.b64 	%rd1843, 0;
	mov.b32 	%r3506, 0;
$L__BB0_68:
	.pragma "nounroll";
	mul.wide.u32 	%rd532, %r3506, 4;
	mov.u64 	%rd533, __cudart_i2opi_f;
	add.s64 	%rd534, %rd533, %rd532;
	ld.global.nc.u32 	%r1459, [%rd534];
	shl.b32 	%r1460, %r99, 8;
	or.b32  	%r1461, %r1460, -2147483648;
	mad.wide.u32 	%rd535, %r1459, %r1461, %rd1843;
	shr.u64 	%rd1843, %rd535, 32;
	add.s64 	%rd536, %rd5, %rd532;
	st.local.u32 	[%rd536], %rd535;
	add.s32 	%r3506, %r3506, 1;
	setp.ne.s32 	%p84, %r3506, 6;
	@%p84 bra 	$L__BB0_68;
	shr.u32 	%r1462, %r99, 23;
	st.local.u32 	[%rd5+24], %rd1843;
	and.b32  	%r102, %r1462, 31;
	and.b32  	%r1463, %r1462, 224;
	add.s32 	%r1464, %r1463, -128;
	shr.u32 	%r1465, %r1464, 5;
	mul.wide.u32 	%rd537, %r1465, 4;
	sub.s64 	%rd45, %rd5, %rd537;
	ld.local.u32 	%r3507, [%rd45+24];
	ld.local.u32 	%r3508, [%rd45+20];
	setp.eq.s32 	%p85, %r102, 0;
	@%p85 bra 	$L__BB0_71;
	shf.l.wrap.b32 	%r3507, %r3508, %r3507, %r102;
	ld.local.u32 	%r1466, [%rd45+16];
	shf.l.wrap.b32 	%r3508, %r1466, %r3508, %r102;
$L__BB0_71:
	shr.u32 	%r1467, %r3507, 30;
	shf.l.wrap.b32 	%r1468, %r3508, %r3507, 2;
	shl.b32 	%r1469, %r3508, 2;
	shr.u32 	%r1470, %r1468, 31;
	add.s32 	%r1471, %r1470, %r1467;
	neg.s32 	%r1472, %r1471;
	setp.lt.s32 	%p86, %r99, 0;
	selp.b32 	%r3509, %r1472, %r1471, %p86;
	xor.b32  	%r1473, %r1468, %r99;
	shr.s32 	%r1474, %r1468, 31;
	xor.b32  	%r1475, %r1474, %r1468;
	xor.b32  	%r1476, %r1474, %r1469;
	cvt.u64.u32 	%rd538, %r1475;
	shl.b64 	%rd539, %rd538, 32;
	cvt.u64.u32 	%rd540, %r1476;
	or.b64  	%rd541, %rd539, %rd540;
	cvt.rn.f64.s64 	%fd13, %rd541;
	mul.f64 	%fd14, %fd13, 0d3BF921FB54442D19;
	cvt.rn.f32.f64 	%f580, %fd14;
	neg.f32 	%f581, %f580;
	setp.lt.s32 	%p87, %r1473, 0;
	selp.f32 	%f2348, %f581, %f580, %p87;
	bra.uni 	$L__BB0_73;
$L__BB0_72:
	mov.f32 	%f582, 0f00000000;
	mul.rn.f32 	%f2348, %f6, %f582;
	mov.b32 	%r3509, 0;
$L__BB0_73:
	mul.rn.f32 	%f583, %f2348, %f2348;
	and.b32  	%r1478, %r3509, 1;
	setp.eq.b32 	%p88, %r1478, 1;
	selp.f32 	%f584, 0f3F800000, %f2348, %p88;
	fma.rn.f32 	%f585, %f583, %f584, 0f00000000;
	fma.rn.f32 	%f586, %f583, 0f37CBAC00, 0fBAB607ED;
	selp.f32 	%f587, %f586, 0fB94D4153, %p88;
	selp.f32 	%f588, 0f3D2AAABB, 0f3C0885E4, %p88;
	fma.rn.f32 	%f589, %f587, %f583, %f588;
	selp.f32 	%f590, 0fBEFFFFFF, 0fBE2AAAA8, %p88;
	fma.rn.f32 	%f591, %f589, %f583, %f590;
	fma.rn.f32 	%f592, %f591, %f585, %f584;
	and.b32  	%r1479, %r3509, 2;
	setp.eq.s32 	%p89, %r1479, 0;
	mov.f32 	%f593, 0f00000000;
	sub.f32 	%f594, %f593, %f592;
	selp.f32 	%f595, %f592, %f594, %p89;
	rcp.rn.f32 	%f596, %f61;
	div.rn.f32 	%f597, %f596, %f29;
	sub.f32 	%f598, %f53, %f3;
	mul.f32 	%f599, %f598, %f595;
	mul.f32 	%f600, %f4, %f599;
	mul.f32 	%f65, %f597, %f600;
	mul.f32 	%f601, %f65, 0f3F22F983;
	cvt.rni.s32.f32 	%r3513, %f601;
	cvt.rn.f32.s32 	%f602, %r3513;
	fma.rn.f32 	%f603, %f602, 0fBFC90FDA, %f65;
	fma.rn.f32 	%f604, %f602, 0fB3A22168, %f603;
	fma.rn.f32 	%f2349, %f602, 0fA7C234C5, %f604;
	abs.f32 	%f67, %f65;
	setp.ltu.f32 	%p90, %f67, 0f47CE4780;
	@%p90 bra 	$L__BB0_81;
	setp.eq.f32 	%p91, %f67, 0f7F800000;
	@%p91 bra 	$L__BB0_80;
	mov.b32 	%r112, %f65;
	mov.b64 	%rd1844, 0;
	mov.b32 	%r3510, 0;
$L__BB0_76:
	.pragma "nounroll";
	mul.wide.u32 	%rd543, %r3510, 4;
	mov.u64 	%rd544, __cudart_i2opi_f;
	add.s64 	%rd545, %rd544, %rd543;
	ld.global.nc.u32 	%r1481, [%rd545];
	shl.b32 	%r1482, %r112, 8;
	or.b32  	%r1483, %r1482, -2147483648;
	mad.wide.u32 	%rd546, %r1481, %r1483, %rd1844;
	shr.u64 	%rd1844, %rd546, 32;
	add.s64 	%rd547, %rd4, %rd543;
	st.local.u32 	[%rd547], %rd546;
	add.s32 	%r3510, %r3510, 1;
	setp.ne.s32 	%p92, %r3510, 6;
	@%p92 bra 	$L__BB0_76;
	shr.u32 	%r1484, %r112, 23;
	st.local.u32 	[%rd4+24], %rd1844;
	and.b32  	%r115, %r1484, 31;
	and.b32  	%r1485, %r1484, 224;
	add.s32 	%r1486, %r1485, -128;
	shr.u32 	%r1487, %r1486, 5;
	mul.wide.u32 	%rd548, %r1487, 4;
	sub.s64 	%rd48, %rd4, %rd548;
	ld.local.u32 	%r3511, [%rd48+24];
	ld.local.u32 	%r3512, [%rd48+20];
	setp.eq.s32 	%p93, %r115, 0;
	@%p93 bra 	$L__BB0_79;
	shf.l.wrap.b32 	%r3511, %r3512, %r3511, %r115;
	ld.local.u32 	%r1488, [%rd48+16];
	shf.l.wrap.b32 	%r3512, %r1488, %r3512, %r115;
$L__BB0_79:
	shr.u32 	%r1489, %r3511, 30;
	shf.l.wrap.b32 	%r1490, %r3512, %r3511, 2;
	shl.b32 	%r1491, %r3512, 2;
	shr.u32 	%r1492, %r1490, 31;
	add.s32 	%r1493, %r1492, %r1489;
	neg.s32 	%r1494, %r1493;
	setp.lt.s32 	%p94, %r112, 0;
	selp.b32 	%r3513, %r1494, %r1493, %p94;
	xor.b32  	%r1495, %r1490, %r112;
	shr.s32 	%r1496, %r1490, 31;
	xor.b32  	%r1497, %r1496, %r1490;
	xor.b32  	%r1498, %r1496, %r1491;
	cvt.u64.u32 	%rd549, %r1497;
	shl.b64 	%rd550, %rd549, 32;
	cvt.u64.u32 	%rd551, %r1498;
	or.b64  	%rd552, %rd550, %rd551;
	cvt.rn.f64.s64 	%fd15, %rd552;
	mul.f64 	%fd16, %fd15, 0d3BF921FB54442D19;
	cvt.rn.f32.f64 	%f605, %fd16;
	neg.f32 	%f606, %f605;
	setp.lt.s32 	%p95, %r1495, 0;
	selp.f32 	%f2349, %f606, %f605, %p95;
	bra.uni 	$L__BB0_81;
$L__BB0_80:
	mov.f32 	%f607, 0f00000000;
	mul.rn.f32 	%f2349, %f65, %f607;
	mov.b32 	%r3513, 0;
$L__BB0_81:
	setp.ltu.f32 	%p96, %f67, 0f47CE4780;
	mul.rn.f32 	%f608, %f2349, %f2349;
	and.b32  	%r1500, %r3513, 1;
	setp.eq.b32 	%p97, %r1500, 1;
	selp.f32 	%f609, 0f3F800000, %f2349, %p97;
	fma.rn.f32 	%f610, %f608, %f609, 0f00000000;
	fma.rn.f32 	%f611, %f608, 0f37CBAC00, 0fBAB607ED;
	selp.f32 	%f612, %f611, 0fB94D4153, %p97;
	selp.f32 	%f613, 0f3D2AAABB, 0f3C0885E4, %p97;
	fma.rn.f32 	%f614, %f612, %f608, %f613;
	selp.f32 	%f615, 0fBEFFFFFF, 0fBE2AAAA8, %p97;
	fma.rn.f32 	%f616, %f614, %f608, %f615;
	fma.rn.f32 	%f617, %f616, %f610, %f609;
	and.b32  	%r1501, %r3513, 2;
	setp.eq.s32 	%p98, %r1501, 0;
	mov.f32 	%f618, 0f00000000;
	sub.f32 	%f619, %f618, %f617;
	selp.f32 	%f71, %f617, %f619, %p98;
	setp.eq.f32 	%p99, %f67, 0f7F800000;
	or.pred  	%p100, %p96, %p99;
	@%p100 bra 	$L__BB0_84;
	mov.b32 	%r1503, %f65;
	shl.b32 	%r1504, %r1503, 8;
	or.b32  	%r124, %r1504, -2147483648;
	mov.b64 	%rd1845, 0;
	mov.b32 	%r3514, 0;
$L__BB0_83:
	.pragma "nounroll";
	mul.wide.u32 	%rd554, %r3514, 4;
	mov.u64 	%rd555, __cudart_i2opi_f;
	add.s64 	%rd556, %rd555, %rd554;
	ld.global.nc.u32 	%r1505, [%rd556];
	mad.wide.u32 	%rd557, %r1505, %r124, %rd1845;
	shr.u64 	%rd1845, %rd557, 32;
	add.s64 	%rd558, %rd3, %rd554;
	st.local.u32 	[%rd558], %rd557;
	add.s32 	%r3514, %r3514, 1;
	setp.ne.s32 	%p101, %r3514, 6;
	@%p101 bra 	$L__BB0_83;
$L__BB0_84:
	mul.f32 	%f72, %f57, %f71;
	abs.f32 	%f620, %f72;
	setp.ltu.f32 	%p102, %f620, 0f47CE4780;
	setp.eq.f32 	%p103, %f620, 0f7F800000;
	or.pred  	%p3, %p102, %p103;
	@%p3 bra 	$L__BB0_87;
	mov.b32 	%r1507, %f72;
	shl.b32 	%r1508, %r1507, 8;
	or.b32  	%r127, %r1508, -2147483648;
	mov.b64 	%rd1846, 0;
	mov.b32 	%r3515, 0;
$L__BB0_86:
	.pragma "nounroll";
	mul.wide.u32 	%rd560, %r3515, 4;
	mov.u64 	%rd561, __cudart_i2opi_f;
	add.s64 	%rd562, %rd561, %rd560;
	ld.global.nc.u32 	%r1509, [%rd562];
	mad.wide.u32 	%rd563, %r1509, %r127, %rd1846;
	shr.u64 	%rd1846, %rd563, 32;
	add.s64 	%rd564, %rd2, %rd560;
	st.local.u32 	[%rd564], %rd563;
	add.s32 	%r3515, %r3515, 1;
	setp.ne.s32 	%p104, %r3515, 6;
	@%p104 bra 	$L__BB0_86;
$L__BB0_87:
	@%p3 bra 	$L__BB0_90;
	mov.b32 	%r1511, %f72;
	shl.b32 	%r1512, %r1511, 8;
	or.b32  	%r130, %r1512, -2147483648;
	mov.b64 	%rd1847, 0;
	mov.b32 	%r3516, 0;
$L__BB0_89:
	.pragma "nounroll";
	mul.wide.u32 	%rd566, %r3516, 4;
	mov.u64 	%rd567, __cudart_i2opi_f;
	add.s64 	%rd568, %rd567, %rd566;
	ld.global.nc.u32 	%r1513, [%rd568];
	mad.wide.u32 	%rd569, %r1513, %r130, %rd1847;
	shr.u64 	%rd1847, %rd569, 32;
	add.s64 	%rd570, %rd1, %rd566;
	st.local.u32 	[%rd570], %rd569;
	add.s32 	%r3516, %r3516, 1;
	setp.ne.s32 	%p105, %r3516, 6;
	@%p105 bra 	$L__BB0_89;
$L__BB0_90:
	setp.ltu.f32 	%p106, %f31, 0f47CE4780;
	ld.global.f32 	%f73, [%rd10+2560];
	mov.u32 	%r3520, %r3864;
	mov.f32 	%f2350, %f2419;
	@%p106 bra 	$L__BB0_98;
	setp.eq.f32 	%p107, %f31, 0f7F800000;
	@%p107 bra 	$L__BB0_97;
	mov.b32 	%r133, %f5;
	shl.b32 	%r1515, %r133, 8;
	or.b32  	%r134, %r1515, -2147483648;
	mov.b64 	%rd1848, 0;
	mov.b32 	%r3517, 0;
$L__BB0_93:
	.pragma "nounroll";
	mul.wide.u32 	%rd572, %r3517, 4;
	mov.u64 	%rd573, __cudart_i2opi_f;
	add.s64 	%rd574, %rd573, %rd572;
	ld.global.nc.u32 	%r1516, [%rd574];
	mad.wide.u32 	%rd575, %r1516, %r134, %rd1848;
	shr.u64 	%rd1848, %rd575, 32;
	add.s64 	%rd576, %rd8, %rd572;
	st.local.u32 	[%rd576], %rd575;
	add.s32 	%r3517, %r3517, 1;
	setp.ne.s32 	%p108, %r3517, 6;
	@%p108 bra 	$L__BB0_93;
	shr.u32 	%r1517, %r133, 23;
	st.local.u32 	[%rd8+24], %rd1848;
	and.b32  	%r137, %r1517, 31;
	and.b32  	%r1518, %r1517, 224;
	add.s32 	%r1519, %r1518, -128;
	shr.u32 	%r1520, %r1519, 5;
	mul.wide.u32 	%rd577, %r1520, 4;
	sub.s64 	%rd57, %rd8, %rd577;
	ld.local.u32 	%r3518, [%rd57+24];
	ld.local.u32 	%r3519, [%rd57+20];
	setp.eq.s32 	%p109, %r137, 0;
	@%p109 bra 	$L__BB0_96;
	shf.l.wrap.b32 	%r3518, %r3519, %r3518, %r137;
	ld.local.u32 	%r1521, [%rd57+16];
	shf.l.wrap.b32 	%r3519, %r1521, %r3519, %r137;
$L__BB0_96:
	shr.u32 	%r1522, %r3518, 30;
	shf.l.wrap.b32 	%r1523, %r3519, %r3518, 2;
	shl.b32 	%r1524, %r3519, 2;
	shr.u32 	%r1525, %r1523, 31;
	add.s32 	%r1526, %r1525, %r1522;
	neg.s32 	%r1527, %r1526;
	setp.lt.s32 	%p110, %r133, 0;
	selp.b32 	%r3520, %r1527, %r1526, %p110;
	xor.b32  	%r1528, %r1523, %r133;
	shr.s32 	%r1529, %r1523, 31;
	xor.b32  	%r1530, %r1529, %r1523;
	xor.b32  	%r1531, %r1529, %r1524;
	cvt.u64.u32 	%rd578, %r1530;
	shl.b64 	%rd579, %rd578, 32;
	cvt.u64.u32 	%rd580, %r1531;
	or.b64  	%rd581, %rd579, %rd580;
	cvt.rn.f64.s64 	%fd17, %rd581;
	mul.f64 	%fd18, %fd17, 0d3BF921FB54442D19;
	cvt.rn.f32.f64 	%f621, %fd18;
	neg.f32 	%f622, %f621;
	setp.lt.s32 	%p111, %r1528, 0;
	selp.f32 	%f2350, %f622, %f621, %p111;
	bra.uni 	$L__BB0_98;
$L__BB0_97:
	mov.f32 	%f623, 0f00000000;
	mul.rn.f32 	%f2350, %f5, %f623;
	mov.b32 	%r3520, 0;
$L__BB0_98:
	add.s32 	%r1533, %r3520, 1;
	mul.rn.f32 	%f624, %f2350, %f2350;
	and.b32  	%r1534, %r3520, 1;
	setp.eq.b32 	%p112, %r1534, 1;
	selp.f32 	%f625, %f2350, 0f3F800000, %p112;
	fma.rn.f32 	%f626, %f624, %f625, 0f00000000;
	fma.rn.f32 	%f627, %f624, 0f37CBAC00, 0fBAB607ED;
	selp.f32 	%f628, 0fB94D4153, %f627, %p112;
	selp.f32 	%f629, 0f3C0885E4, 0f3D2AAABB, %p112;
	fma.rn.f32 	%f630, %f628, %f624, %f629;
	selp.f32 	%f631, 0fBE2AAAA8, 0fBEFFFFFF, %p112;
	fma.rn.f32 	%f632, %f630, %f624, %f631;
	fma.rn.f32 	%f633, %f632, %f626, %f625;
	and.b32  	%r1535, %r1533, 2;
	setp.eq.s32 	%p113, %r1535, 0;
	mov.f32 	%f634, 0f00000000;
	sub.f32 	%f635, %f634, %f633;
	selp.f32 	%f77, %f633, %f635, %p113;
	@%p1 bra 	$L__BB0_101;
	mov.b32 	%r1537, %f5;
	shl.b32 	%r1538, %r1537, 8;
	or.b32  	%r146, %r1538, -2147483648;
	mov.b64 	%rd1849, 0;
	mov.b32 	%r3521, 0;
$L__BB0_100:
	.pragma "nounroll";
	mul.wide.u32 	%rd583, %r3521, 4;
	mov.u64 	%rd584, __cudart_i2opi_f;
	add.s64 	%rd585, %rd584, %rd583;
	ld.global.nc.u32 	%r1539, [%rd585];
	mad.wide.u32 	%rd586, %r1539, %r146, %rd1849;
	shr.u64 	%rd1849, %rd586, 32;
	add.s64 	%rd587, %rd7, %rd583;
	st.local.u32 	[%rd587], %rd586;
	add.s32 	%r3521, %r3521, 1;
	setp.ne.s32 	%p114, %r3521, 6;
	@%p114 bra 	$L__BB0_100;
$L__BB0_101:
	setp.ltu.f32 	%p115, %f37, 0f47CE4780;
	mov.u32 	%r3525, %r3872;
	mov.f32 	%f2351, %f2421;
	@%p115 bra 	$L__BB0_109;
	setp.eq.f32 	%p116, %f37, 0f7F800000;
	@%p116 bra 	$L__BB0_108;
	mov.b32 	%r149, %f6;
	shl.b32 	%r1541, %r149, 8;
	or.b32  	%r150, %r1541, -2147483648;
	mov.b64 	%rd1850, 0;
	mov.b32 	%r3522, 0;
$L__BB0_104:
	.pragma "nounroll";
	mul.wide.u32 	%rd589, %r3522, 4;
	mov.u64 	%rd590, __cudart_i2opi_f;
	add.s64 	%rd591, %rd590, %rd589;
	ld.global.nc.u32 	%r1542, [%rd591];
	mad.wide.u32 	%rd592, %r1542, %r150, %rd1850;
	shr.u64 	%rd1850, %rd592, 32;
	add.s64 	%rd593, %rd6, %rd589;
	st.local.u32 	[%rd593], %rd592;
	add.s32 	%r3522, %r3522, 1;
	setp.ne.s32 	%p117, %r3522, 6;
	@%p117 bra 	$L__BB0_104;
	shr.u32 	%r1543, %r149, 23;
	st.local.u32 	[%rd6+24], %rd1850;
	and.b32  	%r153, %r1543, 31;
	and.b32  	%r1544, %r1543, 224;
	add.s32 	%r1545, %r1544, -128;
	shr.u32 	%r1546, %r1545, 5;
	mul.wide.u32 	%rd594, %r1546, 4;
	sub.s64 	%rd62, %rd6, %rd594;
	ld.local.u32 	%r3523, [%rd62+24];
	ld.local.u32 	%r3524, [%rd62+20];
	setp.eq.s32 	%p118, %r153, 0;
	@%p118 bra 	$L__BB0_107;
	shf.l.wrap.b32 	%r3523, %r3524, %r3523, %r153;
	ld.local.u32 	%r1547, [%rd62+16];
	shf.l.wrap.b32 	%r3524, %r1547, %r3524, %r153;
$L__BB0_107:
	shr.u32 	%r1548, %r3523, 30;
	shf.l.wrap.b32 	%r1549, %r3524, %r3523, 2;
	shl.b32 	%r1550, %r3524, 2;
	shr.u32 	%r1551, %r1549, 31;
	add.s32 	%r1552, %r1551, %r1548;
	neg.s32 	%r1553, %r1552;
	setp.lt.s32 	%p119, %r149, 0;
	selp.b32 	%r3525, %r1553, %r1552, %p119;
	xor.b32  	%r1554, %r1549, %r149;
	shr.s32 	%r1555, %r1549, 31;
	xor.b32  	%r1556, %r1555, %r1549;
	xor.b32  	%r1557, %r1555, %r1550;
	cvt.u64.u32 	%rd595, %r1556;
	shl.b64 	%rd596, %rd595, 32;
	cvt.u64.u32 	%rd597, %r1557;
	or.b64  	%rd598, %rd596, %rd597;
	cvt.rn.f64.s64 	%fd19, %rd598;
	mul.f64 	%fd20, %fd19, 0d3BF921FB54442D19;
	cvt.rn.f32.f64 	%f636, %fd20;
	neg.f32 	%f637, %f636;
	setp.lt.s32 	%p120, %r1554, 0;
	selp.f32 	%f2351, %f637, %f636, %p120;
	bra.uni 	$L__BB0_109;
$L__BB0_108:
	mov.f32 	%f638, 0f00000000;
	mul.rn.f32 	%f2351, %f6, %f638;
	mov.b32 	%r3525, 0;
$L__BB0_109:
	setp.ltu.f32 	%p121, %f37, 0f47CE4780;
	add.s32 	%r1559, %r3525, 1;
	mul.rn.f32 	%f639, %f2351, %f2351;
	and.b32  	%r1560, %r3525, 1;
	setp.eq.b32 	%p122, %r1560, 1;
	selp.f32 	%f640, %f2351, 0f3F800000, %p122;
	fma.rn.f32 	%f641, %f639, %f640, 0f00000000;
	fma.rn.f32 	%f642, %f639, 0f37CBAC00, 0fBAB607ED;
	selp.f32 	%f643, 0fB94D4153, %f642, %p122;
	selp.f32 	%f644, 0f3C0885E4, 0f3D2AAABB, %p122;
	fma.rn.f32 	%f645, %f643, %f639, %f644;
	selp.f32 	%f646, 0fBE2AAAA8, 0fBEFFFFFF, %p122;
	fma.rn.f32 	%f647, %f645, %f639, %f646;
	fma.rn.f32 	%f648, %f647, %f641, %f640;
	and.b32  	%r1561, %r1559, 2;
	setp.eq.s32 	%p123, %r1561, 0;
	mov.f32 	%f649, 0f00000000;
	sub.f32 	%f650, %f649, %f648;
	selp.f32 	%f81, %f648, %f650, %p123;
	mov.u32 	%r3529, %r3872;
	mov.f32 	%f2352, %f2421;
	@%p121 bra 	$L__BB0_117;
	setp.eq.f32 	%p124, %f37, 0f7F800000;
	@%p124 bra 	$L__BB0_116;
	mov.b32 	%r162, %f6;
	mov.b64 	%rd1851, 0;
	mov.b32 	%r3526, 0;
$L__BB0_112:
	.pragma "nounroll";
	mul.wide.u32 	%rd600, %r3526, 4;
	mov.u64 	%rd601, __cudart_i2opi_f;
	add.s64 	%rd602, %rd601, %rd600;
	ld.global.nc.u32 	%r1563, [%rd602];
	shl.b32 	%r1564, %r162, 8;
	or.b32  	%r1565, %r1564, -2147483648;
	mad.wide.u32 	%rd603, %r1563, %r1565, %rd1851;
	shr.u64 	%rd1851, %rd603, 32;
	add.s64 	%rd604, %rd5, %rd600;
	st.local.u32 	[%rd604], %rd603;
	add.s32 	%r3526, %r3526, 1;
	setp.ne.s32 	%p125, %r3526, 6;
	@%p125 bra 	$L__BB0_112;
	shr.u32 	%r1566, %r162, 23;
	st.local.u32 	[%rd5+24], %rd1851;
	and.b32  	%r165, %r1566, 31;
	and.b32  	%r1567, %r1566, 224;
	add.s32 	%r1568, %r1567, -128;
	shr.u32 	%r1569, %r1568, 5;
	mul.wide.u32 	%rd605, %r1569, 4;
	sub.s64 	%rd65, %rd5, %rd605;
	ld.local.u32 	%r3527, [%rd65+24];
	ld.local.u32 	%r3528, [%rd65+20];
	setp.eq.s32 	%p126, %r165, 0;
	@%p126 bra 	$L__BB0_115;
	shf.l.wrap.b32 	%r3527, %r3528, %r3527, %r165;
	ld.local.u32 	%r1570, [%rd65+16];
	shf.l.wrap.b32 	%r3528, %r1570, %r3528, %r165;
$L__BB0_115:
	shr.u32 	%r1571, %r3527, 30;
	shf.l.wrap.b32 	%r1572, %r3528, %r3527, 2;
	shl.b32 	%r1573, %r3528, 2;
	shr.u32 	%r1574, %r1572, 31;
	add.s32 	%r1575, %r1574, %r1571;
	neg.s32 	%r1576, %r1575;
	setp.lt.s32 	%p127, %r162, 0;
	selp.b32 	%r3529, %r1576, %r1575, %p127;
	xor.b32  	%r1577, %r1572, %r162;
	shr.s32 	%r1578, %r1572, 31;
	xor.b32  	%r1579, %r1578, %r1572;
	xor.b32  	%r1580, %r1578, %r1573;
	cvt.u64.u32 	%rd606, %r1579;
	shl.b64 	%rd607, %rd606, 32;
	cvt.u64.u32 	%rd608, %r1580;
	or.b64  	%rd609, %rd607, %rd608;
	cvt.rn.f64.s64 	%fd21, %rd609;
	mul.f64 	%fd22, %fd21, 0d3BF921FB54442D19;
	cvt.rn.f32.f64 	%f651, %fd22;
	neg.f32 	%f652, %f651;
	setp.lt.s32 	%p128, %r1577, 0;
	selp.f32 	%f2352, %f652, %f651, %p128;
	bra.uni 	$L__BB0_117;
$L__BB0_116:
	mov.f32 	%f653, 0f00000000;
	mul.rn.f32 	%f2352, %f6, %f653;
	mov.b32 	%r3529, 0;
$L__BB0_117:
	mul.rn.f32 	%f654, %f2352, %f2352;
	and.b32  	%r1582, %r3529, 1;
	setp.eq.b32 	%p129, %r1582, 1;
	selp.f32 	%f655, 0f3F800000, %f2352, %p129;
	fma.rn.f32 	%f656, %f654, %f655, 0f00000000;
	fma.rn.f32 	%f657, %f654, 0f37CBAC00, 0fBAB607ED;
	selp.f32 	%f658, %f657, 0fB94D4153, %p129;
	selp.f32 	%f659, 0f3D2AAABB, 0f3C0885E4, %p129;
	fma.rn.f32 	%f660, %f658, %f654, %f659;
	selp.f32 	%f661, 0fBEFFFFFF, 0fBE2AAAA8, %p129;
	fma.rn.f32 	%f662, %f660, %f654, %f661;
	fma.rn.f32 	%f663, %f662, %f656, %f655;
	and.b32  	%r1583, %r3529, 2;
	setp.eq.s32 	%p130, %r1583, 0;
	mov.f32 	%f664, 0f00000000;
	sub.f32 	%f665, %f664, %f663;
	selp.f32 	%f666, %f663, %f665, %p130;
	rcp.rn.f32 	%f667, %f81;
	div.rn.f32 	%f668, %f667, %f29;
	sub.f32 	%f669, %f73, %f3;
	mul.f32 	%f670, %f669, %f666;
	mul.f32 	%f671, %f4, %f670;
	mul.f32 	%f85, %f668, %f671;
	mul.f32 	%f672, %f85, 0f3F22F983;
	cvt.rni.s32.f32 	%r3533, %f672;
	cvt.rn.f32.s32 	%f673, %r3533;
	fma.rn.f32 	%f674, %f673, 0fBFC90FDA, %f85;
	fma.rn.f32 	%f675, %f673, 0fB3A22168, %f674;
	fma.rn.f32 	%f2353, %f673, 0fA7C234C5, %f675;
	abs.f32 	%f87, %f85;
	setp.ltu.f32 	%p131, %f87, 0f47CE4780;
	@%p131 bra 	$L__BB0_125;
	setp.eq.f32 	%p132, %f87, 0f7F800000;
	@%p132 bra 	$L__BB0_124;
	mov.b32 	%r175, %f85;
	mov.b64 	%rd1852, 0;
	mov.b32 	%r3530, 0;
$L__BB0_120:
	.pragma "nounroll";
	mul.wide.u32 	%rd611, %r3530, 4;
	mov.u64 	%rd612, __cudart_i2opi_f;
	add.s64 	%rd613, %rd612, %rd611;
	ld.global.nc.u32 	%r1585, [%rd613];
	shl.b32 	%r1586, %r175, 8;
	or.b32  	%r1587, %r1586, -2147483648;
	mad.wide.u32 	%rd614, %r1585, %r1587, %rd1852;
	shr.u64 	%rd1852, %rd614, 32;
	add.s64 	%rd615, %rd4, %rd611;
	st.local.u32 	[%rd615], %rd614;
	add.s32 	%r3530, %r3530, 1;
	setp.ne.s32 	%p133, %r3530, 6;
	@%p133 bra 	$L__BB0_120;
	shr.u32 	%r1588, %r175, 23;
	st.local.u32 	[%rd4+24], %rd1852;
	and.b32  	%r178, %r1588, 31;
	and.b32  	%r1589, %r1588, 224;
	add.s32 	%r1590, %r1589, -128;
	shr.u32 	%r1591, %r1590, 5;
	mul.wide.u32 	%rd616, %r1591, 4;
	sub.s64 	%rd68, %rd4, %rd616;
	ld.local.u32 	%r3531, [%rd68+24];
	ld.local.u32 	%r3532, [%rd68+20];
	setp.eq.s32 	%p134, %r178, 0;
	@%p134 bra 	$L__BB0_123;
	shf.l.wrap.b32 	%r3531, %r3532, %r3531, %r178;
	ld.local.u32 	%r1592, [%rd68+16];
	shf.l.wrap.b32 	%r3532, %r1592, %r3532, %r178;
$L__BB0_123:
	shr.u32 	%r1593, %r3531, 30;
	shf.l.wrap.b32 	%r1594, %r3532, %r3531, 2;
	shl.b32 	%r1595, %r3532, 2;
	shr.u32 	%r1596, %r1594, 31;
	add.s32 	%r1597, %r1596, %r1593;
	neg.s32 	%r1598, %r1597;
	setp.lt.s32 	%p135, %r175, 0;
	selp.b32 	%r3533, %r1598, %r1597, %p135;
	xor.b32  	%r1599, %r1594, %r175;
	shr.s32 	%r1600, %r1594, 31;
	xor.b32  	%r1601, %r1600, %r1594;
	xor.b32  	%r1602, %r1600, %r1595;
	cvt.u64.u32 	%rd617, %r1601;
	shl.b64 	%rd618, %rd617, 32;
	cvt.u64.u32 	%rd619, %r1602;
	or.b64  	%rd620, %rd618, %rd619;
	cvt.rn.f64.s64 	%fd23, %rd620;
	mul.f64 	%fd24, %fd23, 0d3BF921FB54442D19;
	cvt.rn.f32.f64 	%f676, %fd24;
	neg.f32 	%f677, %f676;
	setp.lt.s32 	%p136, %r1599, 0;
	selp.f32 	%f2353, %f677, %f676, %p136;
	bra.uni 	$L__BB0_125;
$L__BB0_124:
	mov.f32 	%f678, 0f00000000;
	mul.rn.f32 	%f2353, %f85, %f678;
	mov.b32 	%r3533, 0;
$L__BB0_125:
	setp.ltu.f32 	%p137, %f87, 0f47CE4780;
	mul.rn.f32 	%f679, %f2353, %f2353;
	and.b32  	%r1604, %r3533, 1;
	setp.eq.b32 	%p138, %r1604, 1;
	selp.f32 	%f680, 0f3F800000, %f2353, %p138;
	fma.rn.f32 	%f681, %f679, %f680, 0f00000000;
	fma.rn.f32 	%f682, %f679, 0f37CBAC00, 0fBAB607ED;
	selp.f32 	%f683, %f682, 0fB94D4153, %p138;
	selp.f32 	%f684, 0f3D2AAABB, 0f3C0885E4, %p138;
	fma.rn.f32 	%f685, %f683, %f679, %f684;
	selp.f32 	%f686, 0fBEFFFFFF, 0fBE2AAAA8, %p138;
	fma.rn.f32 	%f687, %f685, %f679, %f686;
	fma.rn.f32 	%f688, %f687, %f681, %f680;
	and.b32  	%r1605, %r3533, 2;
	setp.eq.s32 	%p139, %r1605, 0;
	mov.f32 	%f689, 0f00000000;
	sub.f32 	%f690, %f689, %f688;
	selp.f32 	%f91, %f688, %f690, %p139;
	setp.eq.f32 	%p140, %f87, 0f7F800000;
	or.pred  	%p141, %p137, %p140;
	@%p141 bra 	$L__BB0_128;
	mov.b32 	%r1607, %f85;
	shl.b32 	%r1608, %r1607, 8;
	or.b32  	%r187, %r1608, -2147483648;
	mov.b64 	%rd1853, 0;
	mov.b32 	%r3534, 0;
$L__BB0_127:
	.pragma "nounroll";
	mul.wide.u32 	%rd622, %r3534, 4;
	mov.u64 	%rd623, __cudart_i2opi_f;
	add.s64 	%rd624, %rd623, %rd622;
	ld.global.nc.u32 	%r1609, [%rd624];
	mad.wide.u32 	%rd625, %r1609, %r187, %rd1853;
	shr.u64 	%rd1853, %rd625, 32;
	add.s64 	%rd626, %rd3, %rd622;
	st.local.u32 	[%rd626], %rd625;
	add.s32 	%r3534, %r3534, 1;
	setp.ne.s32 	%p142, %r3534, 6;
	@%p142 bra 	$L__BB0_127;
$L__BB0_128:
	mul.f32 	%f92, %f77, %f91;
	abs.f32 	%f691, %f92;
	setp.ltu.f32 	%p143, %f691, 0f47CE4780;
	setp.eq.f32 	%p144, %f691, 0f7F800000;
	or.pred  	%p4, %p143, %p144;
	@%p4 bra 	$L__BB0_131;
	mov.b32 	%r1611, %f92;
	shl.b32 	%r1612, %r1611, 8;
	or.b32  	%r190, %r1612, -2147483648;
	mov.b64 	%rd1854, 0;
	mov.b32 	%r3535, 0;
$L__BB0_130:
	.pragma "nounroll";
	mul.wide.u32 	%rd628, %r3535, 4;
	mov.u64 	%rd629, __cudart_i2opi_f;
	add.s64 	%rd630, %rd629, %rd628;
	ld.global.nc.u32 	%r1613, [%rd630];
	mad.wide.u32 	%rd631, %r1613, %r190, %rd1854;
	shr.u64 	%rd1854, %rd631, 32;
	add.s64 	%rd632, %rd2, %rd628;
	st.local.u32 	[%rd632], %rd631;
	add.s32 	%r3535, %r3535, 1;
	setp.ne.s32 	%p145, %r3535, 6;
	@%p145 bra 	$L__BB0_130;
$L__BB0_131:
	@%p4 bra 	$L__BB0_134;
	mov.b32 	%r1615, %f92;
	shl.b32 	%r1616, %r1615, 8;
	or.b32  	%r193, %r1616, -2147483648;
	mov.b64 	%rd1855, 0;
	mov.b32 	%r3536, 0;
$L__BB0_133:
	.pragma "nounroll";
	mul.wide.u32 	%rd634, %r3536, 4;
	mov.u64 	%rd635, __cudart_i2opi_f;
	add.s64 	%rd636, %rd635, %rd634;
	ld.global.nc.u32 	%r1617, [%rd636];
	mad.wide.u32 	%rd637, %r1617, %r193, %rd1855;
	shr.u64 	%rd1855, %rd637, 32;
	add.s64 	%rd638, %rd1, %rd634;
	st.local.u32 	[%rd638], %rd637;
	add.s32 	%r3536, %r3536, 1;
	setp.ne.s32 	%p146, %r3536, 6;
	@%p146 bra 	$L__BB0_133;
$L__BB0_134:
	setp.ltu.f32 	%p147, %f31, 0f47CE4780;
	ld.global.f32 	%f93, [%rd10+3712];
	mov.u32 	%r3540, %r3864;
	mov.f32 	%f2354, %f2419;
	@%p147 bra 	$L__BB0_142;
	setp.eq.f32 	%p148, %f31, 0f7F800000;
	@%p148 bra 	$L__BB0_141;
	mov.b32 	%r196, %f5;
	shl.b32 	%r1619, %r196, 8;
	or.b32  	%r197, %r1619, -2147483648;
	mov.b64 	%rd1856, 0;
	mov.b32 	%r3537, 0;
$L__BB0_137:
	.pragma "nounroll";
	mul.wide.u32 	%rd640, %r3537, 4;
	mov.u64 	%rd641, __cudart_i2opi_f;
	add.s64 	%rd642, %rd641, %rd640;
	ld.global.nc.u32 	%r1620, [%rd642];
	mad.wide.u32 	%rd643, %r1620, %r197, %rd1856;
	shr.u64 	%rd1856, %rd643, 32;
	add.s64 	%rd644, %rd8, %rd640;
	st.local.u32 	[%rd644], %rd643;
	add.s32 	%r3537, %r3537, 1;
	setp.ne.s32 	%p149, %r3537, 6;
	@%p149 bra 	$L__BB0_137;
	shr.u32 	%r1621, %r196, 23;
	st.local.u32 	[%rd8+24], %rd1856;
	and.b32  	%r200, %r1621, 31;
	and.b32  	%r1622, %r1621, 224;
	add.s32 	%r1623, %r1622, -128;
	shr.u32 	%r1624, %r1623, 5;
	mul.wide.u32 	%rd645, %r1624, 4;
	sub.s64 	%rd77, %rd8, %rd645;
	ld.local.u32 	%r3538, [%rd77+24];
	ld.local.u32 	%r3539, [%rd77+20];
	setp.eq.s32 	%p150, %r200, 0;
	@%p150 bra 	$L__BB0_140;
	shf.l.wrap.b32 	%r3538, %r3539, %r3538, %r200;
	ld.local.u32 	%r1625, [%rd77+16];
	shf.l.wrap.b32 	%r3539, %r1625, %r3539, %r200;
$L__BB0_140:
	shr.u32 	%r1626, %r3538, 30;
	shf.l.wrap.b32 	%r1627, %r3539, %r3538, 2;
	shl.b32 	%r1628, %r3539, 2;
	shr.u32 	%r1629, %r1627, 31;
	add.s32 	%r1630, %r1629, %r1626;
	neg.s32 	%r1631, %r1630;
	setp.lt.s32 	%p151, %r196, 0;
	selp.b32 	%r3540, %r1631, %r1630, %p151;
	xor.b32  	%r1632, %r1627, %r196;
	shr.s32 	%r1633, %r1627, 31;
	xor.b32  	%r1634, %r1633, %r1627;
	xor.b32  	%r1635, %r1633, %r1628;
	cvt.u64.u32 	%rd646, %r1634;
	shl.b64 	%rd647, %rd646, 32;
	cvt.u64.u32 	%rd648, %r1635;
	or.b64  	%rd649, %rd647, %rd648;
	cvt.rn.f64.s64 	%fd25, %rd649;
	mul.f64 	%fd26, %fd25, 0d3BF921FB54442D19;
	cvt.rn.f32.f64 	%f692, %fd26;
	neg.f32 	%f693, %f692;
	setp.lt.s32 	%p152, %r1632, 0;
	selp.f32 	%f2354, %f693, %f692, %p152;
	bra.uni 	$L__BB0_142;
$L__BB0_141:
	mov.f32 	%f694, 0f00000000;
	mul.rn.f32 	%f2354, %f5, %f694;
	mov.b32 	%r3540, 0;
$L__BB0_142:
	add.s32 	%r1637, %r3540, 1;
	mul.rn.f32 	%f695, %f2354, %f2354;
	and.b32  	%r1638, %r3540, 1;
	setp.eq.b32 	%p153, %r1638, 1;
	selp.f32 	%f696, %f2354, 0f3F800000, %p153;
	fma.rn.f32 	%f697, %f695, %f696, 0f00000000;
	fma.rn.f32 	%f698, %f695, 0f37CBAC00, 0fBAB607ED;
	selp.f32 	%f699, 0fB94D4153, %f698, %p153;
	selp.f32 	%f700, 0f3C0885E4, 0f3D2AAABB, %p153;
	fma.rn.f32 	%f701, %f699, %f695, %f700;
	selp.f32 	%f702, 0fBE2AAAA8, 0fBEFFFFFF, %p153;
	fma.rn.f32 	%f703, %f701, %f695, %f702;
	fma.rn.f32 	%f704, %f703, %f697, %f696;
	and.b32  	%r1639, %r1637, 2;
	setp.eq.s32 	%p154, %r1639, 0;
	mov.f32 	%f705, 0f00000000;
	sub.f32 	%f706, %f705, %f704;
	selp.f32 	%f97, %f704, %f706, %p154;
	@%p1 bra 	$L__BB0_145;
	mov.b32 	%r1641, %f5;
	shl.b32 	%r1642, %r1641, 8;
	or.b32  	%r209, %r1642, -2147483648;
	mov.b64 	%rd1857, 0;
	mov.b32 	%r3541, 0;
$L__BB0_144:
	.pragma "nounroll";
	mul.wide.u32 	%rd651, %r3541, 4;
	mov.u64 	%rd652, __cudart_i2opi_f;
	add.s64 	%rd653, %rd652, %rd651;
	ld.global.nc.u32 	%r1643, [%rd653];
	mad.wide.u32 	%rd654, %r1643, %r209, %rd1857;
	shr.u64 	%rd1857, %rd654, 32;
	add.s64 	%rd655, %rd7, %rd651;
	st.local.u32 	[%rd655], %rd654;
	add.s32 	%r3541, %r3541, 1;
	setp.ne.s32 	%p155, %r3541, 6;
	@%p155 bra 	$L__BB0_144;
$L__BB0_145:
	setp.ltu.f32 	%p156, %f37, 0f47CE4780;
	mov.u32 	%r3545, %r3872;
	mov.f32 	%f2355, %f2421;
	@%p156 bra 	$L__BB0_153;
	setp.eq.f32 	%p157, %f37, 0f7F800000;
	@%p157 bra 	$L__BB0_152;
	mov.b32 	%r212, %f6;
	shl.b32 	%r1645, %r212, 8;
	or.b32  	%r213, %r1645, -2147483648;
	mov.b64 	%rd1858, 0;
	mov.b32 	%r3542, 0;
$L__BB0_148:
	.pragma "nounroll";
	mul.wide.u32 	%rd657, %r3542, 4;
	mov.u64 	%rd658, __cudart_i2opi_f;
	add.s64 	%rd659, %rd658, %rd657;
	ld.global.nc.u32 	%r1646, [%rd659];
	mad.wide.u32 	%rd660, %r1646, %r213, %rd1858;
	shr.u64 	%rd1858, %rd660, 32;
	add.s64 	%rd661, %rd6, %rd657;
	st.local.u32 	[%rd661], %rd660;
	add.s32 	%r3542, %r3542, 1;
	setp.ne.s32 	%p158, %r3542, 6;
	@%p158 bra 	$L__BB0_148;
	shr.u32 	%r1647, %r212, 23;
	st.local.u32 	[%rd6+24], %rd1858;
	and.b32  	%r216, %r1647, 31;
	and.b32  	%r1648, %r1647, 224;
	add.s32 	%r1649, %r1648, -128;
	shr.u32 	%r1650, %r1649, 5;
	mul.wide.u32 	%rd662, %r1650, 4;
	sub.s64 	%rd82, %rd6, %rd662;
	ld.local.u32 	%r3543, [%rd82+24];
	ld.local.u32 	%r3544, [%rd82+20];
	setp.eq.s32 	%p159, %r216, 0;
	@%p159 bra 	$L__BB0_151;
	shf.l.wrap.b32 	%r3543, %r3544, %r3543, %r216;
	ld.local.u32 	%r1651, [%rd82+16];
	shf.l.wrap.b32 	%r3544, %r1651, %r3544, %r216;
$L__BB0_151:
	shr.u32 	%r1652, %r3543, 30;
	shf.l.wrap.b32 	%r1653, %r3544, %r3543, 2;
	shl.b32 	%r1654, %r3544, 2;
	shr.u32 	%r1655, %r1653, 31;
	add.s32 	%r1656, %r1655, %r1652;
	neg.s32 	%r1657, %r1656;
	setp.lt.s32 	%p160, %r212, 0;
	selp.b32 	%r3545, %r1657, %r1656, %p160;
	xor.b32  	%r1658, %r1653, %r212;
	shr.s32 	%r1659, %r1653, 31;
	xor.b32  	%r1660, %r1659, %r1653;
	xor.b32  	%r1661, %r1659, %r1654;
	cvt.u64.u32 	%rd663, %r1660;
	shl.b64 	%rd664, %rd663, 32;
	cvt.u64.u32 	%rd665, %r1661;
	or.b64  	%rd666, %rd664, %rd665;
	cvt.rn.f64.s64 	%fd27, %rd666;
	mul.f64 	%fd28, %fd27, 0d3BF921FB54442D19;
	cvt.rn.f32.f64 	%f707, %fd28;
	neg.f32 	%f708, %f707;
	setp.lt.s32 	%p161, %r1658, 0;
	selp.f32 	%f2355, %f708, %f707, %p161;
	bra.uni 	$L__BB0_153;
$L__BB0_152:
	mov.f32 	%f709, 0f00000000;
	mul.rn.f32 	%f2355, %f6, %f709;
	mov.b32 	%r3545, 0;
$L__BB0_153:
	setp.ltu.f32 	%p162, %f37, 0f47CE4780;
	add.s32 	%r1663, %r3545, 1;
	mul.rn.f32 	%f710, %f2355, %f2355;
	and.b32  	%r1664, %r3545, 1;
	setp.eq.b32 	%p163, %r1664, 1;
	selp.f32 	%f711, %f2355, 0f3F800000, %p163;
	fma.rn.f32 	%f712, %f710, %f711, 0f00000000;
	fma.rn.f32 	%f713, %f710, 0f37CBAC00, 0fBAB607ED;
	selp.f32 	%f714, 0fB94D4153, %f713, %p163;
	selp.f32 	%f715, 0f3C0885E4, 0f3D2AAABB, %p163;
	fma.rn.f32 	%f716, %f714, %f710, %f715;
	selp.f32 	%f717, 0fBE2AAAA8, 0fBEFFFFFF, %p163;
	fma.rn.f32 	%f718, %f716, %f710, %f717;
	fma.rn.f32 	%f719, %f718, %f712, %f711;
	and.b32  	%r1665, %r1663, 2;
	setp.eq.s32 	%p164, %r1665, 0;
	mov.f32 	%f720, 0f00000000;
	sub.f32 	%f721, %f720, %f719;
	selp.f32 	%f101, %f719, %f721, %p164;
	mov.u32 	%r3549, %r3872;
	mov.f32 	%f2356, %f2421;
	@%p162 bra 	$L__BB0_161;
	setp.eq.f32 	%p165, %f37, 0f7F800000;
	@%p165 bra 	$L__BB0_160;
	mov.b32 	%r225, %f6;
	mov.b64 	%rd1859, 0;
	mov.b32 	%r3546, 0;
$L__BB0_156:
	.pragma "nounroll";
	mul.wide.u32 	%rd668, %r3546, 4;
	mov.u64 	%rd669, __cudart_i2opi_f;
	add.s64 	%rd670, %rd669, %rd668;
	ld.global.nc.u32 	%r1667, [%rd670];
	shl.b32 	%r1668, %r225, 8;
	or.b32  	%r1669, %r1668, -2147483648;
	mad.wide.u32 	%rd671, %r1667, %r1669, %rd1859;
	shr.u64 	%rd1859, %rd671, 32;
	add.s64 	%rd672, %rd5, %rd668;
	st.local.u32 	[%rd672], %rd671;
	add.s32 	%r3546, %r3546, 1;
	setp.ne.s32 	%p166, %r3546, 6;
	@%p166 bra 	$L__BB0_156;
	shr.u32 	%r1670, %r225, 23;
	st.local.u32 	[%rd5+24], %rd1859;
	and.b32  	%r228, %r1670, 31;
	and.b32  	%r1671, %r1670, 224;
	add.s32 	%r1672, %r1671, -128;
	shr.u32 	%r1673, %r1672, 5;
	mul.wide.u32 	%rd673, %r1673, 4;
	sub.s64 	%rd85, %rd5, %rd673;
	ld.local.u32 	%r3547, [%rd85+24];
	ld.local.u32 	%r3548, [%rd85+20];
	setp.eq.s32 	%p167, %r228, 0;
	@%p167 bra 	$L__BB0_159;
	shf.l.wrap.b32 	%r3547, %r3548, %r3547, %r228;
	ld.local.u32 	%r1674, [%rd85+16];
	shf.l.wrap.b32 	%r3548, %r1674, %r3548, %r228;
$L__BB0_159:
	shr.u32 	%r1675, %r3547, 30;
	shf.l.wrap.b32 	%r1676, %r3548, %r3547, 2;
	shl.b32 	%r1677, %r3548, 2;
	shr.u32 	%r1678, %r1676, 31;
	add.s32 	%r1679, %r1678, %r1675;
	neg.s32 	%r1680, %r1679;
	setp.lt.s32 	%p168, %r225, 0;
	selp.b32 	%r3549, %r1680, %r1679, %p168;
	xor.b32  	%r1681, %r1676, %r225;
	shr.s32 	%r1682, %r1676, 31;
	xor.b32  	%r1683, %r1682, %r1676;
	xor.b32  	%r1684, %r1682, %r1677;
	cvt.u64.u32 	%rd674, %r1683;
	shl.b64 	%rd675, %rd674, 32;
	cvt.u64.u32 	%rd676, %r1684;
	or.b64  	%rd677, %rd675, %rd676;
	cvt.rn.f64.s64 	%fd29, %rd677;
	mul.f64 	%fd30, %fd29, 0d3BF921FB54442D19;
	cvt.rn.f32.f64 	%f722, %fd30;
	neg.f32 	%f723, %f722;
	setp.lt.s32 	%p169, %r1681, 0;
	selp.f32 	%f2356, %f723, %f722, %p169;
	bra.uni 	$L__BB0_161;
$L__BB0_160:
	mov.f32 	%f724, 0f00000000;
	mul.rn.f32 	%f2356, %f6, %f724;
	mov.b32 	%r3549, 0;
$L__BB0_161:
	mul.rn.f32 	%f725, %f2356, %f2356;
	and.b32  	%r1686, %r3549, 1;
	setp.eq.b32 	%p170, %r1686, 1;
	selp.f32 	%f726, 0f3F800000, %f2356, %p170;
	fma.rn.f32 	%f727, %f725, %f726, 0f00000000;
	fma.rn.f32 	%f728, %f725, 0f37CBAC00, 0fBAB607ED;
	selp.f32 	%f729, %f728, 0fB94D4153, %p170;
	selp.f32 	%f730, 0f3D2AAABB, 0f3C0885E4, %p170;
	fma.rn.f32 	%f731, %f729, %f725, %f730;
	selp.f32 	%f732, 0fBEFFFFFF, 0fBE2AAAA8, %p170;
	fma.rn.f32 	%f733, %f731, %f725, %f732;
	fma.rn.f32 	%f734, %f733, %f727, %f726;
	and.b32  	%r1687, %r3549, 2;
	setp.eq.s32 	%p171, %r1687, 0;
	mov.f32 	%f735, 0f00000000;
	sub.f32 	%f736, %f735, %f734;
	selp.f32 	%f737, %f734, %f736, %p171;
	rcp.rn.f32 	%f738, %f101;
	div.rn.f32 	%f739, %f738, %f29;
	sub.f32 	%f740, %f93, %f3;
	mul.f32 	%f741, %f740, %f737;
	mul.f32 	%f742, %f4, %f741;
	mul.f32 	%f105, %f739, %f742;
	mul.f32 	%f743, %f105, 0f3F22F983;
	cvt.rni.s32.f32 	%r3553, %f743;
	cvt.rn.f32.s32 	%f744, %r3553;
	fma.rn.f32 	%f745, %f744, 0fBFC90FDA, %f105;
	fma.rn.f32 	%f746, %f744, 0fB3A22168, %f745;
	fma.rn.f32 	%f2357, %f744, 0fA7C234C5, %f746;
	abs.f32 	%f107, %f105;
	setp.ltu.f32 	%p172, %f107, 0f47CE4780;
	@%p172 bra 	$L__BB0_169;
	setp.eq.f32 	%p173, %f107, 0f7F800000;
	@%p173 bra 	$L__BB0_168;
	mov.b32 	%r238, %f105;
	mov.b64 	%rd1860, 0;
	mov.b32 	%r3550, 0;
$L__BB0_164:
	.pragma "nounroll";
	mul.wide.u32 	%rd679, %r3550, 4;
	mov.u64 	%rd680, __cudart_i2opi_f;
	add.s64 	%rd681, %rd680, %rd679;
	ld.global.nc.u32 	%r1689, [%rd681];
	shl.b32 	%r1690, %r238, 8;
	or.b32  	%r1691, %r1690, -2147483648;
	mad.wide.u32 	%rd682, %r1689, %r1691, %rd1860;
	shr.u64 	%rd1860, %rd682, 32;
	add.s64 	%rd683, %rd4, %rd679;
	st.local.u32 	[%rd683], %rd682;
	add.s32 	%r3550, %r3550, 1;
	setp.ne.s32 	%p174, %r3550, 6;
	@%p174 bra 	$L__BB0_164;
	shr.u32 	%r1692, %r238, 23;
	st.local.u32 	[%rd4+24], %rd1860;
	and.b32  	%r241, %r1692, 31;
	and.b32  	%r1693, %r1692, 224;
	add.s32 	%r1694, %r1693, -128;
	shr.u32 	%r1695, %r1694, 5;
	mul.wide.u32 	%rd684, %r1695, 4;
	sub.s64 	%rd88, %rd4, %rd684;
	ld.local.u32 	%r3551, [%rd88+24];
	ld.local.u32 	%r3552, [%rd88+20];
	setp.eq.s32 	%p175, %r241, 0;
	@%p175 bra 	$L__BB0_167;
	shf.l.wrap.b32 	%r3551, %r3552, %r3551, %r241;
	ld.local.u32 	%r1696, [%rd88+16];
	shf.l.wrap.b32 	%r3552, %r1696, %r3552, %r241;
$L__BB0_167:
	shr.u32 	%r1697, %r3551, 30;
	shf.l.wrap.b32 	%r1698, %r3552, %r3551, 2;
	shl.b32 	%r1699, %r3552, 2;
	shr.u32 	%r1700, %r1698, 31;
	add.s32 	%r1701, %r1700, %r1697;
	neg.s32 	%r1702, %r1701;
	setp.lt.s32 	%p176, %r238, 0;
	selp.b32 	%r3553, %r1702, %r1701, %p176;
	xor.b32  	%r1703, %r1698, %r238;
	shr.s32 	%r1704, %r1698, 31;
	xor.b32  	%r1705, %r1704, %r1698;
	xor.b32  	%r1706, %r1704, %r1699;
	cvt.u64.u32 	%rd685, %r1705;
	shl.b64 	%rd686, %rd685, 32;
	cvt.u64.u32 	%rd687, %r1706;
	or.b64  	%rd688, %rd686, %rd687;
	cvt.rn.f64.s64 	%fd31, %rd688;
	mul.f64 	%fd32, %fd31, 0d3BF921FB54442D19;
	cvt.rn.f32.f64 	%f747, %fd32;
	neg.f32 	%f748, %f747;
	setp.lt.s32 	%p177, %r1703, 0;
	selp.f32 	%f2357, %f748, %f747, %p177;
	bra.uni 	$L__BB0_169;
$L__BB0_168:
	mov.f32 	%f749, 0f00000000;
	mul.rn.f32 	%f2357, %f105, %f749;
	mov.b32 	%r3553, 0;
$L__BB0_169:
	setp.ltu.f32 	%p178, %f107, 0f47CE4780;
	mul.rn.f32 	%f750, %f2357, %f2357;
	and.b32  	%r1708, %r3553, 1;
	setp.eq.b32 	%p179, %r1708, 1;
	selp.f32 	%f751, 0f3F800000, %f2357, %p179;
	fma.rn.f32 	%f752, %f750, %f751, 0f00000000;
	fma.rn.f32 	%f753, %f750, 0f37CBAC00, 0fBAB607ED;
	selp.f32 	%f754, %f753, 0fB94D4153, %p179;
	selp.f32 	%f755, 0f3D2AAABB, 0f3C0885E4, %p179;
	fma.rn.f32 	%f756, %f754, %f750, %f755;
	selp.f32 	%f757, 0fBEFFFFFF, 0fBE2AAAA8, %p179;
	fma.rn.f32 	%f758, %f756, %f750, %f757;
	fma.rn.f32 	%f759, %f758, %f752, %f751;
	and.b32  	%r1709, %r3553, 2;
	setp.eq.s32 	%p180, %r1709, 0;
	mov.f32 	%f760, 0f00000000;
	sub.f32 	%f761, %f760, %f759;
	selp.f32 	%f111, %f759, %f761, %p180;
	setp.eq.f32 	%p181, %f107, 0f7F800000;
	or.pred  	%p182, %p178, %p181;
	@%p182 bra 	$L__BB0_172;
	mov.b32 	%r1711, %f105;
	shl.b32 	%r1712, %r1711, 8;
	or.b32  	%r250, %r1712, -2147483648;
	mov.b64 	%rd1861, 0;
	mov.b32 	%r3554, 0;
$L__BB0_171:
	.pragma "nounroll";
	mul.wide.u32 	%rd690, %r3554, 4;
	mov.u64 	%rd691, __cudart_i2opi_f;
	add.s64 	%rd692, %rd691, %rd690;
	ld.global.nc.u32 	%r1713, [%rd692];
	mad.wide.u32 	%rd693, %r1713, %r250, %rd1861;
	shr.u64 	%rd1861, %rd693, 32;
	add.s64 	%rd694, %rd3, %rd690;
	st.local.u32 	[%rd694], %rd693;
	add.s32 	%r3554, %r3554, 1;
	setp.ne.s32 	%p183, %r3554, 6;
	@%p183 bra 	$L__BB0_171;
$L__BB0_172:
	mul.f32 	%f112, %f97, %f111;
	abs.f32 	%f762, %f112;
	setp.ltu.f32 	%p184, %f762, 0f47CE4780;
	setp.eq.f32 	%p185, %f762, 0f7F800000;
	or.pred  	%p5, %p184, %p185;
	@%p5 bra 	$L__BB0_175;
	mov.b32 	%r1715, %f112;
	shl.b32 	%r1716, %r1715, 8;
	or.b32  	%r253, %r1716, -2147483648;
	mov.b64 	%rd1862, 0;
	mov.b32 	%r3555, 0;
$L__BB0_174:
	.pragma "nounroll";
	mul.wide.u32 	%rd696, %r3555, 4;
	mov.u64 	%rd697, __cudart_i2opi_f;
	add.s64 	%rd698, %rd697, %rd696;
	ld.global.nc.u32 	%r1717, [%rd698];
	mad.wide.u32 	%rd699, %r1717, %r253, %rd1862;
	shr.u64 	%rd1862, %rd699, 32;
	add.s64 	%rd700, %rd2, %rd696;
	st.local.u32 	[%rd700], %rd699;
	add.s32 	%r3555, %r3555, 1;
	setp.ne.s32 	%p186, %r3555, 6;
	@%p186 bra 	$L__BB0_174;
$L__BB0_175:
	@%p5 bra 	$L__BB0_178;
	mov.b32 	%r1719, %f112;
	shl.b32 	%r1720, %r1719, 8;
	or.b32  	%r256, %r1720, -2147483648;
	mov.b64 	%rd1863, 0;
	mov.b32 	%r3556, 0;
$L__BB0_177:
	.pragma "nounroll";
	mul.wide.u32 	%rd702, %r3556, 4;
	mov.u64 	%rd703, __cudart_i2opi_f;
	add.s64 	%rd704, %rd703, %rd702;
	ld.global.nc.u32 	%r1721, [%rd704];
	mad.wide.u32 	%rd705, %r1721, %r256, %rd1863;
	shr.u64 	%rd1863, %rd705, 32;
	add.s64 	%rd706, %rd1, %rd702;
	st.local.u32 	[%rd706], %rd705;
	add.s32 	%r3556, %r3556, 1;
	setp.ne.s32 	%p187, %r3556, 6;
	@%p187 bra 	$L__BB0_177;
$L__BB0_178:
	setp.ltu.f32 	%p188, %f31, 0f47CE4780;
	ld.global.f32 	%f113, [%rd10+4864];
	mov.u32 	%r3560, %r3864;
	mov.f32 	%f2358, %f2419;
	@%p188 bra 	$L__BB0_186;
	setp.eq.f32 	%p189, %f31, 0f7F800000;
	@%p189 bra 	$L__BB0_185;
	mov.b32 	%r259, %f5;
	shl.b32 	%r1723, %r259, 8;
	or.b32  	%r260, %r1723, -2147483648;
	mov.b64 	%rd1864, 0;
	mov.b32 	%r3557, 0;
$L__BB0_181:
	.pragma "nounroll";
	mul.wide.u32 	%rd708, %r3557, 4;
	mov.u64 	%rd709, __cudart_i2opi_f;
	add.s64 	%rd710, %rd709, %rd708;
	ld.global.nc.u32 	%r1724, [%rd710];
	mad.wide.u32 	%rd711, %r1724, %r260, %rd1864;
	shr.u64 	%rd1864, %rd711, 32;
	add.s64 	%rd712, %rd8, %rd708;
	st.local.u32 	[%rd712], %rd711;
	add.s32 	%r3557, %r3557, 1;
	setp.ne.s32 	%p190, %r3557, 6;
	@%p190 bra 	$L__BB0_181;
	shr.u32 	%r1725, %r259, 23;
	st.local.u32 	[%rd8+24], %rd1864;
	and.b32  	%r263, %r1725, 31;
	and.b32  	%r1726, %r1725, 224;
	add.s32 	%r1727, %r1726, -128;
	shr.u32 	%r1728, %r1727, 5;
	mul.wide.u32 	%rd713, %r1728, 4;
	sub.s64 	%rd97, %rd8, %rd713;
	ld.local.u32 	%r3558, [%rd97+24];
	ld.local.u32 	%r3559, [%rd97+20];
	setp.eq.s32 	%p191, %r263, 0;
	@%p191 bra 	$L__BB0_184;
	shf.l.wrap.b32 	%r3558, %r3559, %r3558, %r263;
	ld.local.u32 	%r1729, [%rd97+16];
	shf.l.wrap.b32 	%r3559, %r1729, %r3559, %r263;
$L__BB0_184:
	shr.u32 	%r1730, %r3558, 30;
	shf.l.wrap.b32 	%r1731, %r3559, %r3558, 2;
	shl.b32 	%r1732, %r3559, 2;
	shr.u32 	%r1733, %r1731, 31;
	add.s32 	%r1734, %r1733, %r1730;
	neg.s32 	%r1735, %r1734;
	setp.lt.s32 	%p192, %r259, 0;
	selp.b32 	%r3560, %r1735, %r1734, %p192;
	xor.b32  	%r1736, %r1731, %r259;
	shr.s32 	%r1737, %r1731, 31;
	xor.b32  	%r1738, %r1737, %r1731;
	xor.b32  	%r1739, %r1737, %r1732;
	cvt.u64.u32 	%rd714, %r1738;
	shl.b64 	%rd715, %rd714, 32;
	cvt.u64.u32 	%rd716, %r1739;
	or.b64  	%rd717, %rd715, %rd716;
	cvt.rn.f64.s64 	%fd33, %rd717;
	mul.f64 	%fd34, %fd33, 0d3BF921FB54442D19;
	cvt.rn.f32.f64 	%f763, %fd34;
	neg.f32 	%f764, %f763;
	setp.lt.s32 	%p193, %r1736, 0;
	selp.f32 	%f2358, %f764, %f763, %p193;
	bra.uni 	$L__BB0_186;
$L__BB0_185:
	mov.f32 	%f765, 0f00000000;
	mul.rn.f32 	%f2358, %f5, %f765;
	mov.b32 	%r3560, 0;
$L__BB0_186:
	add.s32 	%r1741, %r3560, 1;
	mul.rn.f32 	%f766, %f2358, %f2358;
	and.b32  	%r1742, %r3560, 1;
	setp.eq.b32 	%p194, %r1742, 1;
	selp.f32 	%f767, %f2358, 0f3F800000, %p194;
	fma.rn.f32 	%f768, %f766, %f767, 0f00000000;
	fma.rn.f32 	%f769, %f766, 0f37CBAC00, 0fBAB607ED;
	selp.f32 	%f770, 0fB94D4153, %f769, %p194;
	selp.f32 	%f771, 0f3C0885E4, 0f3D2AAABB, %p194;
	fma.rn.f32 	%f772, %f770, %f766, %f771;
	selp.f32 	%f773, 0fBE2AAAA8, 0fBEFFFFFF, %p194;
	fma.rn.f32 	%f774, %f772, %f766, %f773;
	fma.rn.f32 	%f775, %f774, %f768, %f767;
	and.b32  	%r1743, %r1741, 2;
	setp.eq.s32 	%p195, %r1743, 0;
	mov.f32 	%f776, 0f00000000;
	sub.f32 	%f777, %f776, %f775;
	selp.f32 	%f117, %f775, %f777, %p195;
	@%p1 bra 	$L__BB0_189;
	mov.b32 	%r1745, %f5;
	shl.b32 	%r1746, %r1745, 8;
	or.b32  	%r272, %r1746, -2147483648;
	mov.b64 	%rd1865, 0;
	mov.b32 	%r3561, 0;
$L__BB0_188:
	.pragma "nounroll";
	mul.wide.u32 	%rd719, %r3561, 4;
	mov.u64 	%rd720, __cudart_i2opi_f;
	add.s64 	%rd721, %rd720, %rd719;
	ld.global.nc.u32 	%r1747, [%rd721];
	mad.wide.u32 	%rd722, %r1747, %r272, %rd1865;
	shr.u64 	%rd1865, %rd722, 32;
	add.s64 	%rd723, %rd7, %rd719;
	st.local.u32 	[%rd723], %rd722;
	add.s32 	%r3561, %r3561, 1;
	setp.ne.s32 	%p196, %r3561, 6;
	@%p196 bra 	$L__BB0_188;
$L__BB0_189:
	setp.ltu.f32 	%p197, %f37, 0f47CE4780;
	mov.u32 	%r3565, %r3872;
	mov.f32 	%f2359, %f2421;
	@%p197 bra 	$L__BB0_197;
	setp.eq.f32 	%p198, %f37, 0f7F800000;
	@%p198 bra 	$L__BB0_196;
	mov.b32 	%r275, %f6;
	shl.b32 	%r1749, %r275, 8;
	or.b32  	%r276, %r1749, -2147483648;
	mov.b64 	%rd1866, 0;
	mov.b32 	%r3562, 0;
$L__BB0_192:
	.pragma "nounroll";
	mul.wide.u32 	%rd725, %r3562, 4;
	mov.u64 	%rd726, __cudart_i2opi_f;
	add.s64 	%rd727, %rd726, %rd725;
	ld.global.nc.u32 	%r1750, [%rd727];
	mad.wide.u32 	%rd728, %r1750, %r276, %rd1866;
	shr.u64 	%rd1866, %rd728, 32;
	add.s64 	%rd729, %rd6, %rd725;
	st.local.u32 	[%rd729], %rd728;
	add.s32 	%r3562, %r3562, 1;
	setp.ne.s32 	%p199, %r3562, 6;
	@%p199 bra 	$L__BB0_192;
	shr.u32 	%r1751, %r275, 23;
	st.local.u32 	[%rd6+24], %rd1866;
	and.b32  	%r279, %r1751, 31;
	and.b32  	%r1752, %r1751, 224;
	add.s32 	%r1753, %r1752, -128;
	shr.u32 	%r1754, %r1753, 5;
	mul.wide.u32 	%rd730, %r1754, 4;
	sub.s64 	%rd102, %rd6, %rd730;
	ld.local.u32 	%r3563, [%rd102+24];
	ld.local.u32 	%r3564, [%rd102+20];
	setp.eq.s32 	%p200, %r279, 0;
	@%p200 bra 	$L__BB0_195;
	shf.l.wrap.b32 	%r3563, %r3564, %r3563, %r279;
	ld.local.u32 	%r1755, [%rd102+16];
	shf.l.wrap.b32 	%r3564, %r1755, %r3564, %r279;
$L__BB0_195:
	shr.u32 	%r1756, %r3563, 30;
	shf.l.wrap.b32 	%r1757, %r3564, %r3563, 2;
	shl.b32 	%r1758, %r3564, 2;
	shr.u32 	%r1759, %r1757, 31;
	add.s32 	%r1760, %r1759, %r1756;
	neg.s32 	%r1761, %r1760;
	setp.lt.s32 	%p201, %r275, 0;
	selp.b32 	%r3565, %r1761, %r1760, %p201;
	xor.b32  	%r1762, %r1757, %r275;
	shr.s32 	%r1763, %r1757, 31;
	xor.b32  	%r1764, %r1763, %r1757;
	xor.b32  	%r1765, %r1763, %r1758;
	cvt.u64.u32 	%rd731, %r1764;
	shl.b64 	%rd732, %rd731, 32;
	cvt.u64.u32 	%rd733, %r1765;
	or.b64  	%rd734, %rd732, %rd733;
	cvt.rn.f64.s64 	%fd35, %rd734;
	mul.f64 	%fd36, %fd35, 0d3BF921FB54442D19;
	cvt.rn.f32.f64 	%f778, %fd36;
	neg.f32 	%f779, %f778;
	setp.lt.s32 	%p202, %r1762, 0;
	selp.f32 	%f2359, %f779, %f778, %p202;
	bra.uni 	$L__BB0_197;
$L__BB0_196:
	mov.f32 	%f780, 0f00000000;
	mul.rn.f32 	%f2359, %f6, %f780;
	mov.b32 	%r3565, 0;
$L__BB0_197:
	setp.ltu.f32 	%p203, %f37, 0f47CE4780;
	add.s32 	%r1767, %r3565, 1;
	mul.rn.f32 	%f781, %f2359, %f2359;
	and.b32  	%r1768, %r3565, 1;
	setp.eq.b32 	%p204, %r1768, 1;
	selp.f32 	%f782, %f2359, 0f3F800000, %p204;
	fma.rn.f32 	%f783, %f781, %f782, 0f00000000;
	fma.rn.f32 	%f784, %f781, 0f37CBAC00, 0fBAB607ED;
	selp.f32 	%f785, 0fB94D4153, %f784, %p204;
	selp.f32 	%f786, 0f3C0885E4, 0f3D2AAABB, %p204;
	fma.rn.f32 	%f787, %f785, %f781, %f786;
	selp.f32 	%f788, 0fBE2AAAA8, 0fBEFFFFFF, %p204;
	fma.rn.f32 	%f789, %f787, %f781, %f788;
	fma.rn.f32 	%f790, %f789, %f783, %f782;
	and.b32  	%r1769, %r1767, 2;
	setp.eq.s32 	%p205, %r1769, 0;
	mov.f32 	%f791, 0f00000000;
	sub.f32 	%f792, %f791, %f790;
	selp.f32 	%f121, %f790, %f792, %p205;
	mov.u32 	%r3569, %r3872;
	mov.f32 	%f2360, %f2421;
	@%p203 bra 	$L__BB0_205;
	setp.eq.f32 	%p206, %f37, 0f7F800000;
	@%p206 bra 	$L__BB0_204;
	mov.b32 	%r288, %f6;
	mov.b64 	%rd1867, 0;
	mov.b32 	%r3566, 0;
$L__BB0_200:
	.pragma "nounroll";
	mul.wide.u32 	%rd736, %r3566, 4;
	mov.u64 	%rd737, __cudart_i2opi_f;
	add.s64 	%rd738, %rd737, %rd736;
	ld.global.nc.u32 	%r1771, [%rd738];
	shl.b32 	%r1772, %r288, 8;
	or.b32  	%r1773, %r1772, -2147483648;
	mad.wide.u32 	%rd739, %r1771, %r1773, %rd1867;
	shr.u64 	%rd1867, %rd739, 32;
	add.s64 	%rd740, %rd5, %rd736;
	st.local.u32 	[%rd740], %rd739;
	add.s32 	%r3566, %r3566, 1;
	setp.ne.s32 	%p207, %r3566, 6;
	@%p207 bra 	$L__BB0_200;
	shr.u32 	%r1774, %r288, 23;
	st.local.u32 	[%rd5+24], %rd1867;
	and.b32  	%r291, %r1774, 31;
	and.b32  	%r1775, %r1774, 224;
	add.s32 	%r1776, %r1775, -128;
	shr.u32 	%r1777, %r1776, 5;
	mul.wide.u32 	%rd741, %r1777, 4;
	sub.s64 	%rd105, %rd5, %rd741;
	ld.local.u32 	%r3567, [%rd105+24];
	ld.local.u32 	%r3568, [%rd105+20];
	setp.eq.s32 	%p208, %r291, 0;
	@%p208 bra 	$L__BB0_203;
	shf.l.wrap.b32 	%r3567, %r3568, %r3567, %r291;
	ld.local.u32 	%r1778, [%rd105+16];
	shf.l.wrap.b32 	%r3568, %r1778, %r3568, %r291;
$L__BB0_203:
	shr.u32 	%r1779, %r3567, 30;
	shf.l.wrap.b32 	%r1780, %r3568, %r3567, 2;
	shl.b32 	%r1781, %r3568, 2;
	shr.u32 	%r1782, %r1780, 31;
	add.s32 	%r1783, %r1782, %r1779;
	neg.s32 	%r1784, %r1783;
	setp.lt.s32 	%p209, %r288, 0;
	selp.b32 	%r3569, %r1784, %r1783, %p209;
	xor.b32  	%r1785, %r1780, %r288;
	shr.s32 	%r1786, %r1780, 31;
	xor.b32  	%r1787, %r1786, %r1780;
	xor.b32  	%r1788, %r1786, %r1781;
	cvt.u64.u32 	%rd742, %r1787;
	shl.b64 	%rd743, %rd742, 32;
	cvt.u64.u32 	%rd744, %r1788;
	or.b64  	%rd745, %rd743, %rd744;
	cvt.rn.f64.s64 	%fd37, %rd745;
	mul.f64 	%fd38, %fd37, 0d3BF921FB54442D19;
	cvt.rn.f32.f64 	%f793, %fd38;
	neg.f32 	%f794, %f793;
	setp.lt.s32 	%p210, %r1785, 0;
	selp.f32 	%f2360, %f794, %f793, %p210;
	bra.uni 	$L__BB0_205;
$L__BB0_204:
	mov.f32 	%f795, 0f00000000;
	mul.rn.f32 	%f2360, %f6, %f795;
	mov.b32 	%r3569, 0;
$L__BB0_205:
	mul.rn.f32 	%f796, %f2360, %f2360;
	and.b32  	%r1790, %r3569, 1;
	setp.eq.b32 	%p211, %r1790, 1;
	selp.f32 	%f797, 0f3F800000, %f2360, %p211;
	fma.rn.f32 	%f798, %f796, %f797, 0f00000000;
	fma.rn.f32 	%f799, %f796, 0f37CBAC00, 0fBAB607ED;
	selp.f32 	%f800, %f799, 0fB94D4153, %p211;
	selp.f32 	%f801, 0f3D2AAABB, 0f3C0885E4, %p211;
	fma.rn.f32 	%f802, %f800, %f796, %f801;
	selp.f32 	%f803, 0fBEFFFFFF, 0fBE2AAAA8, %p211;
	fma.rn.f32 	%f804, %f802, %f796, %f803;
	fma.rn.f32 	%f805, %f804, %f798, %f797;
	and.b32  	%r1791, %r3569, 2;
	setp.eq.s32 	%p212, %r1791, 0;
	mov.f32 	%f806, 0f00000000;
	sub.f32 	%f807, %f806, %f805;
	selp.f32 	%f808, %f805, %f807, %p212;
	rcp.rn.f32 	%f809, %f121;
	div.rn.f32 	%f810, %f809, %f29;
	sub.f32 	%f811, %f113, %f3;
	mul.f32 	%f812, %f811, %f808;
	mul.f32 	%f813, %f4, %f812;
	mul.f32 	%f125, %f810, %f813;
	mul.f32 	%f814, %f125, 0f3F22F983;
	cvt.rni.s32.f32 	%r3573, %f814;
	cvt.rn.f32.s32 	%f815, %r3573;
	fma.rn.f32 	%f816, %f815, 0fBFC90FDA, %f125;
	fma.rn.f32 	%f817, %f815, 0fB3A22168, %f816;
	fma.rn.f32 	%f2361, %f815, 0fA7C234C5, %f817;
	abs.f32 	%f127, %f125;
	setp.ltu.f32 	%p213, %f127, 0f47CE4780;
	@%p213 bra 	$L__BB0_213;
	setp.eq.f32 	%p214, %f127, 0f7F800000;
	@%p214 bra 	$L__BB0_212;
	mov.b32 	%r301, %f125;
	mov.b64 	%rd1868, 0;
	mov.b32 	%r3570, 0;
$L__BB0_208:
	.pragma "nounroll";
	mul.wide.u32 	%rd747, %r3570, 4;
	mov.u64 	%rd748, __cudart_i2opi_f;
	add.s64 	%rd749, %rd748, %rd747;
	ld.global.nc.u32 	%r1793, [%rd749];
	shl.b32 	%r1794, %r301, 8;
	or.b32  	%r1795, %r1794, -2147483648;
	mad.wide.u32 	%rd750, %r1793, %r1795, %rd1868;
	shr.u64 	%rd1868, %rd750, 32;
	add.s64 	%rd751, %rd4, %rd747;
	st.local.u32 	[%rd751], %rd750;
	add.s32 	%r3570, %r3570, 1;
	setp.ne.s32 	%p215, %r3570, 6;
	@%p215 bra 	$L__BB0_208;
	shr.u32 	%r1796, %r301, 23;
	st.local.u32 	[%rd4+24], %rd1868;
	and.b32  	%r304, %r1796, 31;
	and.b32  	%r1797, %r1796, 224;
	add.s32 	%r1798, %r1797, -128;
	shr.u32 	%r1799, %r1798, 5;
	mul.wide.u32 	%rd752, %r1799, 4;
	sub.s64 	%rd108, %rd4, %rd752;
	ld.local.u32 	%r3571, [%rd108+24];
	ld.local.u32 	%r3572, [%rd108+20];
	setp.eq.s32 	%p216, %r304, 0;
	@%p216 bra 	$L__BB0_211;
	shf.l.wrap.b32 	%r3571, %r3572, %r3571, %r304;
	ld.local.u32 	%r1800, [%rd108+16];
	shf.l.wrap.b32 	%r3572, %r1800, %r3572, %r304;
$L__BB0_211:
	shr.u32 	%r1801, %r3571, 30;
	shf.l.wrap.b32 	%r1802, %r3572, %r3571, 2;
	shl.b32 	%r1803, %r3572, 2;
	shr.u32 	%r1804, %r1802, 31;
	add.s32 	%r1805, %r1804, %r1801;
	neg.s32 	%r1806, %r1805;
	setp.lt.s32 	%p217, %r301, 0;
	selp.b32 	%r3573, %r1806, %r1805, %p217;
	xor.b32  	%r1807, %r1802, %r301;
	shr.s32 	%r1808, %r1802, 31;
	xor.b32  	%r1809, %r1808, %r1802;
	xor.b32  	%r1810, %r1808, %r1803;
	cvt.u64.u32 	%rd753, %r1809;
	shl.b64 	%rd754, %rd753, 32;
	cvt.u64.u32 	%rd755, %r1810;
	or.b64  	%rd756, %rd754, %rd755;
	cvt.rn.f64.s64 	%fd39, %rd756;
	mul.f64 	%fd40, %fd39, 0d3BF921FB54442D19;
	cvt.rn.f32.f64 	%f818, %fd40;
	neg.f32 	%f819, %f818;
	setp.lt.s32 	%p218, %r1807, 0;
	selp.f32 	%f2361, %f819, %f818, %p218;
	bra.uni 	$L__BB0_213;
$L__BB0_212:
	mov.f32 	%f820, 0f00000000;
	mul.rn.f32 	%f2361, %f125, %f820;
	mov.b32 	%r3573, 0;
$L__BB0_213:
	setp.ltu.f32 	%p219, %f127, 0f47CE4780;
	mul.rn.f32 	%f821, %f2361, %f2361;
	and.b32  	%r1812, %r3573, 1;
	setp.eq.b32 	%p220, %r1812, 1;
	selp.f32 	%f822, 0f3F800000, %f2361, %p220;
	fma.rn.f32 	%f823, %f821, %f822, 0f00000000;
	fma.rn.f32 	%f824, %f821, 0f37CBAC00, 0fBAB607ED;
	selp.f32 	%f825, %f824, 0fB94D4153, %p220;
	selp.f32 	%f826, 0f3D2AAABB, 0f3C0885E4, %p220;
	fma.rn.f32 	%f827, %f825, %f821, %f826;
	selp.f32 	%f828, 0fBEFFFFFF, 0fBE2AAAA8, %p220;
	fma.rn.f32 	%f829, %f827, %f821, %f828;
	fma.rn.f32 	%f830, %f829, %f823, %f822;
	and.b32  	%r1813, %r3573, 2;
	setp.eq.s32 	%p221, %r1813, 0;
	mov.f32 	%f831, 0f00000000;
	sub.f32 	%f832, %f831, %f830;
	selp.f32 	%f131, %f830, %f832, %p221;
	setp.eq.f32 	%p222, %f127, 0f7F800000;
	or.pred  	%p223, %p219, %p222;
	@%p223 bra 	$L__BB0_216;
	mov.b32 	%r1815, %f125;
	shl.b32 	%r1816, %r1815, 8;
	or.b32  	%r313, %r1816, -2147483648;
	mov.b64 	%rd1869, 0;
	mov.b32 	%r3574, 0;
$L__BB0_215:
	.pragma "nounroll";
	mul.wide.u32 	%rd758, %r3574, 4;
	mov.u64 	%rd759, __cudart_i2opi_f;
	add.s64 	%rd760, %rd759, %rd758;
	ld.global.nc.u32 	%r1817, [%rd760];
	mad.wide.u32 	%rd761, %r1817, %r313, %rd1869;
	shr.u64 	%rd1869, %rd761, 32;
	add.s64 	%rd762, %rd3, %rd758;
	st.local.u32 	[%rd762], %rd761;
	add.s32 	%r3574, %r3574, 1;
	setp.ne.s32 	%p224, %r3574, 6;
	@%p224 bra 	$L__BB0_215;
$L__BB0_216:
	mul.f32 	%f132, %f117, %f131;
	abs.f32 	%f833, %f132;
	setp.ltu.f32 	%p225, %f833, 0f47CE4780;
	setp.eq.f32 	%p226, %f833, 0f7F800000;
	or.pred  	%p6, %p225, %p226;
	@%p6 bra 	$L__BB0_219;
	mov.b32 	%r1819, %f132;
	shl.b32 	%r1820, %r1819, 8;
	or.b32  	%r316, %r1820, -2147483648;
	mov.b64 	%rd1870, 0;
	mov.b32 	%r3575, 0;
$L__BB0_218:
	.pragma "nounroll";
	mul.wide.u32 	%rd764, %r3575, 4;
	mov.u64 	%rd765, __cudart_i2opi_f;
	add.s64 	%rd766, %rd765, %rd764;
	ld.global.nc.u32 	%r1821, [%rd766];
	mad.wide.u32 	%rd767, %r1821, %r316, %rd1870;
	shr.u64 	%rd1870, %rd767, 32;
	add.s64 	%rd768, %rd2, %rd764;
	st.local.u32 	[%rd768], %rd767;
	add.s32 	%r3575, %r3575, 1;
	setp.ne.s32 	%p227, %r3575, 6;
	@%p227 bra 	$L__BB0_218;
$L__BB0_219:
	@%p6 bra 	$L__BB0_222;
	mov.b32 	%r1823, %f132;
	shl.b32 	%r1824, %r1823, 8;
	or.b32  	%r319, %r1824, -2147483648;
	mov.b64 	%rd1871, 0;
	mov.b32 	%r3576, 0;
$L__BB0_221:
	.pragma "nounroll";
	mul.wide.u32 	%rd770, %r3576, 4;
	mov.u64 	%rd771, __cudart_i2opi_f;
	add.s64 	%rd772, %rd771, %rd770;
	ld.global.nc.u32 	%r1825, [%rd772];
	mad.wide.u32 	%rd773, %r1825, %r319, %rd1871;
	shr.u64 	%rd1871, %rd773, 32;
	add.s64 	%rd774, %rd1, %rd770;
	st.local.u32 	[%rd774], %rd773;
	add.s32 	%r3576, %r3576, 1;
	setp.ne.s32 	%p228, %r3576, 6;
	@%p228 bra 	$L__BB0_221;
$L__BB0_222:
	setp.ltu.f32 	%p229, %f31, 0f47CE4780;
	ld.global.f32 	%f133, [%rd10+6016];
	mov.u32 	%r3580, %r3864;
	mov.f32 	%f2362, %f2419;
	@%p229 bra 	$L__BB0_230;
	setp.eq.f32 	%p230, %f31, 0f7F800000;
	@%p230 bra 	$L__BB0_229;
	mov.b32 	%r322, %f5;
	shl.b32 	%r1827, %r322, 8;
	or.b32  	%r323, %r1827, -2147483648;
	mov.b64 	%rd1872, 0;
	mov.b32 	%r3577, 0;
$L__BB0_225:
	.pragma "nounroll";
	mul.wide.u32 	%rd776, %r3577, 4;
	mov.u64 	%rd777, __cudart_i2opi_f;
	add.s64 	%rd778, %rd777, %rd776;
	ld.global.nc.u32 	%r1828, [%rd778];
	mad.wide.u32 	%rd779, %r1828, %r323, %rd1872;
	shr.u64 	%rd1872, %rd779, 32;
	add.s64 	%rd780, %rd8, %rd776;
	st.local.u32 	[%rd780], %rd779;
	add.s32 	%r3577, %r3577, 1;
	setp.ne.s32 	%p231, %r3577, 6;
	@%p231 bra 	$L__BB0_225;
	shr.u32 	%r1829, %r322, 23;
	st.local.u32 	[%rd8+24], %rd1872;
	and.b32  	%r326, %r1829, 31;
	and.b32  	%r1830, %r1829, 224;
	add.s32 	%r1831, %r1830, -128;
	shr.u32 	%r1832, %r1831, 5;
	mul.wide.u32 	%rd781, %r1832, 4;
	sub.s64 	%rd117, %rd8, %rd781;
	ld.local.u32 	%r3578, [%rd117+24];
	ld.local.u32 	%r3579, [%rd117+20];
	setp.eq.s32 	%p232, %r326, 0;
	@%p232 bra 	$L__BB0_228;
	shf.l.wrap.b32 	%r3578, %r3579, %r3578, %r326;
	ld.local.u32 	%r1833, [%rd117+16];
	shf.l.wrap.b32 	%r3579, %r1833, %r3579, %r326;
$L__BB0_228:
	shr.u32 	%r1834, %r3578, 30;
	shf.l.wrap.b32 	%r1835, %r3579, %r3578, 2;
	shl.b32 	%r1836, %r3579, 2;
	shr.u32 	%r1837, %r1835, 31;
	add.s32 	%r1838, %r1837, %r1834;
	neg.s32 	%r1839, %r1838;
	setp.lt.s32 	%p233, %r322, 0;
	selp.b32 	%r3580, %r1839, %r1838, %p233;
	xor.b32  	%r1840, %r1835, %r322;
	shr.s32 	%r1841, %r1835, 31;
	xor.b32  	%r1842, %r1841, %r1835;
	xor.b32  	%r1843, %r1841, %r1836;
	cvt.u64.u32 	%rd782, %r1842;
	shl.b64 	%rd783, %rd782, 32;
	cvt.u64.u32 	%rd784, %r1843;
	or.b64  	%rd785, %rd783, %rd784;
	cvt.rn.f64.s64 	%fd41, %rd785;
	mul.f64 	%fd42, %fd41, 0d3BF921FB54442D19;
	cvt.rn.f32.f64 	%f834, %fd42;
	neg.f32 	%f835, %f834;
	setp.lt.s32 	%p234, %r1840, 0;
	selp.f32 	%f2362, %f835, %f834, %p234;
	bra.uni 	$L__BB0_230;
$L__BB0_229:
	mov.f32 	%f836, 0f00000000;
	mul.rn.f32 	%f2362, %f5, %f836;
	mov.b32 	%r3580, 0;
$L__BB0_230:
	add.s32 	%r1845, %r3580, 1;
	mul.rn.f32 	%f837, %f2362, %f2362;
	and.b32  	%r1846, %r3580, 1;
	setp.eq.b32 	%p235, %r1846, 1;
	selp.f32 	%f838, %f2362, 0f3F800000, %p235;
	fma.rn.f32 	%f839, %f837, %f838, 0f00000000;
	fma.rn.f32 	%f840, %f837, 0f37CBAC00, 0fBAB607ED;
	selp.f32 	%f841, 0fB94D4153, %f840, %p235;
	selp.f32 	%f842, 0f3C0885E4, 0f3D2AAABB, %p235;
	fma.rn.f32 	%f843, %f841, %f837, %f842;
	selp.f32 	%f844, 0fBE2AAAA8, 0fBEFFFFFF, %p235;
	fma.rn.f32 	%f845, %f843, %f837, %f844;
	fma.rn.f32 	%f846, %f845, %f839, %f838;
	and.b32  	%r1847, %r1845, 2;
	setp.eq.s32 	%p236, %r1847, 0;
	mov.f32 	%f847, 0f00000000;
	sub.f32 	%f848, %f847, %f846;
	selp.f32 	%f137, %f846, %f848, %p236;
	@%p1 bra 	$L__BB0_233;
	mov.b32 	%r1849, %f5;
	shl.b32 	%r1850, %r1849, 8;
	or.b32  	%r335, %r1850, -2147483648;
	mov.b64 	%rd1873, 0;
	mov.b32 	%r3581, 0;
$L__BB0_232:
	.pragma "nounroll";
	mul.wide.u32 	%rd787, %r3581, 4;
	mov.u64 	%rd788, __cudart_i2opi_f;
	add.s64 	%rd789, %rd788, %rd787;
	ld.global.nc.u32 	%r1851, [%rd789];
	mad.wide.u32 	%rd790, %r1851, %r335, %rd1873;
	shr.u64 	%rd1873, %rd790, 32;
	add.s64 	%rd791, %rd7, %rd787;
	st.local.u32 	[%rd791], %rd790;
	add.s32 	%r3581, %r3581, 1;
	setp.ne.s32 	%p237, %r3581, 6;
	@%p237 bra 	$L__BB0_232;
$L__BB0_233:
	setp.ltu.f32 	%p238, %f37, 0f47CE4780;
	mov.u32 	%r3585, %r3872;
	mov.f32 	%f2363, %f2421;
	@%p238 bra 	$L__BB0_241;
	setp.eq.f32 	%p239, %f37, 0f7F800000;
	@%p239 bra 	$L__BB0_240;
	mov.b32 	%r338, %f6;
	shl.b32 	%r1853, %r338, 8;
	or.b32  	%r339, %r1853, -2147483648;
	mov.b64 	%rd1874, 0;
	mov.b32 	%r3582, 0;
$L__BB0_236:
	.pragma "nounroll";
	mul.wide.u32 	%rd793, %r3582, 4;
	mov.u64 	%rd794, __cudart_i2opi_f;
	add.s64 	%rd795, %rd794, %rd793;
	ld.global.nc.u32 	%r1854, [%rd795];
	mad.wide.u32 	%rd796, %r1854, %r339, %rd1874;
	shr.u64 	%rd1874, %rd796, 32;
	add.s64 	%rd797, %rd6, %rd793;
	st.local.u32 	[%rd797], %rd796;
	add.s32 	%r3582, %r3582, 1;
	setp.ne.s32 	%p240, %r3582, 6;
	@%p240 bra 	$L__BB0_236;
	shr.u32 	%r1855, %r338, 23;
	st.local.u32 	[%rd6+24], %rd1874;
	and.b32  	%r342, %r1855, 31;
	and.b32  	%r1856, %r1855, 224;
	add.s32 	%r1857, %r1856, -128;
	shr.u32 	%r1858, %r1857, 5;
	mul.wide.u32 	%rd798, %r1858, 4;
	sub.s64 	%rd122, %rd6, %rd798;
	ld.local.u32 	%r3583, [%rd122+24];
	ld.local.u32 	%r3584, [%rd122+20];
	setp.eq.s32 	%p241, %r342, 0;
	@%p241 bra 	$L__BB0_239;
	shf.l.wrap.b32 	%r3583, %r3584, %r3583, %r342;
	ld.local.u32 	%r1859, [%rd122+16];
	shf.l.wrap.b32 	%r3584, %r1859, %r3584, %r342;
$L__BB0_239:
	shr.u32 	%r1860, %r3583, 30;
	shf.l.wrap.b32 	%r1861, %r3584, %r3583, 2;
	shl.b32 	%r1862, %r3584, 2;
	shr.u32 	%r1863, %r1861, 31;
	add.s32 	%r1864, %r1863, %r1860;
	neg.s32 	%r1865, %r1864;
	setp.lt.s32 	%p242, %r338, 0;
	selp.b32 	%r3585, %r1865, %r1864, %p242;
	xor.b32  	%r1866, %r1861, %r338;
	shr.s32 	%r1867, %r1861, 31;
	xor.b32  	%r1868, %r1867, %r1861;
	xor.b32  	%r1869, %r1867, %r1862;
	cvt.u64.u32 	%rd799, %r1868;
	shl.b64 	%rd800, %rd799, 32;
	cvt.u64.u32 	%rd801, %r1869;
	or.b64  	%rd802, %rd800, %rd801;
	cvt.rn.f64.s64 	%fd43, %rd802;
	mul.f64 	%fd44, %fd43, 0d3BF921FB54442D19;
	cvt.rn.f32.f64 	%f849, %fd44;
	neg.f32 	%f850, %f849;
	setp.lt.s32 	%p243, %r1866, 0;
	selp.f32 	%f2363, %f850, %f849, %p243;
	bra.uni 	$L__BB0_241;
$L__BB0_240:
	mov.f32 	%f851, 0f00000000;
	mul.rn.f32 	%f2363, %f6, %f851;
	mov.b32 	%r3585, 0;
$L__BB0_241:
	setp.ltu.f32 	%p244, %f37, 0f47CE4780;
	add.s32 	%r1871, %r3585, 1;
	mul.rn.f32 	%f852, %f2363, %f2363;
	and.b32  	%r1872, %r3585, 1;
	setp.eq.b32 	%p245, %r1872, 1;
	selp.f32 	%f853, %f2363, 0f3F800000, %p245;
	fma.rn.f32 	%f854, %f852, %f853, 0f00000000;
	fma.rn.f32 	%f855, %f852, 0f37CBAC00, 0fBAB607ED;
	selp.f32 	%f856, 0fB94D4153, %f855, %p245;
	selp.f32 	%f857, 0f3C0885E4, 0f3D2AAABB, %p245;
	fma.rn.f32 	%f858, %f856, %f852, %f857;
	selp.f32 	%f859, 0fBE2AAAA8, 0fBEFFFFFF, %p245;
	fma.rn.f32 	%f860, %f858, %f852, %f859;
	fma.rn.f32 	%f861, %f860, %f854, %f853;
	and.b32  	%r1873, %r1871, 2;
	setp.eq.s32 	%p246, %r1873, 0;
	mov.f32 	%f862, 0f00000000;
	sub.f32 	%f863, %f862, %f861;
	selp.f32 	%f141, %f861, %f863, %p246;
	mov.u32 	%r3589, %r3872;
	mov.f32 	%f2364, %f2421;
	@%p244 bra 	$L__BB0_249;
	setp.eq.f32 	%p247, %f37, 0f7F800000;
	@%p247 bra 	$L__BB0_248;
	mov.b32 	%r351, %f6;
	mov.b64 	%rd1875, 0;
	mov.b32 	%r3586, 0;
$L__BB0_244:
	.pragma "nounroll";
	mul.wide.u32 	%rd804, %r3586, 4;
	mov.u64 	%rd805, __cudart_i2opi_f;
	add.s64 	%rd806, %rd805, %rd804;
	ld.global.nc.u32 	%r1875, [%rd806];
	shl.b32 	%r1876, %r351, 8;
	or.b32  	%r1877, %r1876, -2147483648;
	mad.wide.u32 	%rd807, %r1875, %r1877, %rd1875;
	shr.u64 	%rd1875, %rd807, 32;
	add.s64 	%rd808, %rd5, %rd804;
	st.local.u32 	[%rd808], %rd807;
	add.s32 	%r3586, %r3586, 1;
	setp.ne.s32 	%p248, %r3586, 6;
	@%p248 bra 	$L__BB0_244;
	shr.u32 	%r1878, %r351, 23;
	st.local.u32 	[%rd5+24], %rd1875;
	and.b32  	%r354, %r1878, 31;
	and.b32  	%r1879, %r1878, 224;
	add.s32 	%r1880, %r1879, -128;
	shr.u32 	%r1881, %r1880, 5;
	mul.wide.u32 	%rd809, %r1881, 4;
	sub.s64 	%rd125, %rd5, %rd809;
	ld.local.u32 	%r3587, [%rd125+24];
	ld.local.u32 	%r3588, [%rd125+20];
	setp.eq.s32 	%p249, %r354, 0;
	@%p249 bra 	$L__BB0_247;
	shf.l.wrap.b32 	%r3587, %r3588, %r3587, %r354;
	ld.local.u32 	%r1882, [%rd125+16];
	shf.l.wrap.b32 	%r3588, %r1882, %r3588, %r354;
$L__BB0_247:
	shr.u32 	%r1883, %r3587, 30;
	shf.l.wrap.b32 	%r1884, %r3588, %r3587, 2;
	shl.b32 	%r1885, %r3588, 2;
	shr.u32 	%r1886, %r1884, 31;
	add.s32 	%r1887, %r1886, %r1883;
	neg.s32 	%r1888, %r1887;
	setp.lt.s32 	%p250, %r351, 0;
	selp.b32 	%r3589, %r1888, %r1887, %p250;
	xor.b32  	%r1889, %r1884, %r351;
	shr.s32 	%r1890, %r1884, 31;
	xor.b32  	%r1891, %r1890, %r1884;
	xor.b32  	%r1892, %r1890, %r1885;
	cvt.u64.u32 	%rd810, %r1891;
	shl.b64 	%rd811, %rd810, 32;
	cvt.u64.u32 	%rd812, %r1892;
	or.b64  	%rd813, %rd811, %rd812;
	cvt.rn.f64.s64 	%fd45, %rd813;
	mul.f64 	%fd46, %fd45, 0d3BF921FB54442D19;
	cvt.rn.f32.f64 	%f864, %fd46;
	neg.f32 	%f865, %f864;
	setp.lt.s32 	%p251, %r1889, 0;
	selp.f32 	%f2364, %f865, %f864, %p251;
	bra.uni 	$L__BB0_249;
$L__BB0_248:
	mov.f32 	%f866, 0f00000000;
	mul.rn.f32 	%f2364, %f6, %f866;
	mov.b32 	%r3589, 0;
$L__BB0_249:
	mul.rn.f32 	%f867, %f2364, %f2364;
	and.b32  	%r1894, %r3589, 1;
	setp.eq.b32 	%p252, %r1894, 1;
	selp.f32 	%f868, 0f3F800000, %f2364, %p252;
	fma.rn.f32 	%f869, %f867, %f868, 0f00000000;
	fma.rn.f32 	%f870, %f867, 0f37CBAC00, 0fBAB607ED;
	selp.f32 	%f871, %f870, 0fB94D4153, %p252;
	selp.f32 	%f872, 0f3D2AAABB, 0f3C0885E4, %p252;
	fma.rn.f32 	%f873, %f871, %f867, %f872;
	selp.f32 	%f874, 0fBEFFFFFF, 0fBE2AAAA8, %p252;
	fma.rn.f32 	%f875, %f873, %f867, %f874;
	fma.rn.f32 	%f876, %f875, %f869, %f868;
	and.b32  	%r1895, %r3589, 2;
	setp.eq.s32 	%p253, %r1895, 0;
	mov.f32 	%f877, 0f00000000;
	sub.f32 	%f878, %f877, %f876;
	selp.f32 	%f879, %f876, %f878, %p253;
	rcp.rn.f32 	%f880, %f141;
	div.rn.f32 	%f881, %f880, %f29;
	sub.f32 	%f882, %f133, %f3;
	mul.f32 	%f883, %f882, %f879;
	mul.f32 	%f884, %f4, %f883;
	mul.f32 	%f145, %f881, %f884;
	mul.f32 	%f885, %f145, 0f3F22F983;
	cvt.rni.s32.f32 	%r3593, %f885;
	cvt.rn.f32.s32 	%f886, %r3593;
	fma.rn.f32 	%f887, %f886, 0fBFC90FDA, %f145;
	fma.rn.f32 	%f888, %f886, 0fB3A22168, %f887;
	fma.rn.f32 	%f2365, %f886, 0fA7C234C5, %f888;
	abs.f32 	%f147, %f145;
	setp.ltu.f32 	%p254, %f147, 0f47CE4780;
	@%p254 bra 	$L__BB0_257;
	setp.eq.f32 	%p255, %f147, 0f7F800000;
	@%p255 bra 	$L__BB0_256;
	mov.b32 	%r364, %f145;
	mov.b64 	%rd1876, 0;
	mov.b32 	%r3590, 0;
$L__BB0_252:
	.pragma "nounroll";
	mul.wide.u32 	%rd815, %r3590, 4;
	mov.u64 	%rd816, __cudart_i2opi_f;
	add.s64 	%rd817, %rd816, %rd815;
	ld.global.nc.u32 	%r1897, [%rd817];
	shl.b32 	%r1898, %r364, 8;
	or.b32  	%r1899, %r1898, -2147483648;
	mad.wide.u32 	%rd818, %r1897, %r1899, %rd1876;
	shr.u64 	%rd1876, %rd818, 32;
	add.s64 	%rd819, %rd4, %rd815;
	st.local.u32 	[%rd819], %rd818;
	add.s32 	%r3590, %r3590, 1;
	setp.ne.s32 	%p256, %r3590, 6;
	@%p256 bra 	$L__BB0_252;
	shr.u32 	%r1900, %r364, 23;
	st.local.u32 	[%rd4+24], %rd1876;
	and.b32  	%r367, %r1900, 31;
	and.b32  	%r1901, %r1900, 224;
	add.s32 	%r1902, %r1901, -128;
	shr.u32 	%r1903, %r1902, 5;
	mul.wide.u32 	%rd820, %r1903, 4;
	sub.s64 	%rd128, %rd4, %rd820;
	ld.local.u32 	%r3591, [%rd128+24];
	ld.local.u32 	%r3592, [%rd128+20];
	setp.eq.s32 	%p257, %r367, 0;
	@%p257 bra 	$L__BB0_255;
	shf.l.wrap.b32 	%r3591, %r3592, %r3591, %r367;
	ld.local.u32 	%r1904, [%rd128+16];
	shf.l.wrap.b32 	%r3592, %r1904, %r3592, %r367;
$L__BB0_255:
	shr.u32 	%r1905, %r3591, 30;
	shf.l.wrap.b32 	%r1906, %r3592, %r3591, 2;
	shl.b32 	%r1907, %r3592, 2;
	shr.u32 	%r1908, %r1906, 31;
	add.s32 	%r1909, %r1908, %r1905;
	neg.s32 	%r1910, %r1909;
	setp.lt.s32 	%p258, %r364, 0;
	selp.b32 	%r3593, %r1910, %r1909, %p258;
	xor.b32  	%r1911, %r1906, %r364;
	shr.s32 	%r1912, %r1906, 31;
	xor.b32  	%r1913, %r1912, %r1906;
	xor.b32  	%r1914, %r1912, %r1907;
	cvt.u64.u32 	%rd821, %r1913;
	shl.b64 	%rd822, %rd821, 32;
	cvt.u64.u32 	%rd823, %r1914;
	or.b64  	%rd824, %rd822, %rd823;
	cvt.rn.f64.s64 	%fd47, %rd824;
	mul.f64 	%fd48, %fd47, 0d3BF921FB54442D19;
	cvt.rn.f32.f64 	%f889, %fd48;
	neg.f32 	%f890, %f889;
	setp.lt.s32 	%p259, %r1911, 0;
	selp.f32 	%f2365, %f890, %f889, %p259;
	bra.uni 	$L__BB0_257;
$L__BB0_256:
	mov.f32 	%f891, 0f00000000;
	mul.rn.f32 	%f2365, %f145, %f891;
	mov.b32 	%r3593, 0;
$L__BB0_257:
	setp.ltu.f32 	%p260, %f147, 0f47CE4780;
	mul.rn.f32 	%f892, %f2365, %f2365;
	and.b32  	%r1916, %r3593, 1;
	setp.eq.b32 	%p261, %r1916, 1;
	selp.f32 	%f893, 0f3F800000, %f2365, %p261;
	fma.rn.f32 	%f894, %f892, %f893, 0f00000000;
	fma.rn.f32 	%f895, %f892, 0f37CBAC00, 0fBAB607ED;
	selp.f32 	%f896, %f895, 0fB94D4153, %p261;
	selp.f32 	%f897, 0f3D2AAABB, 0f3C0885E4, %p261;
	fma.rn.f32 	%f898, %f896, %f892, %f897;
	selp.f32 	%f899, 0fBEFFFFFF, 0fBE2AAAA8, %p261;
	fma.rn.f32 	%f900, %f898, %f892, %f899;
	fma.rn.f32 	%f901, %f900, %f894, %f893;
	and.b32  	%r1917, %r3593, 2;
	setp.eq.s32 	%p262, %r1917, 0;
	mov.f32 	%f902, 0f00000000;
	sub.f32 	%f903, %f902, %f901;
	selp.f32 	%f151, %f901, %f903, %p262;
	setp.eq.f32 	%p263, %f147, 0f7F800000;
	or.pred  	%p264, %p260, %p263;
	@%p264 bra 	$L__BB0_260;
	mov.b32 	%r1919, %f145;
	shl.b32 	%r1920, %r1919, 8;
	or.b32  	%r376, %r1920, -2147483648;
	mov.b64 	%rd1877, 0;
	mov.b32 	%r3594, 0;
$L__BB0_259:
	.pragma "nounroll";
	mul.wide.u32 	%rd826, %r3594, 4;
	mov.u64 	%rd827, __cudart_i2opi_f;
	add.s64 	%rd828, %rd827, %rd826;
	ld.global.nc.u32 	%r1921, [%rd828];
	mad.wide.u32 	%rd829, %r1921, %r376, %rd1877;
	shr.u64 	%rd1877, %rd829, 32;
	add.s64 	%rd830, %rd3, %rd826;
	st.local.u32 	[%rd830], %rd829;
	add.s32 	%r3594, %r3594, 1;
	setp.ne.s32 	%p265, %r3594, 6;
	@%p265 bra 	$L__BB0_259;
$L__BB0_260:
	mul.f32 	%f152, %f137, %f151;
	abs.f32 	%f904, %f152;
	setp.ltu.f32 	%p266, %f904, 0f47CE4780;
	setp.eq.f32 	%p267, %f904, 0f7F800000;
	or.pred  	%p7, %p266, %p267;
	@%p7 bra 	$L__BB0_263;
	mov.b32 	%r1923, %f152;
	shl.b32 	%r1924, %r1923, 8;
	or.b32  	%r379, %r1924, -2147483648;
	mov.b64 	%rd1878, 0;
	mov.b32 	%r3595, 0;
$L__BB0_262:
	.pragma "nounroll";
	mul.wide.u32 	%rd832, %r3595, 4;
	mov.u64 	%rd833, __cudart_i2opi_f;
	add.s64 	%rd834, %rd833, %rd832;
	ld.global.nc.u32 	%r1925, [%rd834];
	mad.wide.u32 	%rd835, %r1925, %r379, %rd1878;
	shr.u64 	%rd1878, %rd835, 32;
	add.s64 	%rd836, %rd2, %rd832;
	st.local.u32 	[%rd836], %rd835;
	add.s32 	%r3595, %r3595, 1;
	setp.ne.s32 	%p268, %r3595, 6;
	@%p268 bra 	$L__BB0_262;
$L__BB0_263:
	@%p7 bra 	$L__BB0_266;
	mov.b32 	%r1927, %f152;
	shl.b32 	%r1928, %r1927, 8;
	or.b32  	%r382, %r1928, -2147483648;
	mov.b64 	%rd1879, 0;
	mov.b32 	%r3596, 0;
$L__BB0_265:
	.pragma "nounroll";
	mul.wide.u32 	%rd838, %r3596, 4;
	mov.u64 	%rd839, __cudart_i2opi_f;
	add.s64 	%rd840, %rd839, %rd838;
	ld.global.nc.u32 	%r1929, [%rd840];
	mad.wide.u32 	%rd841, %r1929, %r382, %rd1879;
	shr.u64 	%rd1879, %rd841, 32;
	add.s64 	%rd842, %rd1, %rd838;
	st.local.u32 	[%rd842], %rd841;
	add.s32 	%r3596, %r3596, 1;
	setp.ne.s32 	%p269, %r3596, 6;
	@%p269 bra 	$L__BB0_265;
$L__BB0_266:
	setp.ltu.f32 	%p270, %f31, 0f47CE4780;
	ld.global.f32 	%f153, [%rd10+7168];
	mov.u32 	%r3600, %r3864;
	mov.f32 	%f2366, %f2419;
	@%p270 bra 	$L__BB0_274;
	setp.eq.f32 	%p271, %f31, 0f7F800000;
	@%p271 bra 	$L__BB0_273;
	mov.b32 	%r385, %f5;
	shl.b32 	%r1931, %r385, 8;
	or.b32  	%r386, %r1931, -2147483648;
	mov.b64 	%rd1880, 0;
	mov.b32 	%r3597, 0;
$L__BB0_269:
	.pragma "nounroll";
	mul.wide.u32 	%rd844, %r3597, 4;
	mov.u64 	%rd845, __cudart_i2opi_f;
	add.s64 	%rd846, %rd845, %rd844;
	ld.global.nc.u32 	%r1932, [%rd846];
	mad.wide.u32 	%rd847, %r1932, %r386, %rd1880;
	shr.u64 	%rd1880, %rd847, 32;
	add.s64 	%rd848, %rd8, %rd844;
	st.local.u32 	[%rd848], %rd847;
	add.s32 	%r3597, %r3597, 1;
	setp.ne.s32 	%p272, %r3597, 6;
	@%p272 bra 	$L__BB0_269;
	shr.u32 	%r1933, %r385, 23;
	st.local.u32 	[%rd8+24], %rd1880;
	and.b32  	%r389, %r1933, 31;
	and.b32  	%r1934, %r1933, 224;
	add.s32 	%r1935, %r1934, -128;
	shr.u32 	%r1936, %r1935, 5;
	mul.wide.u32 	%rd849, %r1936, 4;
	sub.s64 	%rd137, %rd8, %rd849;
	ld.local.u32 	%r3598, [%rd137+24];
	ld.local.u32 	%r3599, [%rd137+20];
	setp.eq.s32 	%p273, %r389, 0;
	@%p273 bra 	$L__BB0_272;
	shf.l.wrap.b32 	%r3598, %r3599, %r3598, %r389;
	ld.local.u32 	%r1937, [%rd137+16];
	shf.l.wrap.b32 	%r3599, %r1937, %r3599, %r389;
$L__BB0_272:
	shr.u32 	%r1938, %r3598, 30;
	shf.l.wrap.b32 	%r1939, %r3599, %r3598, 2;
	shl.b32 	%r1940, %r3599, 2;
	shr.u32 	%r1941, %r1939, 31;
	add.s32 	%r1942, %r1941, %r1938;
	neg.s32 	%r1943, %r1942;
	setp.lt.s32 	%p274, %r385, 0;
	selp.b32 	%r3600, %r1943, %r1942, %p274;
	xor.b32  	%r1944, %r1939, %r385;
	shr.s32 	%r1945, %r1939, 31;
	xor.b32  	%r1946, %r1945, %r1939;
	xor.b32  	%r1947, %r1945, %r1940;
	cvt.u64.u32 	%rd850, %r1946;
	shl.b64 	%rd851, %rd850, 32;
	cvt.u64.u32 	%rd852, %r1947;
	or.b64  	%rd853, %rd851, %rd852;
	cvt.rn.f64.s64 	%fd49, %rd853;
	mul.f64 	%fd50, %fd49, 0d3BF921FB54442D19;
	cvt.rn.f32.f64 	%f905, %fd50;
	neg.f32 	%f906, %f905;
	setp.lt.s32 	%p275, %r1944, 0;
	selp.f32 	%f2366, %f906, %f905, %p275;
	bra.uni 	$L__BB0_274;
$L__BB0_273:
	mov.f32 	%f907, 0f00000000;
	mul.rn.f32 	%f2366, %f5, %f907;
	mov.b32 	%r3600, 0;
$L__BB0_274:
	add.s32 	%r1949, %r3600, 1;
	mul.rn.f32 	%f908, %f2366, %f2366;
	and.b32  	%r1950, %r3600, 1;
	setp.eq.b32 	%p276, %r1950, 1;
	selp.f32 	%f909, %f2366, 0f3F800000, %p276;
	fma.rn.f32 	%f910, %f908, %f909, 0f00000000;
	fma.rn.f32 	%f911, %f908, 0f37CBAC00, 0fBAB607ED;
	selp.f32 	%f912, 0fB94D4153, %f911, %p276;
	selp.f32 	%f913, 0f3C0885E4, 0f3D2AAABB, %p276;
	fma.rn.f32 	%f914, %f912, %f908, %f913;
	selp.f32 	%f915, 0fBE2AAAA8, 0fBEFFFFFF, %p276;
	fma.rn.f32 	%f916, %f914, %f908, %f915;
	fma.rn.f32 	%f917, %f916, %f910, %f909;
	and.b32  	%r1951, %r1949, 2;
	setp.eq.s32 	%p277, %r1951, 0;
	mov.f32 	%f918, 0f00000000;
	sub.f32 	%f919, %f918, %f917;
	selp.f32 	%f157, %f917, %f919, %p277;
	@%p1 bra 	$L__BB0_277;
	mov.b32 	%r1953, %f5;
	shl.b32 	%r1954, %r1953, 8;
	or.b32  	%r398, %r1954, -2147483648;
	mov.b64 	%rd1881, 0;
	mov.b32 	%r3601, 0;
$L__BB0_276:
	.pragma "nounroll";
	mul.wide.u32 	%rd855, %r3601, 4;
	mov.u64 	%rd856, __cudart_i2opi_f;
	add.s64 	%rd857, %rd856, %rd855;
	ld.global.nc.u32 	%r1955, [%rd857];
	mad.wide.u32 	%rd858, %r1955, %r398, %rd1881;
	shr.u64 	%rd1881, %rd858, 32;
	add.s64 	%rd859, %rd7, %rd855;
	st.local.u32 	[%rd859], %rd858;
	add.s32 	%r3601, %r3601, 1;
	setp.ne.s32 	%p278, %r3601, 6;
	@%p278 bra 	$L__BB0_276;
$L__BB0_277:
	setp.ltu.f32 	%p279, %f37, 0f47CE4780;
	mov.u32 	%r3605, %r3872;
	mov.f32 	%f2367, %f2421;
	@%p279 bra 	$L__BB0_285;
	setp.eq.f32 	%p280, %f37, 0f7F800000;
	@%p280 bra 	$L__BB0_284;
	mov.b32 	%r401, %f6;
	shl.b32 	%r1957, %r401, 8;
	or.b32  	%r402, %r1957, -2147483648;
	mov.b64 	%rd1882, 0;
	mov.b32 	%r3602, 0;
$L__BB0_280:
	.pragma "nounroll";
	mul.wide.u32 	%rd861, %r3602, 4;
	mov.u64 	%rd862, __cudart_i2opi_f;
	add.s64 	%rd863, %rd862, %rd861;
	ld.global.nc.u32 	%r1958, [%rd863];
	mad.wide.u32 	%rd864, %r1958, %r402, %rd1882;
	shr.u64 	%rd1882, %rd864, 32;
	add.s64 	%rd865, %rd6, %rd861;
	st.local.u32 	[%rd865], %rd864;
	add.s32 	%r3602, %r3602, 1;
	setp.ne.s32 	%p281, %r3602, 6;
	@%p281 bra 	$L__BB0_280;
	shr.u32 	%r1959, %r401, 23;
	st.local.u32 	[%rd6+24], %rd1882;
	and.b32  	%r405, %r1959, 31;
	and.b32  	%r1960, %r1959, 224;
	add.s32 	%r1961, %r1960, -128;
	shr.u32 	%r1962, %r1961, 5;
	mul.wide.u32 	%rd866, %r1962, 4;
	sub.s64 	%rd142, %rd6, %rd866;
	ld.local.u32 	%r3603, [%rd142+24];
	ld.local.u32 	%r3604, [%rd142+20];
	setp.eq.s32 	%p282, %r405, 0;
	@%p282 bra 	$L__BB0_283;
	shf.l.wrap.b32 	%r3603, %r3604, %r3603, %r405;
	ld.local.u32 	%r1963, [%rd142+16];
	shf.l.wrap.b32 	%r3604, %r1963, %r3604, %r405;
$L__BB0_283:
	shr.u32 	%r1964, %r3603, 30;
	shf.l.wrap.b32 	%r1965, %r3604, %r3603, 2;
	shl.b32 	%r1966, %r3604, 2;
	shr.u32 	%r1967, %r1965, 31;
	add.s32 	%r1968, %r1967, %r1964;
	neg.s32 	%r1969, %r1968;
	setp.lt.s32 	%p283, %r401, 0;
	selp.b32 	%r3605, %r1969, %r1968, %p283;
	xor.b32  	%r1970, %r1965, %r401;
	shr.s32 	%r1971, %r1965, 31;
	xor.b32  	%r1972, %r1971, %r1965;
	xor.b32  	%r1973, %r1971, %r1966;
	cvt.u64.u32 	%rd867, %r1972;
	shl.b64 	%rd868, %rd867, 32;
	cvt.u64.u32 	%rd869, %r1973;
	or.b64  	%rd870, %rd868, %rd869;
	cvt.rn.f64.s64 	%fd51, %rd870;
	mul.f64 	%fd52, %fd51, 0d3BF921FB54442D19;
	cvt.rn.f32.f64 	%f920, %fd52;
	neg.f32 	%f921, %f920;
	setp.lt.s32 	%p284, %r1970, 0;
	selp.f32 	%f2367, %f921, %f920, %p284;
	bra.uni 	$L__BB0_285;
$L__BB0_284:
	mov.f32 	%f922, 0f00000000;
	mul.rn.f32 	%f2367, %f6, %f922;
	mov.b32 	%r3605, 0;
$L__BB0_285:
	setp.ltu.f32 	%p285, %f37, 0f47CE4780;
	add.s32 	%r1975, %r3605, 1;
	mul.rn.f32 	%f923, %f2367, %f2367;
	and.b32  	%r1976, %r3605, 1;
	setp.eq.b32 	%p286, %r1976, 1;
	selp.f32 	%f924, %f2367, 0f3F800000, %p286;
	fma.rn.f32 	%f925, %f923, %f924, 0f00000000;
	fma.rn.f32 	%f926, %f923, 0f37CBAC00, 0fBAB607ED;
	selp.f32 	%f927, 0fB94D4153, %f926, %p286;
	selp.f32 	%f928, 0f3C0885E4, 0f3D2AAABB, %p286;
	fma.rn.f32 	%f929, %f927, %f923, %f928;
	selp.f32 	%f930, 0fBE2AAAA8, 0fBEFFFFFF, %p286;
	fma.rn.f32 	%f931, %f929, %f923, %f930;
	fma.rn.f32 	%f932, %f931, %f925, %f924;
	and.b32  	%r1977, %r1975, 2;
	setp.eq.s32 	%p287, %r1977, 0;
	mov.f32 	%f933, 0f00000000;
	sub.f32 	%f934, %f933, %f932;
	selp.f32 	%f161, %f932, %f934, %p287;
	mov.u32 	%r3609, %r3872;
	mov.f32 	%f2368, %f2421;
	@%p285 bra 	$L__BB0_293;
	setp.eq.f32 	%p288, %f37, 0f7F800000;
	@%p288 bra 	$L__BB0_292;
	mov.b32 	%r414, %f6;
	mov.b64 	%rd1883, 0;
	mov.b32 	%r3606, 0;
$L__BB0_288:
	.pragma "nounroll";
	mul.wide.u32 	%rd872, %r3606, 4;
	mov.u64 	%rd873, __cudart_i2opi_f;
	add.s64 	%rd874, %rd873, %rd872;
	ld.global.nc.u32 	%r1979, [%rd874];
	shl.b32 	%r1980, %r414, 8;
	or.b32  	%r1981, %r1980, -2147483648;
	mad.wide.u32 	%rd875, %r1979, %r1981, %rd1883;
	shr.u64 	%rd1883, %rd875, 32;
	add.s64 	%rd876, %rd5, %rd872;
	st.local.u32 	[%rd876], %rd875;
	add.s32 	%r3606, %r3606, 1;
	setp.ne.s32 	%p289, %r3606, 6;
	@%p289 bra 	$L__BB0_288;
	shr.u32 	%r1982, %r414, 23;
	st.local.u32 	[%rd5+24], %rd1883;
	and.b32  	%r417, %r1982, 31;
	and.b32  	%r1983, %r1982, 224;
	add.s32 	%r1984, %r1983, -128;
	shr.u32 	%r1985, %r1984, 5;
	mul.wide.u32 	%rd877, %r1985, 4;
	sub.s64 	%rd145, %rd5, %rd877;
	ld.local.u32 	%r3607, [%rd145+24];
	ld.local.u32 	%r3608, [%rd145+20];
	setp.eq.s32 	%p290, %r417, 0;
	@%p290 bra 	$L__BB0_291;
	shf.l.wrap.b32 	%r3607, %r3608, %r3607, %r417;
	ld.local.u32 	%r1986, [%rd145+16];
	shf.l.wrap.b32 	%r3608, %r1986, %r3608, %r417;
$L__BB0_291:
	shr.u32 	%r1987, %r3607, 30;
	shf.l.wrap.b32 	%r1988, %r3608, %r3607, 2;
	shl.b32 	%r1989, %r3608, 2;
	shr.u32 	%r1990, %r1988, 31;
	add.s32 	%r1991, %r1990, %r1987;
	neg.s32 	%r1992, %r1991;
	setp.lt.s32 	%p291, %r414, 0;
	selp.b32 	%r3609, %r1992, %r1991, %p291;
	xor.b32  	%r1993, %r1988, %r414;
	shr.s32 	%r1994, %r1988, 31;
	xor.b32  	%r1995, %r1994, %r1988;
	xor.b32  	%r1996, %r1994, %r1989;
	cvt.u64.u32 	%rd878, %r1995;
	shl.b64 	%rd879, %rd878, 32;
	cvt.u64.u32 	%rd880, %r1996;
	or.b64  	%rd881, %rd879, %rd880;
	cvt.rn.f64.s64 	%fd53, %rd881;
	mul.f64 	%fd54, %fd53, 0d3BF921FB54442D19;
	cvt.rn.f32.f64 	%f935, %fd54;
	neg.f32 	%f936, %f935;
	setp.lt.s32 	%p292, %r1993, 0;
	selp.f32 	%f2368, %f936, %f935, %p292;
	bra.uni 	$L__BB0_293;
$L__BB0_292:
	mov.f32 	%f937, 0f00000000;
	mul.rn.f32 	%f2368, %f6, %f937;
	mov.b32 	%r3609, 0;
$L__BB0_293:
	mul.rn.f32 	%f938, %f2368, %f2368;
	and.b32  	%r1998, %r3609, 1;
	setp.eq.b32 	%p293, %r1998, 1;
	selp.f32 	%f939, 0f3F800000, %f2368, %p293;
	fma.rn.f32 	%f940, %f938, %f939, 0f00000000;
	fma.rn.f32 	%f941, %f938, 0f37CBAC00, 0fBAB607ED;
	selp.f32 	%f942, %f941, 0fB94D4153, %p293;
	selp.f32 	%f943, 0f3D2AAABB, 0f3C0885E4, %p293;
	fma.rn.f32 	%f944, %f942, %f938, %f943;
	selp.f32 	%f945, 0fBEFFFFFF, 0fBE2AAAA8, %p293;
	fma.rn.f32 	%f946, %f944, %f938, %f945;
	fma.rn.f32 	%f947, %f946, %f940, %f939;
	and.b32  	%r1999, %r3609, 2;
	setp.eq.s32 	%p294, %r1999, 0;
	mov.f32 	%f948, 0f00000000;
	sub.f32 	%f949, %f948, %f947;
	selp.f32 	%f950, %f947, %f949, %p294;
	rcp.rn.f32 	%f951, %f161;
	div.rn.f32 	%f952, %f951, %f29;
	sub.f32 	%f953, %f153, %f3;
	mul.f32 	%f954, %f953, %f950;
	mul.f32 	%f955, %f4, %f954;
	mul.f32 	%f165, %f952, %f955;
	mul.f32 	%f956, %f165, 0f3F22F983;
	cvt.rni.s32.f32 	%r3613, %f956;
	cvt.rn.f32.s32 	%f957, %r3613;
	fma.rn.f32 	%f958, %f957, 0fBFC90FDA, %f165;
	fma.rn.f32 	%f959, %f957, 0fB3A22168, %f958;
	fma.rn.f32 	%f2369, %f957, 0fA7C234C5, %f959;
	abs.f32 	%f167, %f165;
	setp.ltu.f32 	%p295, %f167, 0f47CE4780;
	@%p295 bra 	$L__BB0_301;
	setp.eq.f32 	%p296, %f167, 0f7F800000;
	@%p296 bra 	$L__BB0_300;
	mov.b32 	%r427, %f165;
	mov.b64 	%rd1884, 0;
	mov.b32 	%r3610, 0;
$L__BB0_296:
	.pragma "nounroll";
	mul.wide.u32 	%rd883, %r3610, 4;
	mov.u64 	%rd884, __cudart_i2opi_f;
	add.s64 	%rd885, %rd884, %rd883;
	ld.global.nc.u32 	%r2001, [%rd885];
	shl.b32 	%r2002, %r427, 8;
	or.b32  	%r2003, %r2002, -2147483648;
	mad.wide.u32 	%rd886, %r2001, %r2003, %rd1884;
	shr.u64 	%rd1884, %rd886, 32;
	add.s64 	%rd887, %rd4, %rd883;
	st.local.u32 	[%rd887], %rd886;
	add.s32 	%r3610, %r3610, 1;
	setp.ne.s32 	%p297, %r3610, 6;
	@%p297 bra 	$L__BB0_296;
	shr.u32 	%r2004, %r427, 23;
	st.local.u32 	[%rd4+24], %rd1884;
	and.b32  	%r430, %r2004, 31;
	and.b32  	%r2005, %r2004, 224;
	add.s32 	%r2006, %r2005, -128;
	shr.u32 	%r2007, %r2006, 5;
	mul.wide.u32 	%rd888, %r2007, 4;
	sub.s64 	%rd148, %rd4, %rd888;
	ld.local.u32 	%r3611, [%rd148+24];
	ld.local.u32 	%r3612, [%rd148+20];
	setp.eq.s32 	%p298, %r430, 0;
	@%p298 bra 	$L__BB0_299;
	shf.l.wrap.b32 	%r3611, %r3612, %r3611, %r430;
	ld.local.u32 	%r2008, [%rd148+16];
	shf.l.wrap.b32 	%r3612, %r2008, %r3612, %r430;
$L__BB0_299:
	shr.u32 	%r2009, %r3611, 30;
	shf.l.wrap.b32 	%r2010, %r3612, %r3611, 2;
	shl.b32 	%r2011, %r3612, 2;
	shr.u32 	%r2012, %r2010, 31;
	add.s32 	%r2013, %r2012, %r2009;
	neg.s32 	%r2014, %r2013;
	setp.lt.s32 	%p299, %r427, 0;
	selp.b32 	%r3613, %r2014, %r2013, %p299;
	xor.b32  	%r2015, %r2010, %r427;
	shr.s32 	%r2016, %r2010, 31;
	xor.b32  	%r2017, %r2016, %r2010;
	xor.b32  	%r2018, %r2016, %r2011;
	cvt.u64.u32 	%rd889, %r2017;
	shl.b64 	%rd890, %rd889, 32;
	cvt.u64.u32 	%rd891, %r2018;
	or.b64  	%rd892, %rd890, %rd891;
	cvt.rn.f64.s64 	%fd55, %rd892;
	mul.f64 	%fd56, %fd55, 0d3BF921FB54442D19;
	cvt.rn.f32.f64 	%f960, %fd56;
	neg.f32 	%f961, %f960;
	setp.lt.s32 	%p300, %r2015, 0;
	selp.f32 	%f2369, %f961, %f960, %p300;
	bra.uni 	$L__BB0_301;
$L__BB0_300:
	mov.f32 	%f962, 0f00000000;
	mul.rn.f32 	%f2369, %f165, %f962;
	mov.b32 	%r3613, 0;
$L__BB0_301:
	setp.ltu.f32 	%p301, %f167, 0f47CE4780;
	mul.rn.f32 	%f963, %f2369, %f2369;
	and.b32  	%r2020, %r3613, 1;
	setp.eq.b32 	%p302, %r2020, 1;
	selp.f32 	%f964, 0f3F800000, %f2369, %p302;
	fma.rn.f32 	%f965, %f963, %f964, 0f00000000;
	fma.rn.f32 	%f966, %f963, 0f37CBAC00, 0fBAB607ED;
	selp.f32 	%f967, %f966, 0fB94D4153, %p302;
	selp.f32 	%f968, 0f3D2AAABB, 0f3C0885E4, %p302;
	fma.rn.f32 	%f969, %f967, %f963, %f968;
	selp.f32 	%f970, 0fBEFFFFFF, 0fBE2AAAA8, %p302;
	fma.rn.f32 	%f971, %f969, %f963, %f970;
	fma.rn.f32 	%f972, %f971, %f965, %f964;
	and.b32  	%r2021, %r3613, 2;
	setp.eq.s32 	%p303, %r2021, 0;
	mov.f32 	%f973, 0f00000000;
	sub.f32 	%f974, %f973, %f972;
	selp.f32 	%f171, %f972, %f974, %p303;
	setp.eq.f32 	%p304, %f167, 0f7F800000;
	or.pred  	%p305, %p301, %p304;
	@%p305 bra 	$L__BB0_304;
	mov.b32 	%r2023, %f165;
	shl.b32 	%r2024, %r2023, 8;
	or.b32  	%r439, %r2024, -2147483648;
	mov.b64 	%rd1885, 0;
	mov.b32 	%r3614, 0;
$L__BB0_303:
	.pragma "nounroll";
	mul.wide.u32 	%rd894, %r3614, 4;
	mov.u64 	%rd895, __cudart_i2opi_f;
	add.s64 	%rd896, %rd895, %rd894;
	ld.global.nc.u32 	%r2025, [%rd896];
	mad.wide.u32 	%rd897, %r2025, %r439, %rd1885;
	shr.u64 	%rd1885, %rd897, 32;
	add.s64 	%rd898, %rd3, %rd894;
	st.local.u32 	[%rd898], %rd897;
	add.s32 	%r3614, %r3614, 1;
	setp.ne.s32 	%p306, %r3614, 6;
	@%p306 bra 	$L__BB0_303;
$L__BB0_304:
	mul.f32 	%f172, %f157, %f171;
	abs.f32 	%f975, %f172;
	setp.ltu.f32 	%p307, %f975, 0f47CE4780;
	setp.eq.f32 	%p308, %f975, 0f7F800000;
	or.pred  	%p8, %p307, %p308;
	@%p8 bra 	$L__BB0_307;
	mov.b32 	%r2027, %f172;
	shl.b32 	%r2028, %r2027, 8;
	or.b32  	%r442, %r2028, -2147483648;
	mov.b64 	%rd1886, 0;
	mov.b32 	%r3615, 0;
$L__BB0_306:
	.pragma "nounroll";
	mul.wide.u32 	%rd900, %r3615, 4;
	mov.u64 	%rd901, __cudart_i2opi_f;
	add.s64 	%rd902, %rd901, %rd900;
	ld.global.nc.u32 	%r2029, [%rd902];
	mad.wide.u32 	%rd903, %r2029, %r442, %rd1886;
	shr.u64 	%rd1886, %rd903, 32;
	add.s64 	%rd904, %rd2, %rd900;
	st.local.u32 	[%rd904], %rd903;
	add.s32 	%r3615, %r3615, 1;
	setp.ne.s32 	%p309, %r3615, 6;
	@%p309 bra 	$L__BB0_306;
$L__BB0_307:
	@%p8 bra 	$L__BB0_310;
	mov.b32 	%r2031, %f172;
	shl.b32 	%r2032, %r2031, 8;
	or.b32  	%r445, %r2032, -2147483648;
	mov.b64 	%rd1887, 0;
	mov.b32 	%r3616, 0;
$L__BB0_309:
	.pragma "nounroll";
	mul.wide.u32 	%rd906, %r3616, 4;
	mov.u64 	%rd907, __cudart_i2opi_f;
	add.s64 	%rd908, %rd907, %rd906;
	ld.global.nc.u32 	%r2033, [%rd908];
	mad.wide.u32 	%rd909, %r2033, %r445, %rd1887;
	shr.u64 	%rd1887, %rd909, 32;
	add.s64 	%rd910, %rd1, %rd906;
	st.local.u32 	[%rd910], %rd909;
	add.s32 	%r3616, %r3616, 1;
	setp.ne.s32 	%p310, %r3616, 6;
	@%p310 bra 	$L__BB0_309;
$L__BB0_310:
	setp.ltu.f32 	%p311, %f31, 0f47CE4780;
	ld.global.f32 	%f173, [%rd10+8320];
	mov.u32 	%r3620, %r3864;
	mov.f32 	%f2370, %f2419;
	@%p311 bra 	$L__BB0_318;
	setp.eq.f32 	%p312, %f31, 0f7F800000;
	@%p312 bra 	$L__BB0_317;
	mov.b32 	%r448, %f5;
	shl.b32 	%r2035, %r448, 8;
	or.b32  	%r449, %r2035, -2147483648;
	mov.b64 	%rd1888, 0;
	mov.b32 	%r3617, 0;
$L__BB0_313:
	.pragma "nounroll";
	mul.wide.u32 	%rd912, %r3617, 4;
	mov.u64 	%rd913, __cudart_i2opi_f;
	add.s64 	%rd914, %rd913, %rd912;
	ld.global.nc.u32 	%r2036, [%rd914];
	mad.wide.u32 	%rd915, %r2036, %r449, %rd1888;
	shr.u64 	%rd1888, %rd915, 32;
	add.s64 	%rd916, %rd8, %rd912;
	st.local.u32 	[%rd916], %rd915;
	add.s32 	%r3617, %r3617, 1;
	setp.ne.s32 	%p313, %r3617, 6;
	@%p313 bra 	$L__BB0_313;
	shr.u32 	%r2037, %r448, 23;
	st.local.u32 	[%rd8+24], %rd1888;
	and.b32  	%r452, %r2037, 31;
	and.b32  	%r2038, %r2037, 224;
	add.s32 	%r2039, %r2038, -128;
	shr.u32 	%r2040, %r2039, 5;
	mul.wide.u32 	%rd917, %r2040, 4;
	sub.s64 	%rd157, %rd8, %rd917;
	ld.local.u32 	%r3618, [%rd157+24];
	ld.local.u32 	%r3619, [%rd157+20];
	setp.eq.s32 	%p314, %r452, 0;
	@%p314 bra 	$L__BB0_316;
	shf.l.wrap.b32 	%r3618, %r3619, %r3618, %r452;
	ld.local.u32 	%r2041, [%rd157+16];
	shf.l.wrap.b32 	%r3619, %r2041, %r3619, %r452;
$L__BB0_316:
	shr.u32 	%r2042, %r3618, 30;
	shf.l.wrap.b32 	%r2043, %r3619, %r3618, 2;
	shl.b32 	%r2044, %r3619, 2;
	shr.u32 	%r2045, %r2043, 31;
	add.s32 	%r2046, %r2045, %r2042;
	neg.s32 	%r2047, %r2046;
	setp.lt.s32 	%p315, %r448, 0;
	selp.b32 	%r3620, %r2047, %r2046, %p315;
	xor.b32  	%r2048, %r2043, %r448;
	shr.s32 	%r2049, %r2043, 31;
	xor.b32  	%r2050, %r2049, %r2043;
	xor.b32  	%r2051, %r2049, %r2044;
	cvt.u64.u32 	%rd918, %r2050;
	shl.b64 	%rd919, %rd918, 32;
	cvt.u64.u32 	%rd920, %r2051;
	or.b64  	%rd921, %rd919, %rd920;
	cvt.rn.f64.s64 	%fd57, %rd921;
	mul.f64 	%fd58, %fd57, 0d3BF921FB54442D19;
	cvt.rn.f32.f64 	%f976, %fd58;
	neg.f32 	%f977, %f976;
	setp.lt.s32 	%p316, %r2048, 0;
	selp.f32 	%f2370, %f977, %f976, %p316;
	bra.uni 	$L__BB0_318;
$L__BB0_317:
	mov.f32 	%f978, 0f00000000;
	mul.rn.f32 	%f2370, %f5, %f978;
	mov.b32 	%r3620, 0;
$L__BB0_318:
	add.s32 	%r2053, %r3620, 1;
	mul.rn.f32 	%f979, %f2370, %f2370;
	and.b32  	%r2054, %r3620, 1;
	setp.eq.b32 	%p317, %r2054, 1;
	selp.f32 	%f980, %f2370, 0f3F800000, %p317;
	fma.rn.f32 	%f981, %f979, %f980, 0f00000000;
	fma.rn.f32 	%f982, %f979, 0f37CBAC00, 0fBAB607ED;
	selp.f32 	%f983, 0fB94D4153, %f982, %p317;
	selp.f32 	%f984, 0f3C0885E4, 0f3D2AAABB, %p317;
	fma.rn.f32 	%f985, %f983, %f979, %f984;
	selp.f32 	%f986, 0fBE2AAAA8, 0fBEFFFFFF, %p317;
	fma.rn.f32 	%f987, %f985, %f979, %f986;
	fma.rn.f32 	%f988, %f987, %f981, %f980;
	and.b32  	%r2055, %r2053, 2;
	setp.eq.s32 	%p318, %r2055, 0;
	mov.f32 	%f989, 0f00000000;
	sub.f32 	%f990, %f989, %f988;
	selp.f32 	%f177, %f988, %f990, %p318;
	@%p1 bra 	$L__BB0_321;
	mov.b32 	%r2057, %f5;
	shl.b32 	%r2058, %r2057, 8;
	or.b32  	%r461, %r2058, -2147483648;
	mov.b64 	%rd1889, 0;
	mov.b32 	%r3621, 0;
$L__BB0_320:
	.pragma "nounroll";
	mul.wide.u32 	%rd923, %r3621, 4;
	mov.u64 	%rd924, __cudart_i2opi_f;
	add.s64 	%rd925, %rd924, %rd923;
	ld.global.nc.u32 	%r2059, [%rd925];
	mad.wide.u32 	%rd926, %r2059, %r461, %rd1889;
	shr.u64 	%rd1889, %rd926, 32;
	add.s64 	%rd927, %rd7, %rd923;
	st.local.u32 	[%rd927], %rd926;
	add.s32 	%r3621, %r3621, 1;
	setp.ne.s32 	%p319, %r3621, 6;
	@%p319 bra 	$L__BB0_320;
$L__BB0_321:
	setp.ltu.f32 	%p320, %f37, 0f47CE4780;
	mov.u32 	%r3625, %r3872;
	mov.f32 	%f2371, %f2421;
	@%p320 bra 	$L__BB0_329;
	setp.eq.f32 	%p321, %f37, 0f7F800000;
	@%p321 bra 	$L__BB0_328;
	mov.b32 	%r464, %f6;
	shl.b32 	%r2061, %r464, 8;
	or.b32  	%r465, %r2061, -2147483648;
	mov.b64 	%rd1890, 0;
	mov.b32 	%r3622, 0;
$L__BB0_324:
	.pragma "nounroll";
	mul.wide.u32 	%rd929, %r3622, 4;
	mov.u64 	%rd930, __cudart_i2opi_f;
	add.s64 	%rd931, %rd930, %rd929;
	ld.global.nc.u32 	%r2062, [%rd931];
	mad.wide.u32 	%rd932, %r2062, %r465, %rd1890;
	shr.u64 	%rd1890, %rd932, 32;
	add.s64 	%rd933, %rd6, %rd929;
	st.local.u32 	[%rd933], %rd932;
	add.s32 	%r3622, %r3622, 1;
	setp.ne.s32 	%p322, %r3622, 6;
	@%p322 bra 	$L__BB0_324;
	shr.u32 	%r2063, %r464, 23;
	st.local.u32 	[%rd6+24], %rd1890;
	and.b32  	%r468, %r2063, 31;
	and.b32  	%r2064, %r2063, 224;
	add.s32 	%r2065, %r2064, -128;
	shr.u32 	%r2066, %r2065, 5;
	mul.wide.u32 	%rd934, %r2066, 4;
	sub.s64 	%rd162, %rd6, %rd934;
	ld.local.u32 	%r3623, [%rd162+24];
	ld.local.u32 	%r3624, [%rd162+20];
	setp.eq.s32 	%p323, %r468, 0;
	@%p323 bra 	$L__BB0_327;
	shf.l.wrap.b32 	%r3623, %r3624, %r3623, %r468;
	ld.local.u32 	%r2067, [%rd162+16];
	shf.l.wrap.b32 	%r3624, %r2067, %r3624, %r468;
$L__BB0_327:
	shr.u32 	%r2068, %r3623, 30;
	shf.l.wrap.b32 	%r2069, %r3624, %r3623, 2;
	shl.b32 	%r2070, %r3624, 2;
	shr.u32 	%r2071, %r2069, 31;
	add.s32 	%r2072, %r2071, %r2068;
	neg.s32 	%r2073, %r2072;
	setp.lt.s32 	%p324, %r464, 0;
	selp.b32 	%r3625, %r2073, %r2072, %p324;
	xor.b32  	%r2074, %r2069, %r464;
	shr.s32 	%r2075, %r2069, 31;
	xor.b32  	%r2076, %r2075, %r2069;
	xor.b32  	%r2077, %r2075, %r2070;
	cvt.u64.u32 	%rd935, %r2076;
	shl.b64 	%rd936, %rd935, 32;
	cvt.u64.u32 	%rd937, %r2077;
	or.b64  	%rd938, %rd936, %rd937;
	cvt.rn.f64.s64 	%fd59, %rd938;
	mul.f64 	%fd60, %fd59, 0d3BF921FB54442D19;
	cvt.rn.f32.f64 	%f991, %fd60;
	neg.f32 	%f992, %f991;
	setp.lt.s32 	%p325, %r2074, 0;
	selp.f32 	%f2371, %f992, %f991, %p325;
	bra.uni 	$L__BB0_329;
$L__BB0_328:
	mov.f32 	%f993, 0f00000000;
	mul.rn.f32 	%f2371, %f6, %f993;
	mov.b32 	%r3625, 0;
$L__BB0_329:
	setp.ltu.f32 	%p326, %f37, 0f47CE4780;
	add.s32 	%r2079, %r3625, 1;
	mul.rn.f32 	%f994, %f2371, %f2371;
	and.b32  	%r2080, %r3625, 1;
	setp.eq.b32 	%p327, %r2080, 1;
	selp.f32 	%f995, %f2371, 0f3F800000, %p327;
	fma.rn.f32 	%f996, %f994, %f995, 0f00000000;
	fma.rn.f32 	%f997, %f994, 0f37CBAC00, 0fBAB607ED;
	selp.f32 	%f998, 0fB94D4153, %f997, %p327;
	selp.f32 	%f999, 0f3C0885E4, 0f3D2AAABB, %p327;
	fma.rn.f32 	%f1000, %f998, %f994, %f999;
	selp.f32 	%f1001, 0fBE2AAAA8, 0fBEFFFFFF, %p327;
	fma.rn.f32 	%f1002, %f1000, %f994, %f1001;
	fma.rn.f32 	%f1003, %f1002, %f996, %f995;
	and.b32  	%r2081, %r2079, 2;
	setp.eq.s32 	%p328, %r2081, 0;
	mov.f32 	%f1004, 0f00000000;
	sub.f32 	%f1005, %f1004, %f1003;
	selp.f32 	%f181, %f1003, %f1005, %p328;
	mov.u32 	%r3629, %r3872;
	mov.f32 	%f2372, %f2421;
	@%p326 bra 	$L__BB0_337;
	setp.eq.f32 	%p329, %f37, 0f7F800000;
	@%p329 bra 	$L__BB0_336;
	mov.b32 	%r477, %f6;
	mov.b64 	%rd1891, 0;
	mov.b32 	%r3626, 0;
$L__BB0_332:
	.pragma "nounroll";
	mul.wide.u32 	%rd940, %r3626, 4;
	mov.u64 	%rd941, __cudart_i2opi_f;
	add.s64 	%rd942, %rd941, %rd940;
	ld.global.nc.u32 	%r2083, [%rd942];
	shl.b32 	%r2084, %r477, 8;
	or.b32  	%r2085, %r2084, -2147483648;
	mad.wide.u32 	%rd943, %r2083, %r2085, %rd1891;
	shr.u64 	%rd1891, %rd943, 32;
	add.s64 	%rd944, %rd5, %rd940;
	st.local.u32 	[%rd944], %rd943;
	add.s32 	%r3626, %r3626, 1;
	setp.ne.s32 	%p330, %r3626, 6;
	@%p330 bra 	$L__BB0_332;
	shr.u32 	%r2086, %r477, 23;
	st.local.u32 	[%rd5+24], %rd1891;
	and.b32  	%r480, %r2086, 31;
	and.b32  	%r2087, %r2086, 224;
	add.s32 	%r2088, %r2087, -128;
	shr.u32 	%r2089, %r2088, 5;
	mul.wide.u32 	%rd945, %r2089, 4;
	sub.s64 	%rd165, %rd5, %rd945;
	ld.local.u32 	%r3627, [%rd165+24];
	ld.local.u32 	%r3628, [%rd165+20];
	setp.eq.s32 	%p331, %r480, 0;
	@%p331 bra 	$L__BB0_335;
	shf.l.wrap.b32 	%r3627, %r3628, %r3627, %r480;
	ld.local.u32 	%r2090, [%rd165+16];
	shf.l.wrap.b32 	%r3628, %r2090, %r3628, %r480;
$L__BB0_335:
	shr.u32 	%r2091, %r3627, 30;
	shf.l.wrap.b32 	%r2092, %r3628, %r3627, 2;
	shl.b32 	%r2093, %r3628, 2;
	shr.u32 	%r2094, %r2092, 31;
	add.s32 	%r2095, %r2094, %r2091;
	neg.s32 	%r2096, %r2095;
	setp.lt.s32 	%p332, %r477, 0;
	selp.b32 	%r3629, %r2096, %r2095, %p332;
	xor.b32  	%r2097, %r2092, %r477;
	shr.s32 	%r2098, %r2092, 31;
	xor.b32  	%r2099, %r2098, %r2092;
	xor.b32  	%r2100, %r2098, %r2093;
	cvt.u64.u32 	%rd946, %r2099;
	shl.b64 	%rd947, %rd946, 32;
	cvt.u64.u32 	%rd948, %r2100;
	or.b64  	%rd949, %rd947, %rd948;
	cvt.rn.f64.s64 	%fd61, %rd949;
	mul.f64 	%fd62, %fd61, 0d3BF921FB54442D19;
	cvt.rn.f32.f64 	%f1006, %fd62;
	neg.f32 	%f1007, %f1006;
	setp.lt.s32 	%p333, %r2097, 0;
	selp.f32 	%f2372, %f1007, %f1006, %p333;
	bra.uni 	$L__BB0_337;
$L__BB0_336:
	mov.f32 	%f1008, 0f00000000;
	mul.rn.f32 	%f2372, %f6, %f1008;
	mov.b32 	%r3629, 0;
$L__BB0_337:
	mul.rn.f32 	%f1009, %f2372, %f2372;
	and.b32  	%r2102, %r3629, 1;
	setp.eq.b32 	%p334, %r2102, 1;
	selp.f32 	%f1010, 0f3F800000, %f2372, %p334;
	fma.rn.f32 	%f1011, %f1009, %f1010, 0f00000000;
	fma.rn.f32 	%f1012, %f1009, 0f37CBAC00, 0fBAB607ED;
	selp.f32 	%f1013, %f1012, 0fB94D4153, %p334;
	selp.f32 	%f1014, 0f3D2AAABB, 0f3C0885E4, %p334;
	fma.rn.f32 	%f1015, %f1013, %f1009, %f1014;
	selp.f32 	%f1016, 0fBEFFFFFF, 0fBE2AAAA8, %p334;
	fma.rn.f32 	%f1017, %f1015, %f1009, %f1016;
	fma.rn.f32 	%f1018, %f1017, %f1011, %f1010;
	and.b32  	%r2103, %r3629, 2;
	setp.eq.s32 	%p335, %r2103, 0;
	mov.f32 	%f1019, 0f00000000;
	sub.f32 	%f1020, %f1019, %f1018;
	selp.f32 	%f1021, %f1018, %f1020, %p335;
	rcp.rn.f32 	%f1022, %f181;
	div.rn.f32 	%f1023, %f1022, %f29;
	sub.f32 	%f1024, %f173, %f3;
	mul.f32 	%f1025, %f1024, %f1021;
	mul.f32 	%f1026, %f4, %f1025;
	mul.f32 	%f185, %f1023, %f1026;
	mul.f32 	%f1027, %f185, 0f3F22F983;
	cvt.rni.s32.f32 	%r3633, %f1027;
	cvt.rn.f32.s32 	%f1028, %r3633;
	fma.rn.f32 	%f1029, %f1028, 0fBFC90FDA, %f185;
	fma.rn.f32 	%f1030, %f1028, 0fB3A22168, %f1029;
	fma.rn.f32 	%f2373, %f1028, 0fA7C234C5, %f1030;
	abs.f32 	%f187, %f185;
	setp.ltu.f32 	%p336, %f187, 0f47CE4780;
	@%p336 bra 	$L__BB0_345;
	setp.eq.f32 	%p337, %f187, 0f7F800000;
	@%p337 bra 	$L__BB0_344;
	mov.b32 	%r490, %f185;
	mov.b64 	%rd1892, 0;
	mov.b32 	%r3630, 0;
$L__BB0_340:
	.pragma "nounroll";
	mul.wide.u32 	%rd951, %r3630, 4;
	mov.u64 	%rd952, __cudart_i2opi_f;
	add.s64 	%rd953, %rd952, %rd951;
	ld.global.nc.u32 	%r2105, [%rd953];
	shl.b32 	%r2106, %r490, 8;
	or.b32  	%r2107, %r2106, -2147483648;
	mad.wide.u32 	%rd954, %r2105, %r2107, %rd1892;
	shr.u64 	%rd1892, %rd954, 32;
	add.s64 	%rd955, %rd4, %rd951;
	st.local.u32 	[%rd955], %rd954;
	add.s32 	%r3630, %r3630, 1;
	setp.ne.s32 	%p338, %r3630, 6;
	@%p338 bra 	$L__BB0_340;
	shr.u32 	%r2108, %r490, 23;
	st.local.u32 	[%rd4+24], %rd1892;
	and.b32  	%r493, %r2108, 31;
	and.b32  	%r2109, %r2108, 224;
	add.s32 	%r2110, %r2109, -128;
	shr.u32 	%r2111, %r2110, 5;
	mul.wide.u32 	%rd956, %r2111, 4;
	sub.s64 	%rd168, %rd4, %rd956;
	ld.local.u32 	%r3631, [%rd168+24];
	ld.local.u32 	%r3632, [%rd168+20];
	setp.eq.s32 	%p339, %r493, 0;
	@%p339 bra 	$L__BB0_343;
	shf.l.wrap.b32 	%r3631, %r3632, %r3631, %r493;
	ld.local.u32 	%r2112, [%rd168+16];
	shf.l.wrap.b32 	%r3632, %r2112, %r3632, %r493;
$L__BB0_343:
	shr.u32 	%r2113, %r3631, 30;
	shf.l.wrap.b32 	%r2114, %r3632, %r3631, 2;
	shl.b32 	%r2115, %r3632, 2;
	shr.u32 	%r2116, %r2114, 31;
	add.s32 	%r2117, %r2116, %r2113;
	neg.s32 	%r2118, %r2117;
	setp.lt.s32 	%p340, %r490, 0;
	selp.b32 	%r3633, %r2118, %r2117, %p340;
	xor.b32  	%r2119, %r2114, %r490;
	shr.s32 	%r2120, %r2114, 31;
	xor.b32  	%r2121, %r2120, %r2114;
	xor.b32  	%r2122, %r2120, %r2115;
	cvt.u64.u32 	%rd957, %r2121;
	shl.b64 	%rd958, %rd957, 32;
	cvt.u64.u32 	%rd959, %r2122;
	or.b64  	%rd960, %rd958, %rd959;
	cvt.rn.f64.s64 	%fd63, %rd960;
	mul.f64 	%fd64, %fd63, 0d3BF921FB54442D19;
	cvt.rn.f32.f64 	%f1031, %fd64;
	neg.f32 	%f1032, %f1031;
	setp.lt.s32 	%p341, %r2119, 0;
	selp.f32 	%f2373, %f1032, %f1031, %p341;
	bra.uni 	$L__BB0_345;
$L__BB0_344:
	mov.f32 	%f1033, 0f00000000;
	mul.rn.f32 	%f2373, %f185, %f1033;
	mov.b32 	%r3633, 0;
$L__BB0_345:
	setp.ltu.f32 	%p342, %f187, 0f47CE4780;
	mul.rn.f32 	%f1034, %f2373, %f2373;
	and.b32  	%r2124, %r3633, 1;
	setp.eq.b32 	%p343, %r2124, 1;
	selp.f32 	%f1035, 0f3F800000, %f2373, %p343;
	fma.rn.f32 	%f1036, %f1034, %f1035, 0f00000000;
	fma.rn.f32 	%f1037, %f1034, 0f37CBAC00, 0fBAB607ED;
	selp.f32 	%f1038, %f1037, 0fB94D4153, %p343;
	selp.f32 	%f1039, 0f3D2AAABB, 0f3C0885E4, %p343;
	fma.rn.f32 	%f1040, %f1038, %f1034, %f1039;
	selp.f32 	%f1041, 0fBEFFFFFF, 0fBE2AAAA8, %p343;
	fma.rn.f32 	%f1042, %f1040, %f1034, %f1041;
	fma.rn.f32 	%f1043, %f1042, %f1036, %f1035;
	and.b32  	%r2125, %r3633, 2;
	setp.eq.s32 	%p344, %r2125, 0;
	mov.f32 	%f1044, 0f00000000;
	sub.f32 	%f1045, %f1044, %f1043;
	selp.f32 	%f191, %f1043, %f1045, %p344;
	setp.eq.f32 	%p345, %f187, 0f7F800000;
	or.pred  	%p346, %p342, %p345;
	@%p346 bra 	$L__BB0_348;
	mov.b32 	%r2127, %f185;
	shl.b32 	%r2128, %r2127, 8;
	or.b32  	%r502, %r2128, -2147483648;
	mov.b64 	%rd1893, 0;
	mov.b32 	%r3634, 0;
$L__BB0_347:
	.pragma "nounroll";
	mul.wide.u32 	%rd962, %r3634, 4;
	mov.u64 	%rd963, __cudart_i2opi_f;
	add.s64 	%rd964, %rd963, %rd962;
	ld.global.nc.u32 	%r2129, [%rd964];
	mad.wide.u32 	%rd965, %r2129, %r502, %rd1893;
	shr.u64 	%rd1893, %rd965, 32;
	add.s64 	%rd966, %rd3, %rd962;
	st.local.u32 	[%rd966], %rd965;
	add.s32 	%r3634, %r3634, 1;
	setp.ne.s32 	%p347, %r3634, 6;
	@%p347 bra 	$L__BB0_347;
$L__BB0_348:
	mul.f32 	%f192, %f177, %f191;
	abs.f32 	%f1046, %f192;
	setp.ltu.f32 	%p348, %f1046, 0f47CE4780;
	setp.eq.f32 	%p349, %f1046, 0f7F800000;
	or.pred  	%p9, %p348, %p349;
	@%p9 bra 	$L__BB0_351;
	mov.b32 	%r2131, %f192;
	shl.b32 	%r2132, %r2131, 8;
	or.b32  	%r505, %r2132, -2147483648;
	mov.b64 	%rd1894, 0;
	mov.b32 	%r3635, 0;
$L__BB0_350:
	.pragma "nounroll";
	mul.wide.u32 	%rd968, %r3635, 4;
	mov.u64 	%rd969, __cudart_i2opi_f;
	add.s64 	%rd970, %rd969, %rd968;
	ld.global.nc.u32 	%r2133, [%rd970];
	mad.wide.u32 	%rd971, %r2133, %r505, %rd1894;
	shr.u64 	%rd1894, %rd971, 32;
	add.s64 	%rd972, %rd2, %rd968;
	st.local.u32 	[%rd972], %rd971;
	add.s32 	%r3635, %r3635, 1;
	setp.ne.s32 	%p350, %r3635, 6;
	@%p350 bra 	$L__BB0_350;
$L__BB0_351:
	@%p9 bra 	$L__BB0_354;
	mov.b32 	%r2135, %f192;
	shl.b32 	%r2136, %r2135, 8;
	or.b32  	%r508, %r2136, -2147483648;
	mov.b64 	%rd1895, 0;
	mov.b32 	%r3636, 0;
$L__BB0_353:
	.pragma "nounroll";
	mul.wide.u32 	%rd974, %r3636, 4;
	mov.u64 	%rd975, __cudart_i2opi_f;
	add.s64 	%rd976, %rd975, %rd974;
	ld.global.nc.u32 	%r2137, [%rd976];
	mad.wide.u32 	%rd977, %r2137, %r508, %rd1895;
	shr.u64 	%rd1895, %rd977, 32;
	add.s64 	%rd978, %rd1, %rd974;
	st.local.u32 	[%rd978], %rd977;
	add.s32 	%r3636, %r3636, 1;
	setp.ne.s32 	%p351, %r3636, 6;
	@%p351 bra 	$L__BB0_353;
$L__BB0_354:
	setp.ltu.f32 	%p352, %f31, 0f47CE4780;
	ld.global.f32 	%f193, [%rd10+9472];
	mov.u32 	%r3640, %r3864;
	mov.f32 	%f2374, %f2419;
	@%p352 bra 	$L__BB0_362;
	setp.eq.f32 	%p353, %f31, 0f7F800000;
	@%p353 bra 	$L__BB0_361;
	mov.b32 	%r511, %f5;
	shl.b32 	%r2139, %r511, 8;
	or.b32  	%r512, %r2139, -2147483648;
	mov.b64 	%rd1896, 0;
	mov.b32 	%r3637, 0;
$L__BB0_357:
	.pragma "nounroll";
	mul.wide.u32 	%rd980, %r3637, 4;
	mov.u64 	%rd981, __cudart_i2opi_f;
	add.s64 	%rd982, %rd981, %rd980;
	ld.global.nc.u32 	%r2140, [%rd982];
	mad.wide.u32 	%rd983, %r2140, %r512, %rd1896;
	shr.u64 	%rd1896, %rd983, 32;
	add.s64 	%rd984, %rd8, %rd980;
	st.local.u32 	[%rd984], %rd983;
	add.s32 	%r3637, %r3637, 1;
	setp.ne.s32 	%p354, %r3637, 6;
	@%p354 bra 	$L__BB0_357;
	shr.u32 	%r2141, %r511, 23;
	st.local.u32 	[%rd8+24], %rd1896;
	and.b32  	%r515, %r2141, 31;
	and.b32  	%r2142, %r2141, 224;
	add.s32 	%r2143, %r2142, -128;
	shr.u32 	%r2144, %r2143, 5;
	mul.wide.u32 	%rd985, %r2144, 4;
	sub.s64 	%rd177, %rd8, %rd985;
	ld.local.u32 	%r3638, [%rd177+24];
	ld.local.u32 	%r3639, [%rd177+20];
	setp.eq.s32 	%p355, %r515, 0;
	@%p355 bra 	$L__BB0_360;
	shf.l.wrap.b32 	%r3638, %r3639, %r3638, %r515;
	ld.local.u32 	%r2145, [%rd177+16];
	shf.l.wrap.b32 	%r3639, %r2145, %r3639, %r515;
$L__BB0_360:
	shr.u32 	%r2146, %r3638, 30;
	shf.l.wrap.b32 	%r2147, %r3639, %r3638, 2;
	shl.b32 	%r2148, %r3639, 2;
	shr.u32 	%r2149, %r2147, 31;
	add.s32 	%r2150, %r2149, %r2146;
	neg.s32 	%r2151, %r2150;
	setp.lt.s32 	%p356, %r511, 0;
	selp.b32 	%r3640, %r2151, %r2150, %p356;
	xor.b32  	%r2152, %r2147, %r511;
	shr.s32 	%r2153, %r2147, 31;
	xor.b32  	%r2154, %r2153, %r2147;
	xor.b32  	%r2155, %r2153, %r2148;
	cvt.u64.u32 	%rd986, %r2154;
	shl.b64 	%rd987, %rd986, 32;
	cvt.u64.u32 	%rd988, %r2155;
	or.b64  	%rd989, %rd987, %rd988;
	cvt.rn.f64.s64 	%fd65, %rd989;
	mul.f64 	%fd66, %fd65, 0d3BF921FB54442D19;
	cvt.rn.f32.f64 	%f1047, %fd66;
	neg.f32 	%f1048, %f1047;
	setp.lt.s32 	%p357, %r2152, 0;
	selp.f32 	%f2374, %f1048, %f1047, %p357;
	bra.uni 	$L__BB0_362;
$L__BB0_361:
	mov.f32 	%f1049, 0f00000000;
	mul.rn.f32 	%f2374, %f5, %f1049;
	mov.b32 	%r3640, 0;
$L__BB0_362:
	add.s32 	%r2157, %r3640, 1;
	mul.rn.f32 	%f1050, %f2374, %f2374;
	and.b32  	%r2158, %r3640, 1;
	setp.eq.b32 	%p358, %r2158, 1;
	selp.f32 	%f1051, %f2374, 0f3F800000, %p358;
	fma.rn.f32 	%f1052, %f1050, %f1051, 0f00000000;
	fma.rn.f32 	%f1053, %f1050, 0f37CBAC00, 0fBAB607ED;
	selp.f32 	%f1054, 0fB94D4153, %f1053, %p358;
	selp.f32 	%f1055, 0f3C0885E4, 0f3D2AAABB, %p358;
	fma.rn.f32 	%f1056, %f1054, %f1050, %f1055;
	selp.f32 	%f1057, 0fBE2AAAA8, 0fBEFFFFFF, %p358;
	fma.rn.f32 	%f1058, %f1056, %f1050, %f1057;
	fma.rn.f32 	%f1059, %f1058, %f1052, %f1051;
	and.b32  	%r2159, %r2157, 2;
	setp.eq.s32 	%p359, %r2159, 0;
	mov.f32 	%f1060, 0f00000000;
	sub.f32 	%f1061, %f1060, %f1059;
	selp.f32 	%f197, %f1059, %f1061, %p359;
	@%p1 bra 	$L__BB0_365;
	mov.b32 	%r2161, %f5;
	shl.b32 	%r2162, %r2161, 8;
	or.b32  	%r524, %r2162, -2147483648;
	mov.b64 	%rd1897, 0;
	mov.b32 	%r3641, 0;
$L__BB0_364:
	.pragma "nounroll";
	mul.wide.u32 	%rd991, %r3641, 4;
	mov.u64 	%rd992, __cudart_i2opi_f;
	add.s64 	%rd993, %rd992, %rd991;
	ld.global.nc.u32 	%r2163, [%rd993];
	mad.wide.u32 	%rd994, %r2163, %r524, %rd1897;
	shr.u64 	%rd1897, %rd994, 32;
	add.s64 	%rd995, %rd7, %rd991;
	st.local.u32 	[%rd995], %rd994;
	add.s32 	%r3641, %r3641, 1;
	setp.ne.s32 	%p360, %r3641, 6;
	@%p360 bra 	$L__BB0_364;
$L__BB0_365:
	setp.ltu.f32 	%p361, %f37, 0f47CE4780;
	mov.u32 	%r3645, %r3872;
	mov.f32 	%f2375, %f2421;
	@%p361 bra 	$L__BB0_373;
	setp.eq.f32 	%p362, %f37, 0f7F800000;
	@%p362 bra 	$L__BB0_372;
	mov.b32 	%r527, %f6;
	shl.b32 	%r2165, %r527, 8;
	or.b32  	%r528, %r2165, -2147483648;
	mov.b64 	%rd1898, 0;
	mov.b32 	%r3642, 0;
$L__BB0_368:
	.pragma "nounroll";
	mul.wide.u32 	%rd997, %r3642, 4;
	mov.u64 	%rd998, __cudart_i2opi_f;
	add.s64 	%rd999, %rd998, %rd997;
	ld.global.nc.u32 	%r2166, [%rd999];
	mad.wide.u32 	%rd1000, %r2166, %r528, %rd1898;
	shr.u64 	%rd1898, %rd1000, 32;
	add.s64 	%rd1001, %rd6, %rd997;
	st.local.u32 	[%rd1001], %rd1000;
	add.s32 	%r3642, %r3642, 1;
	setp.ne.s32 	%p363, %r3642, 6;
	@%p363 bra 	$L__BB0_368;
	shr.u32 	%r2167, %r527, 23;
	st.local.u32 	[%rd6+24], %rd1898;
	and.b32  	%r531, %r2167, 31;
	and.b32  	%r2168, %r2167, 224;
	add.s32 	%r2169, %r2168, -128;
	shr.u32 	%r2170, %r2169, 5;
	mul.wide.u32 	%rd1002, %r2170, 4;
	sub.s64 	%rd182, %rd6, %rd1002;
	ld.local.u32 	%r3643, [%rd182+24];
	ld.local.u32 	%r3644, [%rd182+20];
	setp.eq.s32 	%p364, %r531, 0;
	@%p364 bra 	$L__BB0_371;
	shf.l.wrap.b32 	%r3643, %r3644, %r3643, %r531;
	ld.local.u32 	%r2171, [%rd182+16];
	shf.l.wrap.b32 	%r3644, %r2171, %r3644, %r531;
$L__BB0_371:
	shr.u32 	%r2172, %r3643, 30;
	shf.l.wrap.b32 	%r2173, %r3644, %r3643, 2;
	shl.b32 	%r2174, %r3644, 2;
	shr.u32 	%r2175, %r2173, 31;
	add.s32 	%r2176, %r2175, %r2172;
	neg.s32 	%r2177, %r2176;
	setp.lt.s32 	%p365, %r527, 0;
	selp.b32 	%r3645, %r2177, %r2176, %p365;
	xor.b32  	%r2178, %r2173, %r527;
	shr.s32 	%r2179, %r2173, 31;
	xor.b32  	%r2180, %r2179, %r2173;
	xor.b32  	%r2181, %r2179, %r2174;
	cvt.u64.u32 	%rd1003, %r2180;
	shl.b64 	%rd1004, %rd1003, 32;
	cvt.u64.u32 	%rd1005, %r2181;
	or.b64  	%rd1006, %rd1004, %rd1005;
	cvt.rn.f64.s64 	%fd67, %rd1006;
	mul.f64 	%fd68, %fd67, 0d3BF921FB54442D19;
	cvt.rn.f32.f64 	%f1062, %fd68;
	neg.f32 	%f1063, %f1062;
	setp.lt.s32 	%p366, %r2178, 0;
	selp.f32 	%f2375, %f1063, %f1062, %p366;
	bra.uni 	$L__BB0_373;
$L__BB0_372:
	mov.f32 	%f1064, 0f00000000;
	mul.rn.f32 	%f2375, %f6, %f1064;
	mov.b32 	%r3645, 0;
$L__BB0_373:
	setp.ltu.f32 	%p367, %f37, 0f47CE4780;
	add.s32 	%r2183, %r3645, 1;
	mul.rn.f32 	%f1065, %f2375, %f2375;
	and.b32  	%r2184, %r3645, 1;
	setp.eq.b32 	%p368, %r2184, 1;
	selp.f32 	%f1066, %f2375, 0f3F800000, %p368;
	fma.rn.f32 	%f1067, %f1065, %f1066, 0f00000000;
	fma.rn.f32 	%f1068, %f1065, 0f37CBAC00, 0fBAB607ED;
	selp.f32 	%f1069, 0fB94D4153, %f1068, %p368;
	selp.f32 	%f1070, 0f3C0885E4, 0f3D2AAABB, %p368;
	fma.rn.f32 	%f1071, %f1069, %f1065, %f1070;
	selp.f32 	%f1072, 0fBE2AAAA8, 0fBEFFFFFF, %p368;
	fma.rn.f32 	%f1073, %f1071, %f1065, %f1072;
	fma.rn.f32 	%f1074, %f1073, %f1067, %f1066;
	and.b32  	%r2185, %r2183, 2;
	setp.eq.s32 	%p369, %r2185, 0;
	mov.f32 	%f1075, 0f00000000;
	sub.f32 	%f1076, %f1075, %f1074;
	selp.f32 	%f201, %f1074, %f1076, %p369;
	mov.u32 	%r3649, %r3872;
	mov.f32 	%f2376, %f2421;
	@%p367 bra 	$L__BB0_381;
	setp.eq.f32 	%p370, %f37, 0f7F800000;
	@%p370 bra 	$L__BB0_380;
	mov.b32 	%r540, %f6;
	mov.b64 	%rd1899, 0;
	mov.b32 	%r3646, 0;
$L__BB0_376:
	.pragma "nounroll";
	mul.wide.u32 	%rd1008, %r3646, 4;
	mov.u64 	%rd1009, __cudart_i2opi_f;
	add.s64 	%rd1010, %rd1009, %rd1008;
	ld.global.nc.u32 	%r2187, [%rd1010];
	shl.b32 	%r2188, %r540, 8;
	or.b32  	%r2189, %r2188, -2147483648;
	mad.wide.u32 	%rd1011, %r2187, %r2189, %rd1899;
	shr.u64 	%rd1899, %rd1011, 32;
	add.s64 	%rd1012, %rd5, %rd1008;
	st.local.u32 	[%rd1012], %rd1011;
	add.s32 	%r3646, %r3646, 1;
	setp.ne.s32 	%p371, %r3646, 6;
	@%p371 bra 	$L__BB0_376;
	shr.u32 	%r2190, %r540, 23;
	st.local.u32 	[%rd5+24], %rd1899;
	and.b32  	%r543, %r2190, 31;
	and.b32  	%r2191, %r2190, 224;
	add.s32 	%r2192, %r2191, -128;
	shr.u32 	%r2193, %r2192, 5;
	mul.wide.u32 	%rd1013, %r2193, 4;
	sub.s64 	%rd185, %rd5, %rd1013;
	ld.local.u32 	%r3647, [%rd185+24];
	ld.local.u32 	%r3648, [%rd185+20];
	setp.eq.s32 	%p372, %r543, 0;
	@%p372 bra 	$L__BB0_379;
	shf.l.wrap.b32 	%r3647, %r3648, %r3647, %r543;
	ld.local.u32 	%r2194, [%rd185+16];
	shf.l.wrap.b32 	%r3648, %r2194, %r3648, %r543;
$L__BB0_379:
	shr.u32 	%r2195, %r3647, 30;
	shf.l.wrap.b32 	%r2196, %r3648, %r3647, 2;
	shl.b32 	%r2197, %r3648, 2;
	shr.u32 	%r2198, %r2196, 31;
	add.s32 	%r2199, %r2198, %r2195;
	neg.s32 	%r2200, %r2199;
	setp.lt.s32 	%p373, %r540, 0;
	selp.b32 	%r3649, %r2200, %r2199, %p373;
	xor.b32  	%r2201, %r2196, %r540;
	shr.s32 	%r2202, %r2196, 31;
	xor.b32  	%r2203, %r2202, %r2196;
	xor.b32  	%r2204, %r2202, %r2197;
	cvt.u64.u32 	%rd1014, %r2203;
	shl.b64 	%rd1015, %rd1014, 32;
	cvt.u64.u32 	%rd1016, %r2204;
	or.b64  	%rd1017, %rd1015, %rd1016;
	cvt.rn.f64.s64 	%fd69, %rd1017;
	mul.f64 	%fd70, %fd69, 0d3BF921FB54442D19;
	cvt.rn.f32.f64 	%f1077, %fd70;
	neg.f32 	%f1078, %f1077;
	setp.lt.s32 	%p374, %r2201, 0;
	selp.f32 	%f2376, %f1078, %f1077, %p374;
	bra.uni 	$L__BB0_381;
$L__BB0_380:
	mov.f32 	%f1079, 0f00000000;
	mul.rn.f32 	%f2376, %f6, %f1079;
	mov.b32 	%r3649, 0;
$L__BB0_381:
	mul.rn.f32 	%f1080, %f2376, %f2376;
	and.b32  	%r2206, %r3649, 1;
	setp.eq.b32 	%p375, %r2206, 1;
	selp.f32 	%f1081, 0f3F800000, %f2376, %p375;
	fma.rn.f32 	%f1082, %f1080, %f1081, 0f00000000;
	fma.rn.f32 	%f1083, %f1080, 0f37CBAC00, 0fBAB607ED;
	selp.f32 	%f1084, %f1083, 0fB94D4153, %p375;
	selp.f32 	%f1085, 0f3D2AAABB, 0f3C0885E4, %p375;
	fma.rn.f32 	%f1086, %f1084, %f1080, %f1085;
	selp.f32 	%f1087, 0fBEFFFFFF, 0fBE2AAAA8, %p375;
	fma.rn.f32 	%f1088, %f1086, %f1080, %f1087;
	fma.rn.f32 	%f1089, %f1088, %f1082, %f1081;
	and.b32  	%r2207, %r3649, 2;
	setp.eq.s32 	%p376, %r2207, 0;
	mov.f32 	%f1090, 0f00000000;
	sub.f32 	%f1091, %f1090, %f1089;
	selp.f32 	%f1092, %f1089, %f1091, %p376;
	rcp.rn.f32 	%f1093, %f201;
	div.rn.f32 	%f1094, %f1093, %f29;
	sub.f32 	%f1095, %f193, %f3;
	mul.f32 	%f1096, %f1095, %f1092;
	mul.f32 	%f1097, %f4, %f1096;
	mul.f32 	%f205, %f1094, %f1097;
	mul.f32 	%f1098, %f205, 0f3F22F983;
	cvt.rni.s32.f32 	%r3653, %f1098;
	cvt.rn.f32.s32 	%f1099, %r3653;
	fma.rn.f32 	%f1100, %f1099, 0fBFC90FDA, %f205;
	fma.rn.f32 	%f1101, %f1099, 0fB3A22168, %f1100;
	fma.rn.f32 	%f2377, %f1099, 0fA7C234C5, %f1101;
	abs.f32 	%f207, %f205;
	setp.ltu.f32 	%p377, %f207, 0f47CE4780;
	@%p377 bra 	$L__BB0_389;
	setp.eq.f32 	%p378, %f207, 0f7F800000;
	@%p378 bra 	$L__BB0_388;
	mov.b32 	%r553, %f205;
	mov.b64 	%rd1900, 0;
	mov.b32 	%r3650, 0;
$L__BB0_384:
	.pragma "nounroll";
	mul.wide.u32 	%rd1019, %r3650, 4;
	mov.u64 	%rd1020, __cudart_i2opi_f;
	add.s64 	%rd1021, %rd1020, %rd1019;
	ld.global.nc.u32 	%r2209, [%rd1021];
	shl.b32 	%r2210, %r553, 8;
	or.b32  	%r2211, %r2210, -2147483648;
	mad.wide.u32 	%rd1022, %r2209, %r2211, %rd1900;
	shr.u64 	%rd1900, %rd1022, 32;
	add.s64 	%rd1023, %rd4, %rd1019;
	st.local.u32 	[%rd1023], %rd1022;
	add.s32 	%r3650, %r3650, 1;
	setp.ne.s32 	%p379, %r3650, 6;
	@%p379 bra 	$L__BB0_384;
	shr.u32 	%r2212, %r553, 23;
	st.local.u32 	[%rd4+24], %rd1900;
	and.b32  	%r556, %r2212, 31;
	and.b32  	%r2213, %r2212, 224;
	add.s32 	%r2214, %r2213, -128;
	shr.u32 	%r2215, %r2214, 5;
	mul.wide.u32 	%rd1024, %r2215, 4;
	sub.s64 	%rd188, %rd4, %rd1024;
	ld.local.u32 	%r3651, [%rd188+24];
	ld.local.u32 	%r3652, [%rd188+20];
	setp.eq.s32 	%p380, %r556, 0;
	@%p380 bra 	$L__BB0_387;
	shf.l.wrap.b32 	%r3651, %r3652, %r3651, %r556;
	ld.local.u32 	%r2216, [%rd188+16];
	shf.l.wrap.b32 	%r3652, %r2216, %r3652, %r556;
$L__BB0_387:
	shr.u32 	%r2217, %r3651, 30;
	shf.l.wrap.b32 	%r2218, %r3652, %r3651, 2;
	shl.b32 	%r2219, %r3652, 2;
	shr.u32 	%r2220, %r2218, 31;
	add.s32 	%r2221, %r2220, %r2217;
	neg.s32 	%r2222, %r2221;
	setp.lt.s32 	%p381, %r553, 0;
	selp.b32 	%r3653, %r2222, %r2221, %p381;
	xor.b32  	%r2223, %r2218, %r553;
	shr.s32 	%r2224, %r2218, 31;
	xor.b32  	%r2225, %r2224, %r2218;
	xor.b32  	%r2226, %r2224, %r2219;
	cvt.u64.u32 	%rd1025, %r2225;
	shl.b64 	%rd1026, %rd1025, 32;
	cvt.u64.u32 	%rd1027, %r2226;
	or.b64  	%rd1028, %rd1026, %rd1027;
	cvt.rn.f64.s64 	%fd71, %rd1028;
	mul.f64 	%fd72, %fd71, 0d3BF921FB54442D19;
	cvt.rn.f32.f64 	%f1102, %fd72;
	neg.f32 	%f1103, %f1102;
	setp.lt.s32 	%p382, %r2223, 0;
	selp.f32 	%f2377, %f1103, %f1102, %p382;
	bra.uni 	$L__BB0_389;
$L__BB0_388:
	mov.f32 	%f1104, 0f00000000;
	mul.rn.f32 	%f2377, %f205, %f1104;
	mov.b32 	%r3653, 0;
$L__BB0_389:
	setp.ltu.f32 	%p383, %f207, 0f47CE4780;
	mul.rn.f32 	%f1105, %f2377, %f2377;
	and.b32  	%r2228, %r3653, 1;
	setp.eq.b32 	%p384, %r2228, 1;
	selp.f32 	%f1106, 0f3F800000, %f2377, %p384;
	fma.rn.f32 	%f1107, %f1105, %f1106, 0f00000000;
	fma.rn.f32 	%f1108, %f1105, 0f37CBAC00, 0fBAB607ED;
	selp.f32 	%f1109, %f1108, 0fB94D4153, %p384;
	selp.f32 	%f1110, 0f3D2AAABB, 0f3C0885E4, %p384;
	fma.rn.f32 	%f1111, %f1109, %f1105, %f1110;
	selp.f32 	%f1112, 0fBEFFFFFF, 0fBE2AAAA8, %p384;
	fma.rn.f32 	%f1113, %f1111, %f1105, %f1112;
	fma.rn.f32 	%f1114, %f1113, %f1107, %f1106;
	and.b32  	%r2229, %r3653, 2;
	setp.eq.s32 	%p385, %r2229, 0;
	mov.f32 	%f1115, 0f00000000;
	sub.f32 	%f1116, %f1115, %f1114;
	selp.f32 	%f211, %f1114, %f1116, %p385;
	setp.eq.f32 	%p386, %f207, 0f7F800000;
	or.pred  	%p387, %p383, %p386;
	@%p387 bra 	$L__BB0_392;
	mov.b32 	%r2231, %f205;
	shl.b32 	%r2232, %r2231, 8;
	or.b32  	%r565, %r2232, -2147483648;
	mov.b64 	%rd1901, 0;
	mov.b32 	%r3654, 0;
$L__BB0_391:
	.pragma "nounroll";
	mul.wide.u32 	%rd1030, %r3654, 4;
	mov.u64 	%rd1031, __cudart_i2opi_f;
	add.s64 	%rd1032, %rd1031, %rd1030;
	ld.global.nc.u32 	%r2233, [%rd1032];
	mad.wide.u32 	%rd1033, %r2233, %r565, %rd1901;
	shr.u64 	%rd1901, %rd1033, 32;
	add.s64 	%rd1034, %rd3, %rd1030;
	st.local.u32 	[%rd1034], %rd1033;
	add.s32 	%r3654, %r3654, 1;
	setp.ne.s32 	%p388, %r3654, 6;
	@%p388 bra 	$L__BB0_391;
$L__BB0_392:
	mul.f32 	%f212, %f197, %f211;
	abs.f32 	%f1117, %f212;
	setp.ltu.f32 	%p389, %f1117, 0f47CE4780;
	setp.eq.f32 	%p390, %f1117, 0f7F800000;
	or.pred  	%p10, %p389, %p390;
	@%p10 bra 	$L__BB0_395;
	mov.b32 	%r2235, %f212;
	shl.b32 	%r2236, %r2235, 8;
	or.b32  	%r568, %r2236, -2147483648;
	mov.b64 	%rd1902, 0;
	mov.b32 	%r3655, 0;
$L__BB0_394:
	.pragma "nounroll";
	mul.wide.u32 	%rd1036, %r3655, 4;
	mov.u64 	%rd1037, __cudart_i2opi_f;
	add.s64 	%rd1038, %rd1037, %rd1036;
	ld.global.nc.u32 	%r2237, [%rd1038];
	mad.wide.u32 	%rd1039, %r2237, %r568, %rd1902;
	shr.u64 	%rd1902, %rd1039, 32;
	add.s64 	%rd1040, %rd2, %rd1036;
	st.local.u32 	[%rd1040], %rd1039;
	add.s32 	%r3655, %r3655, 1;
	setp.ne.s32 	%p391, %r3655, 6;
	@%p391 bra 	$L__BB0_394;
$L__BB0_395:
	@%p10 bra 	$L__BB0_398;
	mov.b32 	%r2239, %f212;
	shl.b32 	%r2240, %r2239, 8;
	or.b32  	%r571, %r2240, -2147483648;
	mov.b64 	%rd1903, 0;
	mov.b32 	%r3656, 0;
$L__BB0_397:
	.pragma "nounroll";
	mul.wide.u32 	%rd1042, %r3656, 4;
	mov.u64 	%rd1043, __cudart_i2opi_f;
	add.s64 	%rd1044, %rd1043, %rd1042;
	ld.global.nc.u32 	%r2241, [%rd1044];
	mad.wide.u32 	%rd1045, %r2241, %r571, %rd1903;
	shr.u64 	%rd1903, %rd1045, 32;
	add.s64 	%rd1046, %rd1, %rd1042;
	st.local.u32 	[%rd1046], %rd1045;
	add.s32 	%r3656, %r3656, 1;
	setp.ne.s32 	%p392, %r3656, 6;
	@%p392 bra 	$L__BB0_397;
$L__BB0_398:
	setp.ltu.f32 	%p393, %f31, 0f47CE4780;
	ld.global.f32 	%f213, [%rd10+10624];
	mov.u32 	%r3660, %r3864;
	mov.f32 	%f2378, %f2419;
	@%p393 bra 	$L__BB0_406;
	setp.eq.f32 	%p394, %f31, 0f7F800000;
	@%p394 bra 	$L__BB0_405;
	mov.b32 	%r574, %f5;
	shl.b32 	%r2243, %r574, 8;
	or.b32  	%r575, %r2243, -2147483648;
	mov.b64 	%rd1904, 0;
	mov.b32 	%r3657, 0;
$L__BB0_401:
	.pragma "nounroll";
	mul.wide.u32 	%rd1048, %r3657, 4;
	mov.u64 	%rd1049, __cudart_i2opi_f;
	add.s64 	%rd1050, %rd1049, %rd1048;
	ld.global.nc.u32 	%r2244, [%rd1050];
	mad.wide.u32 	%rd1051, %r2244, %r575, %rd1904;
	shr.u64 	%rd1904, %rd1051, 32;
	add.s64 	%rd1052, %rd8, %rd1048;
	st.local.u32 	[%rd1052], %rd1051;
	add.s32 	%r3657, %r3657, 1;
	setp.ne.s32 	%p395, %r3657, 6;
	@%p395 bra 	$L__BB0_401;
	shr.u32 	%r2245, %r574, 23;
	st.local.u32 	[%rd8+24], %rd1904;
	and.b32  	%r578, %r2245, 31;
	and.b32  	%r2246, %r2245, 224;
	add.s32 	%r2247, %r2246, -128;
	shr.u32 	%r2248, %r2247, 5;
	mul.wide.u32 	%rd1053, %r2248, 4;
	sub.s64 	%rd197, %rd8, %rd1053;
	ld.local.u32 	%r3658, [%rd197+24];
	ld.local.u32 	%r3659, [%rd197+20];
	setp.eq.s32 	%p396, %r578, 0;
	@%p396 bra 	$L__BB0_404;
	shf.l.wrap.b32 	%r3658, %r3659, %r3658, %r578;
	ld.local.u32 	%r2249, [%rd197+16];
	shf.l.wrap.b32 	%r3659, %r2249, %r3659, %r578;
$L__BB0_404:
	shr.u32 	%r2250, %r3658, 30;
	shf.l.wrap.b32 	%r2251, %r3659, %r3658, 2;
	shl.b32 	%r2252, %r3659, 2;
	shr.u32 	%r2253, %r2251, 31;
	add.s32 	%r2254, %r2253, %r2250;
	neg.s32 	%r2255, %r2254;
	setp.lt.s32 	%p397, %r574, 0;
	selp.b32 	%r3660, %r2255, %r2254, %p397;
	xor.b32  	%r2256, %r2251, %r574;
	shr.s32 	%r2257, %r2251, 31;
	xor.b32  	%r2258, %r2257, %r2251;
	xor.b32  	%r2259, %r2257, %r2252;
	cvt.u64.u32 	%rd1054, %r2258;
	shl.b64 	%rd1055, %rd1054, 32;
	cvt.u64.u32 	%rd1056, %r2259;
	or.b64  	%rd1057, %rd1055, %rd1056;
	cvt.rn.f64.s64 	%fd73, %rd1057;
	mul.f64 	%fd74, %fd73, 0d3BF921FB54442D19;
	cvt.rn.f32.f64 	%f1118, %fd74;
	neg.f32 	%f1119, %f1118;
	setp.lt.s32 	%p398, %r2256, 0;
	selp.f32 	%f2378, %f1119, %f1118, %p398;
	bra.uni 	$L__BB0_406;
$L__BB0_405:
	mov.f32 	%f1120, 0f00000000;
	mul.rn.f32 	%f2378, %f5, %f1120;
	mov.b32 	%r3660, 0;
$L__BB0_406:
	add.s32 	%r2261, %r3660, 1;
	mul.rn.f32 	%f1121, %f2378, %f2378;
	and.b32  	%r2262, %r3660, 1;
	setp.eq.b32 	%p399, %r2262, 1;
	selp.f32 	%f1122, %f2378, 0f3F800000, %p399;
	fma.rn.f32 	%f1123, %f1121, %f1122, 0f00000000;
	fma.rn.f32 	%f1124, %f1121, 0f37CBAC00, 0fBAB607ED;
	selp.f32 	%f1125, 0fB94D4153, %f1124, %p399;
	selp.f32 	%f1126, 0f3C0885E4, 0f3D2AAABB, %p399;
	fma.rn.f32 	%f1127, %f1125, %f1121, %f1126;
	selp.f32 	%f1128, 0fBE2AAAA8, 0fBEFFFFFF, %p399;
	fma.rn.f32 	%f1129, %f1127, %f1121, %f1128;
	fma.rn.f32 	%f1130, %f1129, %f1123, %f1122;
	and.b32  	%r2263, %r2261, 2;
	setp.eq.s32 	%p400, %r2263, 0;
	mov.f32 	%f1131, 0f00000000;
	sub.f32 	%f1132, %f1131, %f1130;
	selp.f32 	%f217, %f1130, %f1132, %p400;
	@%p1 bra 	$L__BB0_409;
	mov.b32 	%r2265, %f5;
	shl.b32 	%r2266, %r2265, 8;
	or.b32  	%r587, %r2266, -2147483648;
	mov.b64 	%rd1905, 0;
	mov.b32 	%r3661, 0;
$L__BB0_408:
	.pragma "nounroll";
	mul.wide.u32 	%rd1059, %r3661, 4;
	mov.u64 	%rd1060, __cudart_i2opi_f;
	add.s64 	%rd1061, %rd1060, %rd1059;
	ld.global.nc.u32 	%r2267, [%rd1061];
	mad.wide.u32 	%rd1062, %r2267, %r587, %rd1905;
	shr.u64 	%rd1905, %rd1062, 32;
	add.s64 	%rd1063, %rd7, %rd1059;
	st.local.u32 	[%rd1063], %rd1062;
	add.s32 	%r3661, %r3661, 1;
	setp.ne.s32 	%p401, %r3661, 6;
	@%p401 bra 	$L__BB0_408;
$L__BB0_409:
	setp.ltu.f32 	%p402, %f37, 0f47CE4780;
	mov.u32 	%r3665, %r3872;
	mov.f32 	%f2379, %f2421;
	@%p402 bra 	$L__BB0_417;
	setp.eq.f32 	%p403, %f37, 0f7F800000;
	@%p403 bra 	$L__BB0_416;
	mov.b32 	%r590, %f6;
	shl.b32 	%r2269, %r590, 8;
	or.b32  	%r591, %r2269, -2147483648;
	mov.b64 	%rd1906, 0;
	mov.b32 	%r3662, 0;
$L__BB0_412:
	.pragma "nounroll";
	mul.wide.u32 	%rd1065, %r3662, 4;
	mov.u64 	%rd1066, __cudart_i2opi_f;
	add.s64 	%rd1067, %rd1066, %rd1065;
	ld.global.nc.u32 	%r2270, [%rd1067];
	mad.wide.u32 	%rd1068, %r2270, %r591, %rd1906;
	shr.u64 	%rd1906, %rd1068, 32;
	add.s64 	%rd1069, %rd6, %rd1065;
	st.local.u32 	[%rd1069], %rd1068;
	add.s32 	%r3662, %r3662, 1;
	setp.ne.s32 	%p404, %r3662, 6;
	@%p404 bra 	$L__BB0_412;
	shr.u32 	%r2271, %r590, 23;
	st.local.u32 	[%rd6+24], %rd1906;
	and.b32  	%r594, %r2271, 31;
	and.b32  	%r2272, %r2271, 224;
	add.s32 	%r2273, %r2272, -128;
	shr.u32 	%r2274, %r2273, 5;
	mul.wide.u32 	%rd1070, %r2274, 4;
	sub.s64 	%rd202, %rd6, %rd1070;
	ld.local.u32 	%r3663, [%rd202+24];
	ld.local.u32 	%r3664, [%rd202+20];
	setp.eq.s32 	%p405, %r594, 0;
	@%p405 bra 	$L__BB0_415;
	shf.l.wrap.b32 	%r3663, %r3664, %r3663, %r594;
	ld.local.u32 	%r2275, [%rd202+16];
	shf.l.wrap.b32 	%r3664, %r2275, %r3664, %r594;
$L__BB0_415:
	shr.u32 	%r2276, %r3663, 30;
	shf.l.wrap.b32 	%r2277, %r3664, %r3663, 2;
	shl.b32 	%r2278, %r3664, 2;
	shr.u32 	%r2279, %r2277, 31;
	add.s32 	%r2280, %r2279, %r2276;
	neg.s32 	%r2281, %r2280;
	setp.lt.s32 	%p406, %r590, 0;
	selp.b32 	%r3665, %r2281, %r2280, %p406;
	xor.b32  	%r2282, %r2277, %r590;
	shr.s32 	%r2283, %r2277, 31;
	xor.b32  	%r2284, %r2283, %r2277;
	xor.b32  	%r2285, %r2283, %r2278;
	cvt.u64.u32 	%rd1071, %r2284;
	shl.b64 	%rd1072, %rd1071, 32;
	cvt.u64.u32 	%rd1073, %r2285;
	or.b64  	%rd1074, %rd1072, %rd1073;
	cvt.rn.f64.s64 	%fd75, %rd1074;
	mul.f64 	%fd76, %fd75, 0d3BF921FB54442D19;
	cvt.rn.f32.f64 	%f1133, %fd76;
	neg.f32 	%f1134, %f1133;
	setp.lt.s32 	%p407, %r2282, 0;
	selp.f32 	%f2379, %f1134, %f1133, %p407;
	bra.uni 	$L__BB0_417;
$L__BB0_416:
	mov.f32 	%f1135, 0f00000000;
	mul.rn.f32 	%f2379, %f6, %f1135;
	mov.b32 	%r3665, 0;
$L__BB0_417:
	setp.ltu.f32 	%p408, %f37, 0f47CE4780;
	add.s32 	%r2287, %r3665, 1;
	mul.rn.f32 	%f1136, %f2379, %f2379;
	and.b32  	%r2288, %r3665, 1;
	setp.eq.b32 	%p409, %r2288, 1;
	selp.f32 	%f1137, %f2379, 0f3F800000, %p409;
	fma.rn.f32 	%f1138, %f1136, %f1137, 0f00000000;
	fma.rn.f32 	%f1139, %f1136, 0f37CBAC00, 0fBAB607ED;
	selp.f32 	%f1140, 0fB94D4153, %f1139, %p409;
	selp.f32 	%f1141, 0f3C0885E4, 0f3D2AAABB, %p409;
	fma.rn.f32 	%f1142, %f1140, %f1136, %f1141;
	selp.f32 	%f1143, 0fBE2AAAA8, 0fBEFFFFFF, %p409;
	fma.rn.f32 	%f1144, %f1142, %f1136, %f1143;
	fma.rn.f32 	%f1145, %f1144, %f1138, %f1137;
	and.b32  	%r2289, %r2287, 2;
	setp.eq.s32 	%p410, %r2289, 0;
	mov.f32 	%f1146, 0f00000000;
	sub.f32 	%f1147, %f1146, %f1145;
	selp.f32 	%f221, %f1145, %f1147, %p410;
	mov.u32 	%r3669, %r3872;
	mov.f32 	%f2380, %f2421;
	@%p408 bra 	$L__BB0_425;
	setp.eq.f32 	%p411, %f37, 0f7F800000;
	@%p411 bra 	$L__BB0_424;
	mov.b32 	%r603, %f6;
	mov.b64 	%rd1907, 0;
	mov.b32 	%r3666, 0;
$L__BB0_420:
	.pragma "nounroll";
	mul.wide.u32 	%rd1076, %r3666, 4;
	mov.u64 	%rd1077, __cudart_i2opi_f;
	add.s64 	%rd1078, %rd1077, %rd1076;
	ld.global.nc.u32 	%r2291, [%rd1078];
	shl.b32 	%r2292, %r603, 8;
	or.b32  	%r2293, %r2292, -2147483648;
	mad.wide.u32 	%rd1079, %r2291, %r2293, %rd1907;
	shr.u64 	%rd1907, %rd1079, 32;
	add.s64 	%rd1080, %rd5, %rd1076;
	st.local.u32 	[%rd1080], %rd1079;
	add.s32 	%r3666, %r3666, 1;
	setp.ne.s32 	%p412, %r3666, 6;
	@%p412 bra 	$L__BB0_420;
	shr.u32 	%r2294, %r603, 23;
	st.local.u32 	[%rd5+24], %rd1907;
	and.b32  	%r606, %r2294, 31;
	and.b32  	%r2295, %r2294, 224;
	add.s32 	%r2296, %r2295, -128;
	shr.u32 	%r2297, %r2296, 5;
	mul.wide.u32 	%rd1081, %r2297, 4;
	sub.s64 	%rd205, %rd5, %rd1081;
	ld.local.u32 	%r3667, [%rd205+24];
	ld.local.u32 	%r3668, [%rd205+20];
	setp.eq.s32 	%p413, %r606, 0;
	@%p413 bra 	$L__BB0_423;
	shf.l.wrap.b32 	%r3667, %r3668, %r3667, %r606;
	ld.local.u32 	%r2298, [%rd205+16];
	shf.l.wrap.b32 	%r3668, %r2298, %r3668, %r606;
$L__BB0_423:
	shr.u32 	%r2299, %r3667, 30;
	shf.l.wrap.b32 	%r2300, %r3668, %r3667, 2;
	shl.b32 	%r2301, %r3668, 2;
	shr.u32 	%r2302, %r2300, 31;
	add.s32 	%r2303, %r2302, %r2299;
	neg.s32 	%r2304, %r2303;
	setp.lt.s32 	%p414, %r603, 0;
	selp.b32 	%r3669, %r2304, %r2303, %p414;
	xor.b32  	%r2305, %r2300, %r603;
	shr.s32 	%r2306, %r2300, 31;
	xor.b32  	%r2307, %r2306, %r2300;
	xor.b32  	%r2308, %r2306, %r2301;
	cvt.u64.u32 	%rd1082, %r2307;
	shl.b64 	%rd1083, %rd1082, 32;
	cvt.u64.u32 	%rd1084, %r2308;
	or.b64  	%rd1085, %rd1083, %rd1084;
	cvt.rn.f64.s64 	%fd77, %rd1085;
	mul.f64 	%fd78, %fd77, 0d3BF921FB54442D19;
	cvt.rn.f32.f64 	%f1148, %fd78;
	neg.f32 	%f1149, %f1148;
	setp.lt.s32 	%p415, %r2305, 0;
	selp.f32 	%f2380, %f1149, %f1148, %p415;
	bra.uni 	$L__BB0_425;
$L__BB0_424:
	mov.f32 	%f1150, 0f00000000;
	mul.rn.f32 	%f2380, %f6, %f1150;
	mov.b32 	%r3669, 0;
$L__BB0_425:
	mul.rn.f32 	%f1151, %f2380, %f2380;
	and.b32  	%r2310, %r3669, 1;
	setp.eq.b32 	%p416, %r2310, 1;
	selp.f32 	%f1152, 0f3F800000, %f2380, %p416;
	fma.rn.f32 	%f1153, %f1151, %f1152, 0f00000000;
	fma.rn.f32 	%f1154, %f1151, 0f37CBAC00, 0fBAB607ED;
	selp.f32 	%f1155, %f1154, 0fB94D4153, %p416;
	selp.f32 	%f1156, 0f3D2AAABB, 0f3C0885E4, %p416;
	fma.rn.f32 	%f1157, %f1155, %f1151, %f1156;
	selp.f32 	%f1158, 0fBEFFFFFF, 0fBE2AAAA8, %p416;
	fma.rn.f32 	%f1159, %f1157, %f1151, %f1158;
	fma.rn.f32 	%f1160, %f1159, %f1153, %f1152;
	and.b32  	%r2311, %r3669, 2;
	setp.eq.s32 	%p417, %r2311, 0;
	mov.f32 	%f1161, 0f00000000;
	sub.f32 	%f1162, %f1161, %f1160;
	selp.f32 	%f1163, %f1160, %f1162, %p417;
	rcp.rn.f32 	%f1164, %f221;
	div.rn.f32 	%f1165, %f1164, %f29;
	sub.f32 	%f1166, %f213, %f3;
	mul.f32 	%f1167, %f1166, %f1163;
	mul.f32 	%f1168, %f4, %f1167;
	mul.f32 	%f225, %f1165, %f1168;
	mul.f32 	%f1169, %f225, 0f3F22F983;
	cvt.rni.s32.f32 	%r3673, %f1169;
	cvt.rn.f32.s32 	%f1170, %r3673;
	fma.rn.f32 	%f1171, %f1170, 0fBFC90FDA, %f225;
	fma.rn.f32 	%f1172, %f1170, 0fB3A22168, %f1171;
	fma.rn.f32 	%f2381, %f1170, 0fA7C234C5, %f1172;
	abs.f32 	%f227, %f225;
	setp.ltu.f32 	%p418, %f227, 0f47CE4780;
	@%p418 bra 	$L__BB0_433;
	setp.eq.f32 	%p419, %f227, 0f7F800000;
	@%p419 bra 	$L__BB0_432;
	mov.b32 	%r616, %f225;
	mov.b64 	%rd1908, 0;
	mov.b32 	%r3670, 0;
$L__BB0_428:
	.pragma "nounroll";
	mul.wide.u32 	%rd1087, %r3670, 4;
	mov.u64 	%rd1088, __cudart_i2opi_f;
	add.s64 	%rd1089, %rd1088, %rd1087;
	ld.global.nc.u32 	%r2313, [%rd1089];
	shl.b32 	%r2314, %r616, 8;
	or.b32  	%r2315, %r2314, -2147483648;
	mad.wide.u32 	%rd1090, %r2313, %r2315, %rd1908;
	shr.u64 	%rd1908, %rd1090, 32;
	add.s64 	%rd1091, %rd4, %rd1087;
	st.local.u32 	[%rd1091], %rd1090;
	add.s32 	%r3670, %r3670, 1;
	setp.ne.s32 	%p420, %r3670, 6;
	@%p420 bra 	$L__BB0_428;
	shr.u32 	%r2316, %r616, 23;
	st.local.u32 	[%rd4+24], %rd1908;
	and.b32  	%r619, %r2316, 31;
	and.b32  	%r2317, %r2316, 224;
	add.s32 	%r2318, %r2317, -128;
	shr.u32 	%r2319, %r2318, 5;
	mul.wide.u32 	%rd1092, %r2319, 4;
	sub.s64 	%rd208, %rd4, %rd1092;
	ld.local.u32 	%r3671, [%rd208+24];
	ld.local.u32 	%r3672, [%rd208+20];
	setp.eq.s32 	%p421, %r619, 0;
	@%p421 bra 	$L__BB0_431;
	shf.l.wrap.b32 	%r3671, %r3672, %r3671, %r619;
	ld.local.u32 	%r2320, [%rd208+16];
	shf.l.wrap.b32 	%r3672, %r2320, %r3672, %r619;
$L__BB0_431:
	shr.u32 	%r2321, %r3671, 30;
	shf.l.wrap.b32 	%r2322, %r3672, %r3671, 2;
	shl.b32 	%r2323, %r3672, 2;
	shr.u32 	%r2324, %r2322, 31;
	add.s32 	%r2325, %r2324, %r2321;
	neg.s32 	%r2326, %r2325;
	setp.lt.s32 	%p422, %r616, 0;
	selp.b32 	%r3673, %r2326, %r2325, %p422;
	xor.b32  	%r2327, %r2322, %r616;
	shr.s32 	%r2328, %r2322, 31;
	xor.b32  	%r2329, %r2328, %r2322;
	xor.b32  	%r2330, %r2328, %r2323;
	cvt.u64.u32 	%rd1093, %r2329;
	shl.b64 	%rd1094, %rd1093, 32;
	cvt.u64.u32 	%rd1095, %r2330;
	or.b64  	%rd1096, %rd1094, %rd1095;
	cvt.rn.f64.s64 	%fd79, %rd1096;
	mul.f64 	%fd80, %fd79, 0d3BF921FB54442D19;
	cvt.rn.f32.f64 	%f1173, %fd80;
	neg.f32 	%f1174, %f1173;
	setp.lt.s32 	%p423, %r2327, 0;
	selp.f32 	%f2381, %f1174, %f1173, %p423;
	bra.uni 	$L__BB0_433;
$L__BB0_432:
	mov.f32 	%f1175, 0f00000000;
	mul.rn.f32 	%f2381, %f225, %f1175;
	mov.b32 	%r3673, 0;
$L__BB0_433:
	setp.ltu.f32 	%p424, %f227, 0f47CE4780;
	mul.rn.f32 	%f1176, %f2381, %f2381;
	and.b32  	%r2332, %r3673, 1;
	setp.eq.b32 	%p425, %r2332, 1;
	selp.f32 	%f1177, 0f3F800000, %f2381, %p425;
	fma.rn.f32 	%f1178, %f1176, %f1177, 0f00000000;
	fma.rn.f32 	%f1179, %f1176, 0f37CBAC00, 0fBAB607ED;
	selp.f32 	%f1180, %f1179, 0fB94D4153, %p425;
	selp.f32 	%f1181, 0f3D2AAABB, 0f3C0885E4, %p425;
	fma.rn.f32 	%f1182, %f1180, %f1176, %f1181;
	selp.f32 	%f1183, 0fBEFFFFFF, 0fBE2AAAA8, %p425;
	fma.rn.f32 	%f1184, %f1182, %f1176, %f1183;
	fma.rn.f32 	%f1185, %f1184, %f1178, %f1177;
	and.b32  	%r2333, %r3673, 2;
	setp.eq.s32 	%p426, %r2333, 0;
	mov.f32 	%f1186, 0f00000000;
	sub.f32 	%f1187, %f1186, %f1185;
	selp.f32 	%f231, %f1185, %f1187, %p426;
	setp.eq.f32 	%p427, %f227, 0f7F800000;
	or.pred  	%p428, %p424, %p427;
	@%p428 bra 	$L__BB0_436;
	mov.b32 	%r2335, %f225;
	shl.b32 	%r2336, %r2335, 8;
	or.b32  	%r628, %r2336, -2147483648;
	mov.b64 	%rd1909, 0;
	mov.b32 	%r3674, 0;
$L__BB0_435:
	.pragma "nounroll";
	mul.wide.u32 	%rd1098, %r3674, 4;
	mov.u64 	%rd1099, __cudart_i2opi_f;
	add.s64 	%rd1100, %rd1099, %rd1098;
	ld.global.nc.u32 	%r2337, [%rd1100];
	mad.wide.u32 	%rd1101, %r2337, %r628, %rd1909;
	shr.u64 	%rd1909, %rd1101, 32;
	add.s64 	%rd1102, %rd3, %rd1098;
	st.local.u32 	[%rd1102], %rd1101;
	add.s32 	%r3674, %r3674, 1;
	setp.ne.s32 	%p429, %r3674, 6;
	@%p429 bra 	$L__BB0_435;
$L__BB0_436:
	mul.f32 	%f232, %f217, %f231;
	abs.f32 	%f1188, %f232;
	setp.ltu.f32 	%p430, %f1188, 0f47CE4780;
	setp.eq.f32 	%p431, %f1188, 0f7F800000;
	or.pred  	%p11, %p430, %p431;
	@%p11 bra 	$L__BB0_439;
	mov.b32 	%r2339, %f232;
	shl.b32 	%r2340, %r2339, 8;
	or.b32  	%r631, %r2340, -2147483648;
	mov.b64 	%rd1910, 0;
	mov.b32 	%r3675, 0;
$L__BB0_438:
	.pragma "nounroll";
	mul.wide.u32 	%rd1104, %r3675, 4;
	mov.u64 	%rd1105, __cudart_i2opi_f;
	add.s64 	%rd1106, %rd1105, %rd1104;
	ld.global.nc.u32 	%r2341, [%rd1106];
	mad.wide.u32 	%rd1107, %r2341, %r631, %rd1910;
	shr.u64 	%rd1910, %rd1107, 32;
	add.s64 	%rd1108, %rd2, %rd1104;
	st.local.u32 	[%rd1108], %rd1107;
	add.s32 	%r3675, %r3675, 1;
	setp.ne.s32 	%p432, %r3675, 6;
	@%p432 bra 	$L__BB0_438;
$L__BB0_439:
	@%p11 bra 	$L__BB0_442;
	mov.b32 	%r2343, %f232;
	shl.b32 	%r2344, %r2343, 8;
	or.b32  	%r634, %r2344, -2147483648;
	mov.b64 	%rd1911, 0;
	mov.b32 	%r3676, 0;
$L__BB0_441:
	.pragma "nounroll";
	mul.wide.u32 	%rd1110, %r3676, 4;
	mov.u64 	%rd1111, __cudart_i2opi_f;
	add.s64 	%rd1112, %rd1111, %rd1110;
	ld.global.nc.u32 	%r2345, [%rd1112];
	mad.wide.u32 	%rd1113, %r2345, %r634, %rd1911;
	shr.u64 	%rd1911, %rd1113, 32;
	add.s64 	%rd1114, %rd1, %rd1110;
	st.local.u32 	[%rd1114], %rd1113;
	add.s32 	%r3676, %r3676, 1;
	setp.ne.s32 	%p433, %r3676, 6;
	@%p433 bra 	$L__BB0_441;
$L__BB0_442:
	setp.ltu.f32 	%p434, %f31, 0f47CE4780;
	ld.global.f32 	%f233, [%rd10+11776];
	mov.u32 	%r3680, %r3864;
	mov.f32 	%f2382, %f2419;
	@%p434 bra 	$L__BB0_450;
	setp.eq.f32 	%p435, %f31, 0f7F800000;
	@%p435 bra 	$L__BB0_449;
	mov.b32 	%r637, %f5;
	shl.b32 	%r2347, %r637, 8;
	or.b32  	%r638, %r2347, -2147483648;
	mov.b64 	%rd1912, 0;
	mov.b32 	%r3677, 0;
$L__BB0_445:
	.pragma "nounroll";
	mul.wide.u32 	%rd1116, %r3677, 4;
	mov.u64 	%rd1117, __cudart_i2opi_f;
	add.s64 	%rd1118, %rd1117, %rd1116;
	ld.global.nc.u32 	%r2348, [%rd1118];
	mad.wide.u32 	%rd1119, %r2348, %r638, %rd1912;
	shr.u64 	%rd1912, %rd1119, 32;
	add.s64 	%rd1120, %rd8, %rd1116;
	st.local.u32 	[%rd1120], %rd1119;
	add.s32 	%r3677, %r3677, 1;
	setp.ne.s32 	%p436, %r3677, 6;
	@%p436 bra 	$L__BB0_445;
	shr.u32 	%r2349, %r637, 23;
	st.local.u32 	[%rd8+24], %rd1912;
	and.b32  	%r641, %r2349, 31;
	and.b32  	%r2350, %r2349, 224;
	add.s32 	%r2351, %r2350, -128;
	shr.u32 	%r2352, %r2351, 5;
	mul.wide.u32 	%rd1121, %r2352, 4;
	sub.s64 	%rd217, %rd8, %rd1121;
	ld.local.u32 	%r3678, [%rd217+24];
	ld.local.u32 	%r3679, [%rd217+20];
	setp.eq.s32 	%p437, %r641, 0;
	@%p437 bra 	$L__BB0_448;
	shf.l.wrap.b32 	%r3678, %r3679, %r3678, %r641;
	ld.local.u32 	%r2353, [%rd217+16];
	shf.l.wrap.b32 	%r3679, %r2353, %r3679, %r641;
$L__BB0_448:
	shr.u32 	%r2354, %r3678, 30;
	shf.l.wrap.b32 	%r2355, %r3679, %r3678, 2;
	shl.b32 	%r2356, %r3679, 2;
	shr.u32 	%r2357, %r2355, 31;
	add.s32 	%r2358, %r2357, %r2354;
	neg.s32 	%r2359, %r2358;
	setp.lt.s32 	%p438, %r637, 0;
	selp.b32 	%r3680, %r2359, %r2358, %p438;
	xor.b32  	%r2360, %r2355, %r637;
	shr.s32 	%r2361, %r2355, 31;
	xor.b32  	%r2362, %r2361, %r2355;
	xor.b32  	%r2363, %r2361, %r2356;
	cvt.u64.u32 	%rd1122, %r2362;
	shl.b64 	%rd1123, %rd1122, 32;
	cvt.u64.u32 	%rd1124, %r2363;
	or.b64  	%rd1125, %rd1123, %rd1124;
	cvt.rn.f64.s64 	%fd81, %rd1125;
	mul.f64 	%fd82, %fd81, 0d3BF921FB54442D19;
	cvt.rn.f32.f64 	%f1189, %fd82;
	neg.f32 	%f1190, %f1189;
	setp.lt.s32 	%p439, %r2360, 0;
	selp.f32 	%f2382, %f1190, %f1189, %p439;
	bra.uni 	$L__BB0_450;
$L__BB0_449:
	mov.f32 	%f1191, 0f00000000;
	mul.rn.f32 	%f2382, %f5, %f1191;
	mov.b32 	%r3680, 0;
$L__BB0_450:
	add.s32 	%r2365, %r3680, 1;
	mul.rn.f32 	%f1192, %f2382, %f2382;
	and.b32  	%r2366, %r3680, 1;
	setp.eq.b32 	%p440, %r2366, 1;
	selp.f32 	%f1193, %f2382, 0f3F800000, %p440;
	fma.rn.f32 	%f1194, %f1192, %f1193, 0f00000000;
	fma.rn.f32 	%f1195, %f1192, 0f37CBAC00, 0fBAB607ED;
	selp.f32 	%f1196, 0fB94D4153, %f1195, %p440;
	selp.f32 	%f1197, 0f3C0885E4, 0f3D2AAABB, %p440;
	fma.rn.f32 	%f1198, %f1196, %f1192, %f1197;
	selp.f32 	%f1199, 0fBE2AAAA8, 0fBEFFFFFF, %p440;
	fma.rn.f32 	%f1200, %f1198, %f1192, %f1199;
	fma.rn.f32 	%f1201, %f1200, %f1194, %f1193;
	and.b32  	%r2367, %r2365, 2;
	setp.eq.s32 	%p441, %r2367, 0;
	mov.f32 	%f1202, 0f00000000;
	sub.f32 	%f1203, %f1202, %f1201;
	selp.f32 	%f237, %f1201, %f1203, %p441;
	@%p1 bra 	$L__BB0_453;
	mov.b32 	%r2369, %f5;
	shl.b32 	%r2370, %r2369, 8;
	or.b32  	%r650, %r2370, -2147483648;
	mov.b64 	%rd1913, 0;
	mov.b32 	%r3681, 0;
$L__BB0_452:
	.pragma "nounroll";
	mul.wide.u32 	%rd1127, %r3681, 4;
	mov.u64 	%rd1128, __cudart_i2opi_f;
	add.s64 	%rd1129, %rd1128, %rd1127;
	ld.global.nc.u32 	%r2371, [%rd1129];
	mad.wide.u32 	%rd1130, %r2371, %r650, %rd1913;
	shr.u64 	%rd1913, %rd1130, 32;
	add.s64 	%rd1131, %rd7, %rd1127;
	st.local.u32 	[%rd1131], %rd1130;
	add.s32 	%r3681, %r3681, 1;
	setp.ne.s32 	%p442, %r3681, 6;
	@%p442 bra 	$L__BB0_452;
$L__BB0_453:
	setp.ltu.f32 	%p443, %f37, 0f47CE4780;
	mov.u32 	%r3685, %r3872;
	mov.f32 	%f2383, %f2421;
	@%p443 bra 	$L__BB0_461;
	setp.eq.f32 	%p444, %f37, 0f7F800000;
	@%p444 bra 	$L__BB0_460;
	mov.b32 	%r653, %f6;
	shl.b32 	%r2373, %r653, 8;
	or.b32  	%r654, %r2373, -2147483648;
	mov.b64 	%rd1914, 0;
	mov.b32 	%r3682, 0;
$L__BB0_456:
	.pragma "nounroll";
	mul.wide.u32 	%rd1133, %r3682, 4;
	mov.u64 	%rd1134, __cudart_i2opi_f;
	add.s64 	%rd1135, %rd1134, %rd1133;
	ld.global.nc.u32 	%r2374, [%rd1135];
	mad.wide.u32 	%rd1136, %r2374, %r654, %rd1914;
	shr.u64 	%rd1914, %rd1136, 32;
	add.s64 	%rd1137, %rd6, %rd1133;
	st.local.u32 	[%rd1137], %rd1136;
	add.s32 	%r3682, %r3682, 1;
	setp.ne.s32 	%p445, %r3682, 6;
	@%p445 bra 	$L__BB0_456;
	shr.u32 	%r2375, %r653, 23;
	st.local.u32 	[%rd6+24], %rd1914;
	and.b32  	%r657, %r2375, 31;
	and.b32  	%r2376, %r2375, 224;
	add.s32 	%r2377, %r2376, -128;
	shr.u32 	%r2378, %r2377, 5;
	mul.wide.u32 	%rd1138, %r2378, 4;
	sub.s64 	%rd222, %rd6, %rd1138;
	ld.local.u32 	%r3683, [%rd222+24];
	ld.local.u32 	%r3684, [%rd222+20];
	setp.eq.s32 	%p446, %r657, 0;
	@%p446 bra 	$L__BB0_459;
	shf.l.wrap.b32 	%r3683, %r3684, %r3683, %r657;
	ld.local.u32 	%r2379, [%rd222+16];
	shf.l.wrap.b32 	%r3684, %r2379, %r3684, %r657;
$L__BB0_459:
	shr.u32 	%r2380, %r3683, 30;
	shf.l.wrap.b32 	%r2381, %r3684, %r3683, 2;
	shl.b32 	%r2382, %r3684, 2;
	shr.u32 	%r2383, %r2381, 31;
	add.s32 	%r2384, %r2383, %r2380;
	neg.s32 	%r2385, %r2384;
	setp.lt.s32 	%p447, %r653, 0;
	selp.b32 	%r3685, %r2385, %r2384, %p447;
	xor.b32  	%r2386, %r2381, %r653;
	shr.s32 	%r2387, %r2381, 31;
	xor.b32  	%r2388, %r2387, %r2381;
	xor.b32  	%r2389, %r2387, %r2382;
	cvt.u64.u32 	%rd1139, %r2388;
	shl.b64 	%rd1140, %rd1139, 32;
	cvt.u64.u32 	%rd1141, %r2389;
	or.b64  	%rd1142, %rd1140, %rd1141;
	cvt.rn.f64.s64 	%fd83, %rd1142;
	mul.f64 	%fd84, %fd83, 0d3BF921FB54442D19;
	cvt.rn.f32.f64 	%f1204, %fd84;
	neg.f32 	%f1205, %f1204;
	setp.lt.s32 	%p448, %r2386, 0;
	selp.f32 	%f2383, %f1205, %f1204, %p448;
	bra.uni 	$L__BB0_461;
$L__BB0_460:
	mov.f32 	%f1206, 0f00000000;
	mul.rn.f32 	%f2383, %f6, %f1206;
	mov.b32 	%r3685, 0;
$L__BB0_461:
	setp.ltu.f32 	%p449, %f37, 0f47CE4780;
	add.s32 	%r2391, %r3685, 1;
	mul.rn.f32 	%f1207, %f2383, %f2383;
	and.b32  	%r2392, %r3685, 1;
	setp.eq.b32 	%p450, %r2392, 1;
	selp.f32 	%f1208, %f2383, 0f3F800000, %p450;
	fma.rn.f32 	%f1209, %f1207, %f1208, 0f00000000;
	fma.rn.f32 	%f1210, %f1207, 0f37CBAC00, 0fBAB607ED;
	selp.f32 	%f1211, 0fB94D4153, %f1210, %p450;
	selp.f32 	%f1212, 0f3C0885E4, 0f3D2AAABB, %p450;
	fma.rn.f32 	%f1213, %f1211, %f1207, %f1212;
	selp.f32 	%f1214, 0fBE2AAAA8, 0fBEFFFFFF, %p450;
	fma.rn.f32 	%f1215, %f1213, %f1207, %f1214;
	fma.rn.f32 	%f1216, %f1215, %f1209, %f1208;
	and.b32  	%r2393, %r2391, 2;
	setp.eq.s32 	%p451, %r2393, 0;
	mov.f32 	%f1217, 0f00000000;
	sub.f32 	%f1218, %f1217, %f1216;
	selp.f32 	%f241, %f1216, %f1218, %p451;
	mov.u32 	%r3689, %r3872;
	mov.f32 	%f2384, %f2421;
	@%p449 bra 	$L__BB0_469;
	setp.eq.f32 	%p452, %f37, 0f7F800000;
	@%p452 bra 	$L__BB0_468;
	mov.b32 	%r666, %f6;
	mov.b64 	%rd1915, 0;
	mov.b32 	%r3686, 0;
$L__BB0_464:
	.pragma "nounroll";
	mul.wide.u32 	%rd1144, %r3686, 4;
	mov.u64 	%rd1145, __cudart_i2opi_f;
	add.s64 	%rd1146, %rd1145, %rd1144;
	ld.global.nc.u32 	%r2395, [%rd1146];
	shl.b32 	%r2396, %r666, 8;
	or.b32  	%r2397, %r2396, -2147483648;
	mad.wide.u32 	%rd1147, %r2395, %r2397, %rd1915;
	shr.u64 	%rd1915, %rd1147, 32;
	add.s64 	%rd1148, %rd5, %rd1144;
	st.local.u32 	[%rd1148], %rd1147;
	add.s32 	%r3686, %r3686, 1;
	setp.ne.s32 	%p453, %r3686, 6;
	@%p453 bra 	$L__BB0_464;
	shr.u32 	%r2398, %r666, 23;
	st.local.u32 	[%rd5+24], %rd1915;
	and.b32  	%r669, %r2398, 31;
	and.b32  	%r2399, %r2398, 224;
	add.s32 	%r2400, %r2399, -128;
	shr.u32 	%r2401, %r2400, 5;
	mul.wide.u32 	%rd1149, %r2401, 4;
	sub.s64 	%rd225, %rd5, %rd1149;
	ld.local.u32 	%r3687, [%rd225+24];
	ld.local.u32 	%r3688, [%rd225+20];
	setp.eq.s32 	%p454, %r669, 0;
	@%p454 bra 	$L__BB0_467;
	shf.l.wrap.b32 	%r3687, %r3688, %r3687, %r669;
	ld.local.u32 	%r2402, [%rd225+16];
	shf.l.wrap.b32 	%r3688, %r2402, %r3688, %r669;
$L__BB0_467:
	shr.u32 	%r2403, %r3687, 30;
	shf.l.wrap.b32 	%r2404, %r3688, %r3687, 2;
	shl.b32 	%r2405, %r3688, 2;
	shr.u32 	%r2406, %r2404, 31;
	add.s32 	%r2407, %r2406, %r2403;
	neg.s32 	%r2408, %r2407;
	setp.lt.s32 	%p455, %r666, 0;
	selp.b32 	%r3689, %r2408, %r2407, %p455;
	xor.b32  	%r2409, %r2404, %r666;
	shr.s32 	%r2410, %r2404, 31;
	xor.b32  	%r2411, %r2410, %r2404;
	xor.b32  	%r2412, %r2410, %r2405;
	cvt.u64.u32 	%rd1150, %r2411;
	shl.b64 	%rd1151, %rd1150, 32;
	cvt.u64.u32 	%rd1152, %r2412;
	or.b64  	%rd1153, %rd1151, %rd1152;
	cvt.rn.f64.s64 	%fd85, %rd1153;
	mul.f64 	%fd86, %fd85, 0d3BF921FB54442D19;
	cvt.rn.f32.f64 	%f1219, %fd86;
	neg.f32 	%f1220, %f1219;
	setp.lt.s32 	%p456, %r2409, 0;
	selp.f32 	%f2384, %f1220, %f1219, %p456;
	bra.uni 	$L__BB0_469;
$L__BB0_468:
	mov.f32 	%f1221, 0f00000000;
	mul.rn.f32 	%f2384, %f6, %f1221;
	mov.b32 	%r3689, 0;
$L__BB0_469:
	mul.rn.f32 	%f1222, %f2384, %f2384;
	and.b32  	%r2414, %r3689, 1;
	setp.eq.b32 	%p457, %r2414, 1;
	selp.f32 	%f1223, 0f3F800000, %f2384, %p457;
	fma.rn.f32 	%f1224, %f1222, %f1223, 0f00000000;
	fma.rn.f32 	%f1225, %f1222, 0f37CBAC00, 0fBAB607ED;
	selp.f32 	%f1226, %f1225, 0fB94D4153, %p457;
	selp.f32 	%f1227, 0f3D2AAABB, 0f3C0885E4, %p457;
	fma.rn.f32 	%f1228, %f1226, %f1222, %f1227;
	selp.f32 	%f1229, 0fBEFFFFFF, 0fBE2AAAA8, %p457;
	fma.rn.f32 	%f1230, %f1228, %f1222, %f1229;
	fma.rn.f32 	%f1231, %f1230, %f1224, %f1223;
	and.b32  	%r2415, %r3689, 2;
	setp.eq.s32 	%p458, %r2415, 0;
	mov.f32 	%f1232, 0f00000000;
	sub.f32 	%f1233, %f1232, %f1231;
	selp.f32 	%f1234, %f1231, %f1233, %p458;
	rcp.rn.f32 	%f1235, %f241;
	div.rn.f32 	%f1236, %f1235, %f29;
	sub.f32 	%f1237, %f233, %f3;
	mul.f32 	%f1238, %f1237, %f1234;
	mul.f32 	%f1239, %f4, %f1238;
	mul.f32 	%f245, %f1236, %f1239;
	mul.f32 	%f1240, %f245, 0f3F22F983;
	cvt.rni.s32.f32 	%r3693, %f1240;
	cvt.rn.f32.s32 	%f1241, %r3693;
	fma.rn.f32 	%f1242, %f1241, 0fBFC90FDA, %f245;
	fma.rn.f32 	%f1243, %f1241, 0fB3A22168, %f1242;
	fma.rn.f32 	%f2385, %f1241, 0fA7C234C5, %f1243;
	abs.f32 	%f247, %f245;
	setp.ltu.f32 	%p459, %f247, 0f47CE4780;
	@%p459 bra 	$L__BB0_477;
	setp.eq.f32 	%p460, %f247, 0f7F800000;
	@%p460 bra 	$L__BB0_476;
	mov.b32 	%r679, %f245;
	mov.b64 	%rd1916, 0;
	mov.b32 	%r3690, 0;
$L__BB0_472:
	.pragma "nounroll";
	mul.wide.u32 	%rd1155, %r3690, 4;
	mov.u64 	%rd1156, __cudart_i2opi_f;
	add.s64 	%rd1157, %rd1156, %rd1155;
	ld.global.nc.u32 	%r2417, [%rd1157];
	shl.b32 	%r2418, %r679, 8;
	or.b32  	%r2419, %r2418, -2147483648;
	mad.wide.u32 	%rd1158, %r2417, %r2419, %rd1916;
	shr.u64 	%rd1916, %rd1158, 32;
	add.s64 	%rd1159, %rd4, %rd1155;
	st.local.u32 	[%rd1159], %rd1158;
	add.s32 	%r3690, %r3690, 1;
	setp.ne.s32 	%p461, %r3690, 6;
	@%p461 bra 	$L__BB0_472;
	shr.u32 	%r2420, %r679, 23;
	st.local.u32 	[%rd4+24], %rd1916;
	and.b32  	%r682, %r2420, 31;
	and.b32  	%r2421, %r2420, 224;
	add.s32 	%r2422, %r2421, -128;
	shr.u32 	%r2423, %r2422, 5;
	mul.wide.u32 	%rd1160, %r2423, 4;
	sub.s64 	%rd228, %rd4, %rd1160;
	ld.local.u32 	%r3691, [%rd228+24];
	ld.local.u32 	%r3692, [%rd228+20];
	setp.eq.s32 	%p462, %r682, 0;
	@%p462 bra 	$L__BB0_475;
	shf.l.wrap.b32 	%r3691, %r3692, %r3691, %r682;
	ld.local.u32 	%r2424, [%rd228+16];
	shf.l.wrap.b32 	%r3692, %r2424, %r3692, %r682;
$L__BB0_475:
	shr.u32 	%r2425, %r3691, 30;
	shf.l.wrap.b32 	%r2426, %r3692, %r3691, 2;
	shl.b32 	%r2427, %r3692, 2;
	shr.u32 	%r2428, %r2426, 31;
	add.s32 	%r2429, %r2428, %r2425;
	neg.s32 	%r2430, %r2429;
	setp.lt.s32 	%p463, %r679, 0;
	selp.b32 	%r3693, %r2430, %r2429, %p463;
	xor.b32  	%r2431, %r2426, %r679;
	shr.s32 	%r2432, %r2426, 31;
	xor.b32  	%r2433, %r2432, %r2426;
	xor.b32  	%r2434, %r2432, %r2427;
	cvt.u64.u32 	%rd1161, %r2433;
	shl.b64 	%rd1162, %rd1161, 32;
	cvt.u64.u32 	%rd1163, %r2434;
	or.b64  	%rd1164, %rd1162, %rd1163;
	cvt.rn.f64.s64 	%fd87, %rd1164;
	mul.f64 	%fd88, %fd87, 0d3BF921FB54442D19;
	cvt.rn.f32.f64 	%f1244, %fd88;
	neg.f32 	%f1245, %f1244;
	setp.lt.s32 	%p464, %r2431, 0;
	selp.f32 	%f2385, %f1245, %f1244, %p464;
	bra.uni 	$L__BB0_477;
$L__BB0_476:
	mov.f32 	%f1246, 0f00000000;
	mul.rn.f32 	%f2385, %f245, %f1246;
	mov.b32 	%r3693, 0;
$L__BB0_477:
	setp.ltu.f32 	%p465, %f247, 0f47CE4780;
	mul.rn.f32 	%f1247, %f2385, %f2385;
	and.b32  	%r2436, %r3693, 1;
	setp.eq.b32 	%p466, %r2436, 1;
	selp.f32 	%f1248, 0f3F800000, %f2385, %p466;
	fma.rn.f32 	%f1249, %f1247, %f1248, 0f00000000;
	fma.rn.f32 	%f1250, %f1247, 0f37CBAC00, 0fBAB607ED;
	selp.f32 	%f1251, %f1250, 0fB94D4153, %p466;
	selp.f32 	%f1252, 0f3D2AAABB, 0f3C0885E4, %p466;
	fma.rn.f32 	%f1253, %f1251, %f1247, %f1252;
	selp.f32 	%f1254, 0fBEFFFFFF, 0fBE2AAAA8, %p466;
	fma.rn.f32 	%f1255, %f1253, %f1247, %f1254;
	fma.rn.f32 	%f1256, %f1255, %f1249, %f1248;
	and.b32  	%r2437, %r3693, 2;
	setp.eq.s32 	%p467, %r2437, 0;
	mov.f32 	%f1257, 0f00000000;
	sub.f32 	%f1258, %f1257, %f1256;
	selp.f32 	%f251, %f1256, %f1258, %p467;
	setp.eq.f32 	%p468, %f247, 0f7F800000;
	or.pred  	%p469, %p465, %p468;
	@%p469 bra 	$L__BB0_480;
	mov.b32 	%r2439, %f245;
	shl.b32 	%r2440, %r2439, 8;
	or.b32  	%r691, %r2440, -2147483648;
	mov.b64 	%rd1917, 0;
	mov.b32 	%r3694, 0;
$L__BB0_479:
	.pragma "nounroll";
	mul.wide.u32 	%rd1166, %r3694, 4;
	mov.u64 	%rd1167, __cudart_i2opi_f;
	add.s64 	%rd1168, %rd1167, %rd1166;
	ld.global.nc.u32 	%r2441, [%rd1168];
	mad.wide.u32 	%rd1169, %r2441, %r691, %rd1917;
	shr.u64 	%rd1917, %rd1169, 32;
	add.s64 	%rd1170, %rd3, %rd1166;
	st.local.u32 	[%rd1170], %rd1169;
	add.s32 	%r3694, %r3694, 1;
	setp.ne.s32 	%p470, %r3694, 6;
	@%p470 bra 	$L__BB0_479;
$L__BB0_480:
	mul.f32 	%f252, %f237, %f251;
	abs.f32 	%f1259, %f252;
	setp.ltu.f32 	%p471, %f1259, 0f47CE4780;
	setp.eq.f32 	%p472, %f1259, 0f7F800000;
	or.pred  	%p12, %p471, %p472;
	@%p12 bra 	$L__BB0_483;
	mov.b32 	%r2443, %f252;
	shl.b32 	%r2444, %r2443, 8;
	or.b32  	%r694, %r2444, -2147483648;
	mov.b64 	%rd1918, 0;
	mov.b32 	%r3695, 0;
$L__BB0_482:
	.pragma "nounroll";
	mul.wide.u32 	%rd1172, %r3695, 4;
	mov.u64 	%rd1173, __cudart_i2opi_f;
	add.s64 	%rd1174, %rd1173, %rd1172;
	ld.global.nc.u32 	%r2445, [%rd1174];
	mad.wide.u32 	%rd1175, %r2445, %r694, %rd1918;
	shr.u64 	%rd1918, %rd1175, 32;
	add.s64 	%rd1176, %rd2, %rd1172;
	st.local.u32 	[%rd1176], %rd1175;
	add.s32 	%r3695, %r3695, 1;
	setp.ne.s32 	%p473, %r3695, 6;
	@%p473 bra 	$L__BB0_482;
$L__BB0_483:
	@%p12 bra 	$L__BB0_486;
	mov.b32 	%r2447, %f252;
	shl.b32 	%r2448, %r2447, 8;
	or.b32  	%r697, %r2448, -2147483648;
	mov.b64 	%rd1919, 0;
	mov.b32 	%r3696, 0;
$L__BB0_485:
	.pragma "nounroll";
	mul.wide.u32 	%rd1178, %r3696, 4;
	mov.u64 	%rd1179, __cudart_i2opi_f;
	add.s64 	%rd1180, %rd1179, %rd1178;
	ld.global.nc.u32 	%r2449, [%rd1180];
	mad.wide.u32 	%rd1181, %r2449, %r697, %rd1919;
	shr.u64 	%rd1919, %rd1181, 32;
	add.s64 	%rd1182, %rd1, %rd1178;
	st.local.u32 	[%rd1182], %rd1181;
	add.s32 	%r3696, %r3696, 1;
	setp.ne.s32 	%p474, %r3696, 6;
	@%p474 bra 	$L__BB0_485;
$L__BB0_486:
	setp.ltu.f32 	%p475, %f31, 0f47CE4780;
	ld.global.f32 	%f253, [%rd10+12928];
	mov.u32 	%r3700, %r3864;
	mov.f32 	%f2386, %f2419;
	@%p475 bra 	$L__BB0_494;
	setp.eq.f32 	%p476, %f31, 0f7F800000;
	@%p476 bra 	$L__BB0_493;
	mov.b32 	%r700, %f5;
	shl.b32 	%r2451, %r700, 8;
	or.b32  	%r701, %r2451, -2147483648;
	mov.b64 	%rd1920, 0;
	mov.b32 	%r3697, 0;
$L__BB0_489:
	.pragma "nounroll";
	mul.wide.u32 	%rd1184, %r3697, 4;
	mov.u64 	%rd1185, __cudart_i2opi_f;
	add.s64 	%rd1186, %rd1185, %rd1184;
	ld.global.nc.u32 	%r2452, [%rd1186];
	mad.wide.u32 	%rd1187, %r2452, %r701, %rd1920;
	shr.u64 	%rd1920, %rd1187, 32;
	add.s64 	%rd1188, %rd8, %rd1184;
	st.local.u32 	[%rd1188], %rd1187;
	add.s32 	%r3697, %r3697, 1;
	setp.ne.s32 	%p477, %r3697, 6;
	@%p477 bra 	$L__BB0_489;
	shr.u32 	%r2453, %r700, 23;
	st.local.u32 	[%rd8+24], %rd1920;
	and.b32  	%r704, %r2453, 31;
	and.b32  	%r2454, %r2453, 224;
	add.s32 	%r2455, %r2454, -128;
	shr.u32 	%r2456, %r2455, 5;
	mul.wide.u32 	%rd1189, %r2456, 4;
	sub.s64 	%rd237, %rd8, %rd1189;
	ld.local.u32 	%r3698, [%rd237+24];
	ld.local.u32 	%r3699, [%rd237+20];
	setp.eq.s32 	%p478, %r704, 0;
	@%p478 bra 	$L__BB0_492;
	shf.l.wrap.b32 	%r3698, %r3699, %r3698, %r704;
	ld.local.u32 	%r2457, [%rd237+16];
	shf.l.wrap.b32 	%r3699, %r2457, %r3699, %r704;
$L__BB0_492:
	shr.u32 	%r2458, %r3698, 30;
	shf.l.wrap.b32 	%r2459, %r3699, %r3698, 2;
	shl.b32 	%r2460, %r3699, 2;
	shr.u32 	%r2461, %r2459, 31;
	add.s32 	%r2462, %r2461, %r2458;
	neg.s32 	%r2463, %r2462;
	setp.lt.s32 	%p479, %r700, 0;
	selp.b32 	%r3700, %r2463, %r2462, %p479;
	xor.b32  	%r2464, %r2459, %r700;
	shr.s32 	%r2465, %r2459, 31;
	xor.b32  	%r2466, %r2465, %r2459;
	xor.b32  	%r2467, %r2465, %r2460;
	cvt.u64.u32 	%rd1190, %r2466;
	shl.b64 	%rd1191, %rd1190, 32;
	cvt.u64.u32 	%rd1192, %r2467;
	or.b64  	%rd1193, %rd1191, %rd1192;
	cvt.rn.f64.s64 	%fd89, %rd1193;
	mul.f64 	%fd90, %fd89, 0d3BF921FB54442D19;
	cvt.rn.f32.f64 	%f1260, %fd90;
	neg.f32 	%f1261, %f1260;
	setp.lt.s32 	%p480, %r2464, 0;
	selp.f32 	%f2386, %f1261, %f1260, %p480;
	bra.uni 	$L__BB0_494;
$L__BB0_493:
	mov.f32 	%f1262, 0f00000000;
	mul.rn.f32 	%f2386, %f5, %f1262;
	mov.b32 	%r3700, 0;
$L__BB0_494:
	add.s32 	%r2469, %r3700, 1;
	mul.rn.f32 	%f1263, %f2386, %f2386;
	and.b32  	%r2470, %r3700, 1;
	setp.eq.b32 	%p481, %r2470, 1;
	selp.f32 	%f1264, %f2386, 0f3F800000, %p481;
	fma.rn.f32 	%f1265, %f1263, %f1264, 0f00000000;
	fma.rn.f32 	%f1266, %f1263, 0f37CBAC00, 0fBAB607ED;
	selp.f32 	%f1267, 0fB94D4153, %f1266, %p481;
	selp.f32 	%f1268, 0f3C0885E4, 0f3D2AAABB, %p481;
	fma.rn.f32 	%f1269, %f1267, %f1263, %f1268;
	selp.f32 	%f1270, 0fBE2AAAA8, 0fBEFFFFFF, %p481;
	fma.rn.f32 	%f1271, %f1269, %f1263, %f1270;
	fma.rn.f32 	%f1272, %f1271, %f1265, %f1264;
	and.b32  	%r2471, %r2469, 2;
	setp.eq.s32 	%p482, %r2471, 0;
	mov.f32 	%f1273, 0f00000000;
	sub.f32 	%f1274, %f1273, %f1272;
	selp.f32 	%f257, %f1272, %f1274, %p482;
	@%p1 bra 	$L__BB0_497;
	mov.b32 	%r2473, %f5;
	shl.b32 	%r2474, %r2473, 8;
	or.b32  	%r713, %r2474, -2147483648;
	mov.b64 	%rd1921, 0;
	mov.b32 	%r3701, 0;
$L__BB0_496:
	.pragma "nounroll";
	mul.wide.u32 	%rd1195, %r3701, 4;
	mov.u64 	%rd1196, __cudart_i2opi_f;
	add.s64 	%rd1197, %rd1196, %rd1195;
	ld.global.nc.u32 	%r2475, [%rd1197];
	mad.wide.u32 	%rd1198, %r2475, %r713, %rd1921;
	shr.u64 	%rd1921, %rd1198, 32;
	add.s64 	%rd1199, %rd7, %rd1195;
	st.local.u32 	[%rd1199], %rd1198;
	add.s32 	%r3701, %r3701, 1;
	setp.ne.s32 	%p483, %r3701, 6;
	@%p483 bra 	$L__BB0_496;
$L__BB0_497:
	setp.ltu.f32 	%p484, %f37, 0f47CE4780;
	mov.u32 	%r3705, %r3872;
	mov.f32 	%f2387, %f2421;
	@%p484 bra 	$L__BB0_505;
	setp.eq.f32 	%p485, %f37, 0f7F800000;
	@%p485 bra 	$L__BB0_504;
	mov.b32 	%r716, %f6;
	shl.b32 	%r2477, %r716, 8;
	or.b32  	%r717, %r2477, -2147483648;
	mov.b64 	%rd1922, 0;
	mov.b32 	%r3702, 0;
$L__BB0_500:
	.pragma "nounroll";
	mul.wide.u32 	%rd1201, %r3702, 4;
	mov.u64 	%rd1202, __cudart_i2opi_f;
	add.s64 	%rd1203, %rd1202, %rd1201;
	ld.global.nc.u32 	%r2478, [%rd1203];
	mad.wide.u32 	%rd1204, %r2478, %r717, %rd1922;
	shr.u64 	%rd1922, %rd1204, 32;
	add.s64 	%rd1205, %rd6, %rd1201;
	st.local.u32 	[%rd1205], %rd1204;
	add.s32 	%r3702, %r3702, 1;
	setp.ne.s32 	%p486, %r3702, 6;
	@%p486 bra 	$L__BB0_500;
	shr.u32 	%r2479, %r716, 23;
	st.local.u32 	[%rd6+24], %rd1922;
	and.b32  	%r720, %r2479, 31;
	and.b32  	%r2480, %r2479, 224;
	add.s32 	%r2481, %r2480, -128;
	shr.u32 	%r2482, %r2481, 5;
	mul.wide.u32 	%rd1206, %r2482, 4;
	sub.s64 	%rd242, %rd6, %rd1206;
	ld.local.u32 	%r3703, [%rd242+24];
	ld.local.u32 	%r3704, [%rd242+20];
	setp.eq.s32 	%p487, %r720, 0;
	@%p487 bra 	$L__BB0_503;
	shf.l.wrap.b32 	%r3703, %r3704, %r3703, %r720;
	ld.local.u32 	%r2483, [%rd242+16];
	shf.l.wrap.b32 	%r3704, %r2483, %r3704, %r720;
$L__BB0_503:
	shr.u32 	%r2484, %r3703, 30;
	shf.l.wrap.b32 	%r2485, %r3704, %r3703, 2;
	shl.b32 	%r2486, %r3704, 2;
	shr.u32 	%r2487, %r2485, 31;
	add.s32 	%r2488, %r2487, %r2484;
	neg.s32 	%r2489, %r2488;
	setp.lt.s32 	%p488, %r716, 0;
	selp.b32 	%r3705, %r2489, %r2488, %p488;
	xor.b32  	%r2490, %r2485, %r716;
	shr.s32 	%r2491, %r2485, 31;
	xor.b32  	%r2492, %r2491, %r2485;
	xor.b32  	%r2493, %r2491, %r2486;
	cvt.u64.u32 	%rd1207, %r2492;
	shl.b64 	%rd1208, %rd1207, 32;
	cvt.u64.u32 	%rd1209, %r2493;
	or.b64  	%rd1210, %rd1208, %rd1209;
	cvt.rn.f64.s64 	%fd91, %rd1210;
	mul.f64 	%fd92, %fd91, 0d3BF921FB54442D19;
	cvt.rn.f32.f64 	%f1275, %fd92;
	neg.f32 	%f1276, %f1275;
	setp.lt.s32 	%p489, %r2490, 0;
	selp.f32 	%f2387, %f1276, %f1275, %p489;
	bra.uni 	$L__BB0_505;
$L__BB0_504:
	mov.f32 	%f1277, 0f00000000;
	mul.rn.f32 	%f2387, %f6, %f1277;
	mov.b32 	%r3705, 0;
$L__BB0_505:
	setp.ltu.f32 	%p490, %f37, 0f47CE4780;
	add.s32 	%r2495, %r3705, 1;
	mul.rn.f32 	%f1278, %f2387, %f2387;
	and.b32  	%r2496, %r3705, 1;
	setp.eq.b32 	%p491, %r2496, 1;
	selp.f32 	%f1279, %f2387, 0f3F800000, %p491;
	fma.rn.f32 	%f1280, %f1278, %f1279, 0f00000000;
	fma.rn.f32 	%f1281, %f1278, 0f37CBAC00, 0fBAB607ED;
	selp.f32 	%f1282, 0fB94D4153, %f1281, %p491;
	selp.f32 	%f1283, 0f3C0885E4, 0f3D2AAABB, %p491;
	fma.rn.f32 	%f1284, %f1282, %f1278, %f1283;
	selp.f32 	%f1285, 0fBE2AAAA8, 0fBEFFFFFF, %p491;
	fma.rn.f32 	%f1286, %f1284, %f1278, %f1285;
	fma.rn.f32 	%f1287, %f1286, %f1280, %f1279;
	and.b32  	%r2497, %r2495, 2;
	setp.eq.s32 	%p492, %r2497, 0;
	mov.f32 	%f1288, 0f00000000;
	sub.f32 	%f1289, %f1288, %f1287;
	selp.f32 	%f261, %f1287, %f1289, %p492;
	mov.u32 	%r3709, %r3872;
	mov.f32 	%f2388, %f2421;
	@%p490 bra 	$L__BB0_513;
	setp.eq.f32 	%p493, %f37, 0f7F800000;
	@%p493 bra 	$L__BB0_512;
	mov.b32 	%r729, %f6;
	mov.b64 	%rd1923, 0;
	mov.b32 	%r3706, 0;
$L__BB0_508:
	.pragma "nounroll";
	mul.wide.u32 	%rd1212, %r3706, 4;
	mov.u64 	%rd1213, __cudart_i2opi_f;
	add.s64 	%rd1214, %rd1213, %rd1212;
	ld.global.nc.u32 	%r2499, [%rd1214];
	shl.b32 	%r2500, %r729, 8;
	or.b32  	%r2501, %r2500, -2147483648;
	mad.wide.u32 	%rd1215, %r2499, %r2501, %rd1923;
	shr.u64 	%rd1923, %rd1215, 32;
	add.s64 	%rd1216, %rd5, %rd1212;
	st.local.u32 	[%rd1216], %rd1215;
	add.s32 	%r3706, %r3706, 1;
	setp.ne.s32 	%p494, %r3706, 6;
	@%p494 bra 	$L__BB0_508;
	shr.u32 	%r2502, %r729, 23;
	st.local.u32 	[%rd5+24], %rd1923;
	and.b32  	%r732, %r2502, 31;
	and.b32  	%r2503, %r2502, 224;
	add.s32 	%r2504, %r2503, -128;
	shr.u32 	%r2505, %r2504, 5;
	mul.wide.u32 	%rd1217, %r2505, 4;
	sub.s64 	%rd245, %rd5, %rd1217;
	ld.local.u32 	%r3707, [%rd245+24];
	ld.local.u32 	%r3708, [%rd245+20];
	setp.eq.s32 	%p495, %r732, 0;
	@%p495 bra 	$L__BB0_511;
	shf.l.wrap.b32 	%r3707, %r3708, %r3707, %r732;
	ld.local.u32 	%r2506, [%rd245+16];
	shf.l.wrap.b32 	%r3708, %r2506, %r3708, %r732;
$L__BB0_511:
	shr.u32 	%r2507, %r3707, 30;
	shf.l.wrap.b32 	%r2508, %r3708, %r3707, 2;
	shl.b32 	%r2509, %r3708, 2;
	shr.u32 	%r2510, %r2508, 31;
	add.s32 	%r2511, %r2510, %r2507;
	neg.s32 	%r2512, %r2511;
	setp.lt.s32 	%p496, %r729, 0;
	selp.b32 	%r3709, %r2512, %r2511, %p496;
	xor.b32  	%r2513, %r2508, %r729;
	shr.s32 	%r2514, %r2508, 31;
	xor.b32  	%r2515, %r2514, %r2508;
	xor.b32  	%r2516, %r2514, %r2509;
	cvt.u64.u32 	%rd1218, %r2515;
	shl.b64 	%rd1219, %rd1218, 32;
	cvt.u64.u32 	%rd1220, %r2516;
	or.b64  	%rd1221, %rd1219, %rd1220;
	cvt.rn.f64.s64 	%fd93, %rd1221;
	mul.f64 	%fd94, %fd93, 0d3BF921FB54442D19;
	cvt.rn.f32.f64 	%f1290, %fd94;
	neg.f32 	%f1291, %f1290;
	setp.lt.s32 	%p497, %r2513, 0;
	selp.f32 	%f2388, %f1291, %f1290, %p497;
	bra.uni 	$L__BB0_513;
$L__BB0_512:
	mov.f32 	%f1292, 0f00000000;
	mul.rn.f32 	%f2388, %f6, %f1292;
	mov.b32 	%r3709, 0;
$L__BB0_513:
	mul.rn.f32 	%f1293, %f2388, %f2388;
	and.b32  	%r2518, %r3709, 1;
	setp.eq.b32 	%p498, %r2518, 1;
	selp.f32 	%f1294, 0f3F800000, %f2388, %p498;
	fma.rn.f32 	%f1295, %f1293, %f1294, 0f00000000;
	fma.rn.f32 	%f1296, %f1293, 0f37CBAC00, 0fBAB607ED;
	selp.f32 	%f1297, %f1296, 0fB94D4153, %p498;
	selp.f32 	%f1298, 0f3D2AAABB, 0f3C0885E4, %p498;
	fma.rn.f32 	%f1299, %f1297, %f1293, %f1298;
	selp.f32 	%f1300, 0fBEFFFFFF, 0fBE2AAAA8, %p498;
	fma.rn.f32 	%f1301, %f1299, %f1293, %f1300;
	fma.rn.f32 	%f1302, %f1301, %f1295, %f1294;
	and.b32  	%r2519, %r3709, 2;
	setp.eq.s32 	%p499, %r2519, 0;
	mov.f32 	%f1303, 0f00000000;
	sub.f32 	%f1304, %f1303, %f1302;
	selp.f32 	%f1305, %f1302, %f1304, %p499;
	rcp.rn.f32 	%f1306, %f261;
	div.rn.f32 	%f1307, %f1306, %f29;
	sub.f32 	%f1308, %f253, %f3;
	mul.f32 	%f1309, %f1308, %f1305;
	mul.f32 	%f1310, %f4, %f1309;
	mul.f32 	%f265, %f1307, %f1310;
	mul.f32 	%f1311, %f265, 0f3F22F983;
	cvt.rni.s32.f32 	%r3713, %f1311;
	cvt.rn.f32.s32 	%f1312, %r3713;
	fma.rn.f32 	%f1313, %f1312, 0fBFC90FDA, %f265;
	fma.rn.f32 	%f1314, %f1312, 0fB3A22168, %f1313;
	fma.rn.f32 	%f2389, %f1312, 0fA7C234C5, %f1314;
	abs.f32 	%f267, %f265;
	setp.ltu.f32 	%p500, %f267, 0f47CE4780;
	@%p500 bra 	$L__BB0_521;
	setp.eq.f32 	%p501, %f267, 0f7F800000;
	@%p501 bra 	$L__BB0_520;
	mov.b32 	%r742, %f265;
	mov.b64 	%rd1924, 0;
	mov.b32 	%r3710, 0;
$L__BB0_516:
	.pragma "nounroll";
	mul.wide.u32 	%rd1223, %r3710, 4;
	mov.u64 	%rd1224, __cudart_i2opi_f;
	add.s64 	%rd1225, %rd1224, %rd1223;
	ld.global.nc.u32 	%r2521, [%rd1225];
	shl.b32 	%r2522, %r742, 8;
	or.b32  	%r2523, %r2522, -2147483648;
	mad.wide.u32 	%rd1226, %r2521, %r2523, %rd1924;
	shr.u64 	%rd1924, %rd1226, 32;
	add.s64 	%rd1227, %rd4, %rd1223;
	st.local.u32 	[%rd1227], %rd1226;
	add.s32 	%r3710, %r3710, 1;
	setp.ne.s32 	%p502, %r3710, 6;
	@%p502 bra 	$L__BB0_516;
	shr.u32 	%r2524, %r742, 23;
	st.local.u32 	[%rd4+24], %rd1924;
	and.b32  	%r745, %r2524, 31;
	and.b32  	%r2525, %r2524, 224;
	add.s32 	%r2526, %r2525, -128;
	shr.u32 	%r2527, %r2526, 5;
	mul.wide.u32 	%rd1228, %r2527, 4;
	sub.s64 	%rd248, %rd4, %rd1228;
	ld.local.u32 	%r3711, [%rd248+24];
	ld.local.u32 	%r3712, [%rd248+20];
	setp.eq.s32 	%p503, %r745, 0;
	@%p503 bra 	$L__BB0_519;
	shf.l.wrap.b32 	%r3711, %r3712, %r3711, %r745;
	ld.local.u32 	%r2528, [%rd248+16];
	shf.l.wrap.b32 	%r3712, %r2528, %r3712, %r745;
$L__BB0_519:
	shr.u32 	%r2529, %r3711, 30;
	shf.l.wrap.b32 	%r2530, %r3712, %r3711, 2;
	shl.b32 	%r2531, %r3712, 2;
	shr.u32 	%r2532, %r2530, 31;
	add.s32 	%r2533, %r2532, %r2529;
	neg.s32 	%r2534, %r2533;
	setp.lt.s32 	%p504, %r742, 0;
	selp.b32 	%r3713, %r2534, %r2533, %p504;
	xor.b32  	%r2535, %r2530, %r742;
	shr.s32 	%r2536, %r2530, 31;
	xor.b32  	%r2537, %r2536, %r2530;
	xor.b32  	%r2538, %r2536, %r2531;
	cvt.u64.u32 	%rd1229, %r2537;
	shl.b64 	%rd1230, %rd1229, 32;
	cvt.u64.u32 	%rd1231, %r2538;
	or.b64  	%rd1232, %rd1230, %rd1231;
	cvt.rn.f64.s64 	%fd95, %rd1232;
	mul.f64 	%fd96, %fd95, 0d3BF921FB54442D19;
	cvt.rn.f32.f64 	%f1315, %fd96;
	neg.f32 	%f1316, %f1315;
	setp.lt.s32 	%p505, %r2535, 0;
	selp.f32 	%f2389, %f1316, %f1315, %p505;
	bra.uni 	$L__BB0_521;
$L__BB0_520:
	mov.f32 	%f1317, 0f00000000;
	mul.rn.f32 	%f2389, %f265, %f1317;
	mov.b32 	%r3713, 0;
$L__BB0_521:
	setp.ltu.f32 	%p506, %f267, 0f47CE4780;
	mul.rn.f32 	%f1318, %f2389, %f2389;
	and.b32  	%r2540, %r3713, 1;
	setp.eq.b32 	%p507, %r2540, 1;
	selp.f32 	%f1319, 0f3F800000, %f2389, %p507;
	fma.rn.f32 	%f1320, %f1318, %f1319, 0f00000000;
	fma.rn.f32 	%f1321, %f1318, 0f37CBAC00, 0fBAB607ED;
	selp.f32 	%f1322, %f1321, 0fB94D4153, %p507;
	selp.f32 	%f1323, 0f3D2AAABB, 0f3C0885E4, %p507;
	fma.rn.f32 	%f1324, %f1322, %f1318, %f1323;
	selp.f32 	%f1325, 0fBEFFFFFF, 0fBE2AAAA8, %p507;
	fma.rn.f32 	%f1326, %f1324, %f1318, %f1325;
	fma.rn.f32 	%f1327, %f1326, %f1320, %f1319;
	and.b32  	%r2541, %r3713, 2;
	setp.eq.s32 	%p508, %r2541, 0;
	mov.f32 	%f1328, 0f00000000;
	sub.f32 	%f1329, %f1328, %f1327;
	selp.f32 	%f271, %f1327, %f1329, %p508;
	setp.eq.f32 	%p509, %f267, 0f7F800000;
	or.pred  	%p510, %p506, %p509;
	@%p510 bra 	$L__BB0_524;
	mov.b32 	%r2543, %f265;
	shl.b32 	%r2544, %r2543, 8;
	or.b32  	%r754, %r2544, -2147483648;
	mov.b64 	%rd1925, 0;
	mov.b32 	%r3714, 0;
$L__BB0_523:
	.pragma "nounroll";
	mul.wide.u32 	%rd1234, %r3714, 4;
	mov.u64 	%rd1235, __cudart_i2opi_f;
	add.s64 	%rd1236, %rd1235, %rd1234;
	ld.global.nc.u32 	%r2545, [%rd1236];
	mad.wide.u32 	%rd1237, %r2545, %r754, %rd1925;
	shr.u64 	%rd1925, %rd1237, 32;
	add.s64 	%rd1238, %rd3, %rd1234;
	st.local.u32 	[%rd1238], %rd1237;
	add.s32 	%r3714, %r3714, 1;
	setp.ne.s32 	%p511, %r3714, 6;
	@%p511 bra 	$L__BB0_523;
$L__BB0_524:
	mul.f32 	%f272, %f257, %f271;
	abs.f32 	%f1330, %f272;
	setp.ltu.f32 	%p512, %f1330, 0f47CE4780;
	setp.eq.f32 	%p513, %f1330, 0f7F800000;
	or.pred  	%p13, %p512, %p513;
	@%p13 bra 	$L__BB0_527;
	mov.b32 	%r2547, %f272;
	shl.b32 	%r2548, %r2547, 8;
	or.b32  	%r757, %r2548, -2147483648;
	mov.b64 	%rd1926, 0;
	mov.b32 	%r3715, 0;
$L__BB0_526:
	.pragma "nounroll";
	mul.wide.u32 	%rd1240, %r3715, 4;
	mov.u64 	%rd1241, __cudart_i2opi_f;
	add.s64 	%rd1242, %rd1241, %rd1240;
	ld.global.nc.u32 	%r2549, [%rd1242];
	mad.wide.u32 	%rd1243, %r2549, %r757, %rd1926;
	shr.u64 	%rd1926, %rd1243, 32;
	add.s64 	%rd1244, %rd2, %rd1240;
	st.local.u32 	[%rd1244], %rd1243;
	add.s32 	%r3715, %r3715, 1;
	setp.ne.s32 	%p514, %r3715, 6;
	@%p514 bra 	$L__BB0_526;
$L__BB0_527:
	@%p13 bra 	$L__BB0_530;
	mov.b32 	%r2551, %f272;
	shl.b32 	%r2552, %r2551, 8;
	or.b32  	%r760, %r2552, -2147483648;
	mov.b64 	%rd1927, 0;
	mov.b32 	%r3716, 0;
$L__BB0_529:
	.pragma "nounroll";
	mul.wide.u32 	%rd1246, %r3716, 4;
	mov.u64 	%rd1247, __cudart_i2opi_f;
	add.s64 	%rd1248, %rd1247, %rd1246;
	ld.global.nc.u32 	%r2553, [%rd1248];
	mad.wide.u32 	%rd1249, %r2553, %r760, %rd1927;
	shr.u64 	%rd1927, %rd1249, 32;
	add.s64 	%rd1250, %rd1, %rd1246;
	st.local.u32 	[%rd1250], %rd1249;
	add.s32 	%r3716, %r3716, 1;
	setp.ne.s32 	%p515, %r3716, 6;
	@%p515 bra 	$L__BB0_529;
$L__BB0_530:
	setp.ltu.f32 	%p516, %f31, 0f47CE4780;
	ld.global.f32 	%f273, [%rd10+14080];
	mov.u32 	%r3720, %r3864;
	mov.f32 	%f2390, %f2419;
	@%p516 bra 	$L__BB0_538;
	setp.eq.f32 	%p517, %f31, 0f7F800000;
	@%p517 bra 	$L__BB0_537;
	mov.b32 	%r763, %f5;
	shl.b32 	%r2555, %r763, 8;
	or.b32  	%r764, %r2555, -2147483648;
	mov.b64 	%rd1928, 0;
	mov.b32 	%r3717, 0;
$L__BB0_533:
	.pragma "nounroll";
	mul.wide.u32 	%rd1252, %r3717, 4;
	mov.u64 	%rd1253, __cudart_i2opi_f;
	add.s64 	%rd1254, %rd1253, %rd1252;
	ld.global.nc.u32 	%r2556, [%rd1254];
	mad.wide.u32 	%rd1255, %r2556, %r764, %rd1928;
	shr.u64 	%rd1928, %rd1255, 32;
	add.s64 	%rd1256, %rd8, %rd1252;
	st.local.u32 	[%rd1256], %rd1255;
	add.s32 	%r3717, %r3717, 1;
	setp.ne.s32 	%p518, %r3717, 6;
	@%p518 bra 	$L__BB0_533;
	shr.u32 	%r2557, %r763, 23;
	st.local.u32 	[%rd8+24], %rd1928;
	and.b32  	%r767, %r2557, 31;
	and.b32  	%r2558, %r2557, 224;
	add.s32 	%r2559, %r2558, -128;
	shr.u32 	%r2560, %r2559, 5;
	mul.wide.u32 	%rd1257, %r2560, 4;
	sub.s64 	%rd257, %rd8, %rd1257;
	ld.local.u32 	%r3718, [%rd257+24];
	ld.local.u32 	%r3719, [%rd257+20];
	setp.eq.s32 	%p519, %r767, 0;
	@%p519 bra 	$L__BB0_536;
	shf.l.wrap.b32 	%r3718, %r3719, %r3718, %r767;
	ld.local.u32 	%r2561, [%rd257+16];
	shf.l.wrap.b32 	%r3719, %r2561, %r3719, %r767;
$L__BB0_536:
	shr.u32 	%r2562, %r3718, 30;
	shf.l.wrap.b32 	%r2563, %r3719, %r3718, 2;
	shl.b32 	%r2564, %r3719, 2;
	shr.u32 	%r2565, %r2563, 31;
	add.s32 	%r2566, %r2565, %r2562;
	neg.s32 	%r2567, %r2566;
	setp.lt.s32 	%p520, %r763, 0;
	selp.b32 	%r3720, %r2567, %r2566, %p520;
	xor.b32  	%r2568, %r2563, %r763;
	shr.s32 	%r2569, %r2563, 31;
	xor.b32  	%r2570, %r2569, %r2563;
	xor.b32  	%r2571, %r2569, %r2564;
	cvt.u64.u32 	%rd1258, %r2570;
	shl.b64 	%rd1259, %rd1258, 32;
	cvt.u64.u32 	%rd1260, %r2571;
	or.b64  	%rd1261, %rd1259, %rd1260;
	cvt.rn.f64.s64 	%fd97, %rd1261;
	mul.f64 	%fd98, %fd97, 0d3BF921FB54442D19;
	cvt.rn.f32.f64 	%f1331, %fd98;
	neg.f32 	%f1332, %f1331;
	setp.lt.s32 	%p521, %r2568, 0;
	selp.f32 	%f2390, %f1332, %f1331, %p521;
	bra.uni 	$L__BB0_538;
$L__BB0_537:
	mov.f32 	%f1333, 0f00000000;
	mul.rn.f32 	%f2390, %f5, %f1333;
	mov.b32 	%r3720, 0;
$L__BB0_538:
	add.s32 	%r2573, %r3720, 1;
	mul.rn.f32 	%f1334, %f2390, %f2390;
	and.b32  	%r2574, %r3720, 1;
	setp.eq.b32 	%p522, %r2574, 1;
	selp.f32 	%f1335, %f2390, 0f3F800000, %p522;
	fma.rn.f32 	%f1336, %f1334, %f1335, 0f00000000;
	fma.rn.f32 	%f1337, %f1334, 0f37CBAC00, 0fBAB607ED;
	selp.f32 	%f1338, 0fB94D4153, %f1337, %p522;
	selp.f32 	%f1339, 0f3C0885E4, 0f3D2AAABB, %p522;
	fma.rn.f32 	%f1340, %f1338, %f1334, %f1339;
	selp.f32 	%f1341, 0fBE2AAAA8, 0fBEFFFFFF, %p522;
	fma.rn.f32 	%f1342, %f1340, %f1334, %f1341;
	fma.rn.f32 	%f1343, %f1342, %f1336, %f1335;
	and.b32  	%r2575, %r2573, 2;
	setp.eq.s32 	%p523, %r2575, 0;
	mov.f32 	%f1344, 0f00000000;
	sub.f32 	%f1345, %f1344, %f1343;
	selp.f32 	%f277, %f1343, %f1345, %p523;
	@%p1 bra 	$L__BB0_541;
	mov.b32 	%r2577, %f5;
	shl.b32 	%r2578, %r2577, 8;
	or.b32  	%r776, %r2578, -2147483648;
	mov.b64 	%rd1929, 0;
	mov.b32 	%r3721, 0;
$L__BB0_540:
	.pragma "nounroll";
	mul.wide.u32 	%rd1263, %r3721, 4;
	mov.u64 	%rd1264, __cudart_i2opi_f;
	add.s64 	%rd1265, %rd1264, %rd1263;
	ld.global.nc.u32 	%r2579, [%rd1265];
	mad.wide.u32 	%rd1266, %r2579, %r776, %rd1929;
	shr.u64 	%rd1929, %rd1266, 32;
	add.s64 	%rd1267, %rd7, %rd1263;
	st.local.u32 	[%rd1267], %rd1266;
	add.s32 	%r3721, %r3721, 1;
	setp.ne.s32 	%p524, %r3721, 6;
	@%p524 bra 	$L__BB0_540;
$L__BB0_541:
	setp.ltu.f32 	%p525, %f37, 0f47CE4780;
	mov.u32 	%r3725, %r3872;
	mov.f32 	%f2391, %f2421;
	@%p525 bra 	$L__BB0_549;
	setp.eq.f32 	%p526, %f37, 0f7F800000;
	@%p526 bra 	$L__BB0_548;
	mov.b32 	%r779, %f6;
	shl.b32 	%r2581, %r779, 8;
	or.b32  	%r780, %r2581, -2147483648;
	mov.b64 	%rd1930, 0;
	mov.b32 	%r3722, 0;
$L__BB0_544:
	.pragma "nounroll";
	mul.wide.u32 	%rd1269, %r3722, 4;
	mov.u64 	%rd1270, __cudart_i2opi_f;
	add.s64 	%rd1271, %rd1270, %rd1269;
	ld.global.nc.u32 	%r2582, [%rd1271];
	mad.wide.u32 	%rd1272, %r2582, %r780, %rd1930;
	shr.u64 	%rd1930, %rd1272, 32;
	add.s64 	%rd1273, %rd6, %rd1269;
	st.local.u32 	[%rd1273], %rd1272;
	add.s32 	%r3722, %r3722, 1;
	setp.ne.s32 	%p527, %r3722, 6;
	@%p527 bra 	$L__BB0_544;
	shr.u32 	%r2583, %r779, 23;
	st.local.u32 	[%rd6+24], %rd1930;
	and.b32  	%r783, %r2583, 31;
	and.b32  	%r2584, %r2583, 224;
	add.s32 	%r2585, %r2584, -128;
	shr.u32 	%r2586, %r2585, 5;
	mul.wide.u32 	%rd1274, %r2586, 4;
	sub.s64 	%rd262, %rd6, %rd1274;
	ld.local.u32 	%r3723, [%rd262+24];
	ld.local.u32 	%r3724, [%rd262+20];
	setp.eq.s32 	%p528, %r783, 0;
	@%p528 bra 	$L__BB0_547;
	shf.l.wrap.b32 	%r3723, %r3724, %r3723, %r783;
	ld.local.u32 	%r2587, [%rd262+16];
	shf.l.wrap.b32 	%r3724, %r2587, %r3724, %r783;
$L__BB0_547:
	shr.u32 	%r2588, %r3723, 30;
	shf.l.wrap.b32 	%r2589, %r3724, %r3723, 2;
	shl.b32 	%r2590, %r3724, 2;
	shr.u32 	%r2591, %r2589, 31;
	add.s32 	%r2592, %r2591, %r2588;
	neg.s32 	%r2593, %r2592;
	setp.lt.s32 	%p529, %r779, 0;
	selp.b32 	%r3725, %r2593, %r2592, %p529;
	xor.b32  	%r2594, %r2589, %r779;
	shr.s32 	%r2595, %r2589, 31;
	xor.b32  	%r2596, %r2595, %r2589;
	xor.b32  	%r2597, %r2595, %r2590;
	cvt.u64.u32 	%rd1275, %r2596;
	shl.b64 	%rd1276, %rd1275, 32;
	cvt.u64.u32 	%rd1277, %r2597;
	or.b64  	%rd1278, %rd1276, %rd1277;
	cvt.rn.f64.s64 	%fd99, %rd1278;
	mul.f64 	%fd100, %fd99, 0d3BF921FB54442D19;
	cvt.rn.f32.f64 	%f1346, %fd100;
	neg.f32 	%f1347, %f1346;
	setp.lt.s32 	%p530, %r2594, 0;
	selp.f32 	%f2391, %f1347, %f1346, %p530;
	bra.uni 	$L__BB0_549;
$L__BB0_548:
	mov.f32 	%f1348, 0f00000000;
	mul.rn.f32 	%f2391, %f6, %f1348;
	mov.b32 	%r3725, 0;
$L__BB0_549:
	setp.ltu.f32 	%p531, %f37, 0f47CE4780;
	add.s32 	%r2599, %r3725, 1;
	mul.rn.f32 	%f1349, %f2391, %f2391;
	and.b32  	%r2600, %r3725, 1;
	setp.eq.b32 	%p532, %r2600, 1;
	selp.f32 	%f1350, %f2391, 0f3F800000, %p532;
	fma.rn.f32 	%f1351, %f1349, %f1350, 0f00000000;
	fma.rn.f32 	%f1352, %f1349, 0f37CBAC00, 0fBAB607ED;
	selp.f32 	%f1353, 0fB94D4153, %f1352, %p532;
	selp.f32 	%f1354, 0f3C0885E4, 0f3D2AAABB, %p532;
	fma.rn.f32 	%f1355, %f1353, %f1349, %f1354;
	selp.f32 	%f1356, 0fBE2AAAA8, 0fBEFFFFFF, %p532;
	fma.rn.f32 	%f1357, %f1355, %f1349, %f1356;
	fma.rn.f32 	%f1358, %f1357, %f1351, %f1350;
	and.b32  	%r2601, %r2599, 2;
	setp.eq.s32 	%p533, %r2601, 0;
	mov.f32 	%f1359, 0f00000000;
	sub.f32 	%f1360, %f1359, %f1358;
	selp.f32 	%f281, %f1358, %f1360, %p533;
	mov.u32 	%r3729, %r3872;
	mov.f32 	%f2392, %f2421;
	@%p531 bra 	$L__BB0_557;
	setp.eq.f32 	%p534, %f37, 0f7F800000;
	@%p534 bra 	$L__BB0_556;
	mov.b32 	%r792, %f6;
	mov.b64 	%rd1931, 0;
	mov.b32 	%r3726, 0;
$L__BB0_552:
	.pragma "nounroll";
	mul.wide.u32 	%rd1280, %r3726, 4;
	mov.u64 	%rd1281, __cudart_i2opi_f;
	add.s64 	%rd1282, %rd1281, %rd1280;
	ld.global.nc.u32 	%r2603, [%rd1282];
	shl.b32 	%r2604, %r792, 8;
	or.b32  	%r2605, %r2604, -2147483648;
	mad.wide.u32 	%rd1283, %r2603, %r2605, %rd1931;
	shr.u64 	%rd1931, %rd1283, 32;
	add.s64 	%rd1284, %rd5, %rd1280;
	st.local.u32 	[%rd1284], %rd1283;
	add.s32 	%r3726, %r3726, 1;
	setp.ne.s32 	%p535, %r3726, 6;
	@%p535 bra 	$L__BB0_552;
	shr.u32 	%r2606, %r792, 23;
	st.local.u32 	[%rd5+24], %rd1931;
	and.b32  	%r795, %r2606, 31;
	and.b32  	%r2607, %r2606, 224;
	add.s32 	%r2608, %r2607, -128;
	shr.u32 	%r2609, %r2608, 5;
	mul.wide.u32 	%rd1285, %r2609, 4;
	sub.s64 	%rd265, %rd5, %rd1285;
	ld.local.u32 	%r3727, [%rd265+24];
	ld.local.u32 	%r3728, [%rd265+20];
	setp.eq.s32 	%p536, %r795, 0;
	@%p536 bra 	$L__BB0_555;
	shf.l.wrap.b32 	%r3727, %r3728, %r3727, %r795;
	ld.local.u32 	%r2610, [%rd265+16];
	shf.l.wrap.b32 	%r3728, %r2610, %r3728, %r795;
$L__BB0_555:
	shr.u32 	%r2611, %r3727, 30;
	shf.l.wrap.b32 	%r2612, %r3728, %r3727, 2;
	shl.b32 	%r2613, %r3728, 2;
	shr.u32 	%r2614, %r2612, 31;
	add.s32 	%r2615, %r2614, %r2611;
	neg.s32 	%r2616, %r2615;
	setp.lt.s32 	%p537, %r792, 0;
	selp.b32 	%r3729, %r2616, %r2615, %p537;
	xor.b32  	%r2617, %r2612, %r792;
	shr.s32 	%r2618, %r2612, 31;
	xor.b32  	%r2619, %r2618, %r2612;
	xor.b32  	%r2620, %r2618, %r2613;
	cvt.u64.u32 	%rd1286, %r2619;
	shl.b64 	%rd1287, %rd1286, 32;
	cvt.u64.u32 	%rd1288, %r2620;
	or.b64  	%rd1289, %rd1287, %rd1288;
	cvt.rn.f64.s64 	%fd101, %rd1289;
	mul.f64 	%fd102, %fd101, 0d3BF921FB54442D19;
	cvt.rn.f32.f64 	%f1361, %fd102;
	neg.f32 	%f1362, %f1361;
	setp.lt.s32 	%p538, %r2617, 0;
	selp.f32 	%f2392, %f1362, %f1361, %p538;
	bra.uni 	$L__BB0_557;
$L__BB0_556:
	mov.f32 	%f1363, 0f00000000;
	mul.rn.f32 	%f2392, %f6, %f1363;
	mov.b32 	%r3729, 0;
$L__BB0_557:
	mul.rn.f32 	%f1364, %f2392, %f2392;
	and.b32  	%r2622, %r3729, 1;
	setp.eq.b32 	%p539, %r2622, 1;
	selp.f32 	%f1365, 0f3F800000, %f2392, %p539;
	fma.rn.f32 	%f1366, %f1364, %f1365, 0f00000000;
	fma.rn.f32 	%f1367, %f1364, 0f37CBAC00, 0fBAB607ED;
	selp.f32 	%f1368, %f1367, 0fB94D4153, %p539;
	selp.f32 	%f1369, 0f3D2AAABB, 0f3C0885E4, %p539;
	fma.rn.f32 	%f1370, %f1368, %f1364, %f1369;
	selp.f32 	%f1371, 0fBEFFFFFF, 0fBE2AAAA8, %p539;
	fma.rn.f32 	%f1372, %f1370, %f1364, %f1371;
	fma.rn.f32 	%f1373, %f1372, %f1366, %f1365;
	and.b32  	%r2623, %r3729, 2;
	setp.eq.s32 	%p540, %r2623, 0;
	mov.f32 	%f1374, 0f00000000;
	sub.f32 	%f1375, %f1374, %f1373;
	selp.f32 	%f1376, %f1373, %f1375, %p540;
	rcp.rn.f32 	%f1377, %f281;
	div.rn.f32 	%f1378, %f1377, %f29;
	sub.f32 	%f1379, %f273, %f3;
	mul.f32 	%f1380, %f1379, %f1376;
	mul.f32 	%f1381, %f4, %f1380;
	mul.f32 	%f285, %f1378, %f1381;
	mul.f32 	%f1382, %f285, 0f3F22F983;
	cvt.rni.s32.f32 	%r3733, %f1382;
	cvt.rn.f32.s32 	%f1383, %r3733;
	fma.rn.f32 	%f1384, %f1383, 0fBFC90FDA, %f285;
	fma.rn.f32 	%f1385, %f1383, 0fB3A22168, %f1384;
	fma.rn.f32 	%f2393, %f1383, 0fA7C234C5, %f1385;
	abs.f32 	%f287, %f285;
	setp.ltu.f32 	%p541, %f287, 0f47CE4780;
	@%p541 bra 	$L__BB0_565;
	setp.eq.f32 	%p542, %f287, 0f7F800000;
	@%p542 bra 	$L__BB0_564;
	mov.b32 	%r805, %f285;
	mov.b64 	%rd1932, 0;
	mov.b32 	%r3730, 0;
$L__BB0_560:
	.pragma "nounroll";
	mul.wide.u32 	%rd1291, %r3730, 4;
	mov.u64 	%rd1292, __cudart_i2opi_f;
	add.s64 	%rd1293, %rd1292, %rd1291;
	ld.global.nc.u32 	%r2625, [%rd1293];
	shl.b32 	%r2626, %r805, 8;
	or.b32  	%r2627, %r2626, -2147483648;
	mad.wide.u32 	%rd1294, %r2625, %r2627, %rd1932;
	shr.u64 	%rd1932, %rd1294, 32;
	add.s64 	%rd1295, %rd4, %rd1291;
	st.local.u32 	[%rd1295], %rd1294;
	add.s32 	%r3730, %r3730, 1;
	setp.ne.s32 	%p543, %r3730, 6;
	@%p543 bra 	$L__BB0_560;
	shr.u32 	%r2628, %r805, 23;
	st.local.u32 	[%rd4+24], %rd1932;
	and.b32  	%r808, %r2628, 31;
	and.b32  	%r2629, %r2628, 224;
	add.s32 	%r2630, %r2629, -128;
	shr.u32 	%r2631, %r2630, 5;
	mul.wide.u32 	%rd1296, %r2631, 4;
	sub.s64 	%rd268, %rd4, %rd1296;
	ld.local.u32 	%r3731, [%rd268+24];
	ld.local.u32 	%r3732, [%rd268+20];
	setp.eq.s32 	%p544, %r808, 0;
	@%p544 bra 	$L__BB0_563;
	shf.l.wrap.b32 	%r3731, %r3732, %r3731, %r808;
	ld.local.u32 	%r2632, [%rd268+16];
	shf.l.wrap.b32 	%r3732, %r2632, %r3732, %r808;
$L__BB0_563:
	shr.u32 	%r2633, %r3731, 30;
	shf.l.wrap.b32 	%r2634, %r3732, %r3731, 2;
	shl.b32 	%r2635, %r3732, 2;
	shr.u32 	%r2636, %r2634, 31;
	add.s32 	%r2637, %r2636, %r2633;
	neg.s32 	%r2638, %r2637;
	setp.lt.s32 	%p545, %r805, 0;
	selp.b32 	%r3733, %r2638, %r2637, %p545;
	xor.b32  	%r2639, %r2634, %r805;
	shr.s32 	%r2640, %r2634, 31;
	xor.b32  	%r2641, %r2640, %r2634;
	xor.b32  	%r2642, %r2640, %r2635;
	cvt.u64.u32 	%rd1297, %r2641;
	shl.b64 	%rd1298, %rd1297, 32;
	cvt.u64.u32 	%rd1299, %r2642;
	or.b64  	%rd1300, %rd1298, %rd1299;
	cvt.rn.f64.s64 	%fd103, %rd1300;
	mul.f64 	%fd104, %fd103, 0d3BF921FB54442D19;
	cvt.rn.f32.f64 	%f1386, %fd104;
	neg.f32 	%f1387, %f1386;
	setp.lt.s32 	%p546, %r2639, 0;
	selp.f32 	%f2393, %f1387, %f1386, %p546;
	bra.uni 	$L__BB0_565;
$L__BB0_564:
	mov.f32 	%f1388, 0f00000000;
	mul.rn.f32 	%f2393, %f285, %f1388;
	mov.b32 	%r3733, 0;
$L__BB0_565:
	setp.ltu.f32 	%p547, %f287, 0f47CE4780;
	mul.rn.f32 	%f1389, %f2393, %f2393;
	and.b32  	%r2644, %r3733, 1;
	setp.eq.b32 	%p548, %r2644, 1;
	selp.f32 	%f1390, 0f3F800000, %f2393, %p548;
	fma.rn.f32 	%f1391, %f1389, %f1390, 0f00000000;
	fma.rn.f32 	%f1392, %f1389, 0f37CBAC00, 0fBAB607ED;
	selp.f32 	%f1393, %f1392, 0fB94D4153, %p548;
	selp.f32 	%f1394, 0f3D2AAABB, 0f3C0885E4, %p548;
	fma.rn.f32 	%f1395, %f1393, %f1389, %f1394;
	selp.f32 	%f1396, 0fBEFFFFFF, 0fBE2AAAA8, %p548;
	fma.rn.f32 	%f1397, %f1395, %f1389, %f1396;
	fma.rn.f32 	%f1398, %f1397, %f1391, %f1390;
	and.b32  	%r2645, %r3733, 2;
	setp.eq.s32 	%p549, %r2645, 0;
	mov.f32 	%f1399, 0f00000000;
	sub.f32 	%f1400, %f1399, %f1398;
	selp.f32 	%f291, %f1398, %f1400, %p549;
	setp.eq.f32 	%p550, %f287, 0f7F800000;
	or.pred  	%p551, %p547, %p550;
	@%p551 bra 	$L__BB0_568;
	mov.b32 	%r2647, %f285;
	shl.b32 	%r2648, %r2647, 8;
	or.b32  	%r817, %r2648, -2147483648;
	mov.b64 	%rd1933, 0;
	mov.b32 	%r3734, 0;
$L__BB0_567:
	.pragma "nounroll";
	mul.wide.u32 	%rd1302, %r3734, 4;
	mov.u64 	%rd1303, __cudart_i2opi_f;
	add.s64 	%rd1304, %rd1303, %rd1302;
	ld.global.nc.u32 	%r2649, [%rd1304];
	mad.wide.u32 	%rd1305, %r2649, %r817, %rd1933;
	shr.u64 	%rd1933, %rd1305, 32;
	add.s64 	%rd1306, %rd3, %rd1302;
	st.local.u32 	[%rd1306], %rd1305;
	add.s32 	%r3734, %r3734, 1;
	setp.ne.s32 	%p552, %r3734, 6;
	@%p552 bra 	$L__BB0_567;
$L__BB0_568:
	mul.f32 	%f292, %f277, %f291;
	abs.f32 	%f1401, %f292;
	setp.ltu.f32 	%p553, %f1401, 0f47CE4780;
	setp.eq.f32 	%p554, %f1401, 0f7F800000;
	or.pred  	%p14, %p553, %p554;
	@%p14 bra 	$L__BB0_571;
	mov.b32 	%r2651, %f292;
	shl.b32 	%r2652, %r2651, 8;
	or.b32  	%r820, %r2652, -2147483648;
	mov.b64 	%rd1934, 0;
	mov.b32 	%r3735, 0;
$L__BB0_570:
	.pragma "nounroll";
	mul.wide.u32 	%rd1308, %r3735, 4;
	mov.u64 	%rd1309, __cudart_i2opi_f;
	add.s64 	%rd1310, %rd1309, %rd1308;
	ld.global.nc.u32 	%r2653, [%rd1310];
	mad.wide.u32 	%rd1311, %r2653, %r820, %rd1934;
	shr.u64 	%rd1934, %rd1311, 32;
	add.s64 	%rd1312, %rd2, %rd1308;
	st.local.u32 	[%rd1312], %rd1311;
	add.s32 	%r3735, %r3735, 1;
	setp.ne.s32 	%p555, %r3735, 6;
	@%p555 bra 	$L__BB0_570;
$L__BB0_571:
	@%p14 bra 	$L__BB0_574;
	mov.b32 	%r2655, %f292;
	shl.b32 	%r2656, %r2655, 8;
	or.b32  	%r823, %r2656, -2147483648;
	mov.b64 	%rd1935, 0;
	mov.b32 	%r3736, 0;
$L__BB0_573:
	.pragma "nounroll";
	mul.wide.u32 	%rd1314, %r3736, 4;
	mov.u64 	%rd1315, __cudart_i2opi_f;
	add.s64 	%rd1316, %rd1315, %rd1314;
	ld.global.nc.u32 	%r2657, [%rd1316];
	mad.wide.u32 	%rd1317, %r2657, %r823, %rd1935;
	shr.u64 	%rd1935, %rd1317, 32;
	add.s64 	%rd1318, %rd1, %rd1314;
	st.local.u32 	[%rd1318], %rd1317;
	add.s32 	%r3736, %r3736, 1;
	setp.ne.s32 	%p556, %r3736, 6;
	@%p556 bra 	$L__BB0_573;
$L__BB0_574:
	setp.ltu.f32 	%p557, %f31, 0f47CE4780;
	ld.global.f32 	%f293, [%rd10+15232];
	mov.u32 	%r3740, %r3864;
	mov.f32 	%f2394, %f2419;
	@%p557 bra 	$L__BB0_582;
	setp.eq.f32 	%p558, %f31, 0f7F800000;
	@%p558 bra 	$L__BB0_581;
	mov.b32 	%r826, %f5;
	shl.b32 	%r2659, %r826, 8;
	or.b32  	%r827, %r2659, -2147483648;
	mov.b64 	%rd1936, 0;
	mov.b32 	%r3737, 0;
$L__BB0_577:
	.pragma "nounroll";
	mul.wide.u32 	%rd1320, %r3737, 4;
	mov.u64 	%rd1321, __cudart_i2opi_f;
	add.s64 	%rd1322, %rd1321, %rd1320;
	ld.global.nc.u32 	%r2660, [%rd1322];
	mad.wide.u32 	%rd1323, %r2660, %r827, %rd1936;
	shr.u64 	%rd1936, %rd1323, 32;
	add.s64 	%rd1324, %rd8, %rd1320;
	st.local.u32 	[%rd1324], %rd1323;
	add.s32 	%r3737, %r3737, 1;
	setp.ne.s32 	%p559, %r3737, 6;
	@%p559 bra 	$L__BB0_577;
	shr.u32 	%r2661, %r826, 23;
	st.local.u32 	[%rd8+24], %rd1936;
	and.b32  	%r830, %r2661, 31;
	and.b32  	%r2662, %r2661, 224;
	add.s32 	%r2663, %r2662, -128;
	shr.u32 	%r2664, %r2663, 5;
	mul.wide.u32 	%rd1325, %r2664, 4;
	sub.s64 	%rd277, %rd8, %rd1325;
	ld.local.u32 	%r3738, [%rd277+24];
	ld.local.u32 	%r3739, [%rd277+20];
	setp.eq.s32 	%p560, %r830, 0;
	@%p560 bra 	$L__BB0_580;
	shf.l.wrap.b32 	%r3738, %r3739, %r3738, %r830;
	ld.local.u32 	%r2665, [%rd277+16];
	shf.l.wrap.b32 	%r3739, %r2665, %r3739, %r830;
$L__BB0_580:
	shr.u32 	%r2666, %r3738, 30;
	shf.l.wrap.b32 	%r2667, %r3739, %r3738, 2;
	shl.b32 	%r2668, %r3739, 2;
	shr.u32 	%r2669, %r2667, 31;
	add.s32 	%r2670, %r2669, %r2666;
	neg.s32 	%r2671, %r2670;
	setp.lt.s32 	%p561, %r826, 0;
	selp.b32 	%r3740, %r2671, %r2670, %p561;
	xor.b32  	%r2672, %r2667, %r826;
	shr.s32 	%r2673, %r2667, 31;
	xor.b32  	%r2674, %r2673, %r2667;
	xor.b32  	%r2675, %r2673, %r2668;
	cvt.u64.u32 	%rd1326, %r2674;
	shl.b64 	%rd1327, %rd1326, 32;
	cvt.u64.u32 	%rd1328, %r2675;
	or.b64  	%rd1329, %rd1327, %rd1328;
	cvt.rn.f64.s64 	%fd105, %rd1329;
	mul.f64 	%fd106, %fd105, 0d3BF921FB54442D19;
	cvt.rn.f32.f64 	%f1402, %fd106;
	neg.f32 	%f1403, %f1402;
	setp.lt.s32 	%p562, %r2672, 0;
	selp.f32 	%f2394, %f1403, %f1402, %p562;
	bra.uni 	$L__BB0_582;
$L__BB0_581:
	mov.f32 	%f1404, 0f00000000;
	mul.rn.f32 	%f2394, %f5, %f1404;
	mov.b32 	%r3740, 0;
$L__BB0_582:
	add.s32 	%r2677, %r3740, 1;
	mul.rn.f32 	%f1405, %f2394, %f2394;
	and.b32  	%r2678, %r3740, 1;
	setp.eq.b32 	%p563, %r2678, 1;
	selp.f32 	%f1406, %f2394, 0f3F800000, %p563;
	fma.rn.f32 	%f1407, %f1405, %f1406, 0f00000000;
	fma.rn.f32 	%f1408, %f1405, 0f37CBAC00, 0fBAB607ED;
	selp.f32 	%f1409, 0fB94D4153, %f1408, %p563;
	selp.f32 	%f1410, 0f3C0885E4, 0f3D2AAABB, %p563;
	fma.rn.f32 	%f1411, %f1409, %f1405, %f1410;
	selp.f32 	%f1412, 0fBE2AAAA8, 0fBEFFFFFF, %p563;
	fma.rn.f32 	%f1413, %f1411, %f1405, %f1412;
	fma.rn.f32 	%f1414, %f1413, %f1407, %f1406;
	and.b32  	%r2679, %r2677, 2;
	setp.eq.s32 	%p564, %r2679, 0;
	mov.f32 	%f1415, 0f00000000;
	sub.f32 	%f1416, %f1415, %f1414;
	selp.f32 	%f297, %f1414, %f1416, %p564;
	@%p1 bra 	$L__BB0_585;
	mov.b32 	%r2681, %f5;
	shl.b32 	%r2682, %r2681, 8;
	or.b32  	%r839, %r2682, -2147483648;
	mov.b64 	%rd1937, 0;
	mov.b32 	%r3741, 0;
$L__BB0_584:
	.pragma "nounroll";
	mul.wide.u32 	%rd1331, %r3741, 4;
	mov.u64 	%rd1332, __cudart_i2opi_f;
	add.s64 	%rd1333, %rd1332, %rd1331;
	ld.global.nc.u32 	%r2683, [%rd1333];
	mad.wide.u32 	%rd1334, %r2683, %r839, %rd1937;
	shr.u64 	%rd1937, %rd1334, 32;
	add.s64 	%rd1335, %rd7, %rd1331;
	st.local.u32 	[%rd1335], %rd1334;
	add.s32 	%r3741, %r3741, 1;
	setp.ne.s32 	%p565, %r3741, 6;
	@%p565 bra 	$L__BB0_584;
$L__BB0_585:
	setp.ltu.f32 	%p566, %f37, 0f47CE4780;
	mov.u32 	%r3745, %r3872;
	mov.f32 	%f2395, %f2421;
	@%p566 bra 	$L__BB0_593;
	setp.eq.f32 	%p567, %f37, 0f7F800000;
	@%p567 bra 	$L__BB0_592;
	mov.b32 	%r842, %f6;
	shl.b32 	%r2685, %r842, 8;
	or.b32  	%r843, %r2685, -2147483648;
	mov.b64 	%rd1938, 0;
	mov.b32 	%r3742, 0;
$L__BB0_588:
	.pragma "nounroll";
	mul.wide.u32 	%rd1337, %r3742, 4;
	mov.u64 	%rd1338, __cudart_i2opi_f;
	add.s64 	%rd1339, %rd1338, %rd1337;
	ld.global.nc.u32 	%r2686, [%rd1339];
	mad.wide.u32 	%rd1340, %r2686, %r843, %rd1938;
	shr.u64 	%rd1938, %rd1340, 32;
	add.s64 	%rd1341, %rd6, %rd1337;
	st.local.u32 	[%rd1341], %rd1340;
	add.s32 	%r3742, %r3742, 1;
	setp.ne.s32 	%p568, %r3742, 6;
	@%p568 bra 	$L__BB0_588;
	shr.u32 	%r2687, %r842, 23;
	st.local.u32 	[%rd6+24], %rd1938;
	and.b32  	%r846, %r2687, 31;
	and.b32  	%r2688, %r2687, 224;
	add.s32 	%r2689, %r2688, -128;
	shr.u32 	%r2690, %r2689, 5;
	mul.wide.u32 	%rd1342, %r2690, 4;
	sub.s64 	%rd282, %rd6, %rd1342;
	ld.local.u32 	%r3743, [%rd282+24];
	ld.local.u32 	%r3744, [%rd282+20];
	setp.eq.s32 	%p569, %r846, 0;
	@%p569 bra 	$L__BB0_591;
	shf.l.wrap.b32 	%r3743, %r3744, %r3743, %r846;
	ld.local.u32 	%r2691, [%rd282+16];
	shf.l.wrap.b32 	%r3744, %r2691, %r3744, %r846;
$L__BB0_591:
	shr.u32 	%r2692, %r3743, 30;
	shf.l.wrap.b32 	%r2693, %r3744, %r3743, 2;
	shl.b32 	%r2694, %r3744, 2;
	shr.u32 	%r2695, %r2693, 31;
	add.s32 	%r2696, %r2695, %r2692;
	neg.s32 	%r2697, %r2696;
	setp.lt.s32 	%p570, %r842, 0;
	selp.b32 	%r3745, %r2697, %r2696, %p570;
	xor.b32  	%r2698, %r2693, %r842;
	shr.s32 	%r2699, %r2693, 31;
	xor.b32  	%r2700, %r2699, %r2693;
	xor.b32  	%r2701, %r2699, %r2694;
	cvt.u64.u32 	%rd1343, %r2700;
	shl.b64 	%rd1344, %rd1343, 32;
	cvt.u64.u32 	%rd1345, %r2701;
	or.b64  	%rd1346, %rd1344, %rd1345;
	cvt.rn.f64.s64 	%fd107, %rd1346;
	mul.f64 	%fd108, %fd107, 0d3BF921FB54442D19;
	cvt.rn.f32.f64 	%f1417, %fd108;
	neg.f32 	%f1418, %f1417;
	setp.lt.s32 	%p571, %r2698, 0;
	selp.f32 	%f2395, %f1418, %f1417, %p571;
	bra.uni 	$L__BB0_593;
$L__BB0_592:
	mov.f32 	%f1419, 0f00000000;
	mul.rn.f32 	%f2395, %f6, %f1419;
	mov.b32 	%r3745, 0;
$L__BB0_593:
	setp.ltu.f32 	%p572, %f37, 0f47CE4780;
	add.s32 	%r2703, %r3745, 1;
	mul.rn.f32 	%f1420, %f2395, %f2395;
	and.b32  	%r2704, %r3745, 1;
	setp.eq.b32 	%p573, %r2704, 1;
	selp.f32 	%f1421, %f2395, 0f3F800000, %p573;
	fma.rn.f32 	%f1422, %f1420, %f1421, 0f00000000;
	fma.rn.f32 	%f1423, %f1420, 0f37CBAC00, 0fBAB607ED;
	selp.f32 	%f1424, 0fB94D4153, %f1423, %p573;
	selp.f32 	%f1425, 0f3C0885E4, 0f3D2AAABB, %p573;
	fma.rn.f32 	%f1426, %f1424, %f1420, %f1425;
	selp.f32 	%f1427, 0fBE2AAAA8, 0fBEFFFFFF, %p573;
	fma.rn.f32 	%f1428, %f1426, %f1420, %f1427;
	fma.rn.f32 	%f1429, %f1428, %f1422, %f1421;
	and.b32  	%r2705, %r2703, 2;
	setp.eq.s32 	%p574, %r2705, 0;
	mov.f32 	%f1430, 0f00000000;
	sub.f32 	%f1431, %f1430, %f1429;
	selp.f32 	%f301, %f1429, %f1431, %p574;
	mov.u32 	%r3749, %r3872;
	mov.f32 	%f2396, %f2421;
	@%p572 bra 	$L__BB0_601;
	setp.eq.f32 	%p575, %f37, 0f7F800000;
	@%p575 bra 	$L__BB0_600;
	mov.b32 	%r855, %f6;
	mov.b64 	%rd1939, 0;
	mov.b32 	%r3746, 0;
$L__BB0_596:
	.pragma "nounroll";
	mul.wide.u32 	%rd1348, %r3746, 4;
	mov.u64 	%rd1349, __cudart_i2opi_f;
	add.s64 	%rd1350, %rd1349, %rd1348;
	ld.global.nc.u32 	%r2707, [%rd1350];
	shl.b32 	%r2708, %r855, 8;
	or.b32  	%r2709, %r2708, -2147483648;
	mad.wide.u32 	%rd1351, %r2707, %r2709, %rd1939;
	shr.u64 	%rd1939, %rd1351, 32;
	add.s64 	%rd1352, %rd5, %rd1348;
	st.local.u32 	[%rd1352], %rd1351;
	add.s32 	%r3746, %r3746, 1;
	setp.ne.s32 	%p576, %r3746, 6;
	@%p576 bra 	$L__BB0_596;
	shr.u32 	%r2710, %r855, 23;
	st.local.u32 	[%rd5+24], %rd1939;
	and.b32  	%r858, %r2710, 31;
	and.b32  	%r2711, %r2710, 224;
	add.s32 	%r2712, %r2711, -128;
	shr.u32 	%r2713, %r2712, 5;
	mul.wide.u32 	%rd1353, %r2713, 4;
	sub.s64 	%rd285, %rd5, %rd1353;
	ld.local.u32 	%r3747, [%rd285+24];
	ld.local.u32 	%r3748, [%rd285+20];
	setp.eq.s32 	%p577, %r858, 0;
	@%p577 bra 	$L__BB0_599;
	shf.l.wrap.b32 	%r3747, %r3748, %r3747, %r858;
	ld.local.u32 	%r2714, [%rd285+16];
	shf.l.wrap.b32 	%r3748, %r2714, %r3748, %r858;
$L__BB0_599:
	shr.u32 	%r2715, %r3747, 30;
	shf.l.wrap.b32 	%r2716, %r3748, %r3747, 2;
	shl.b32 	%r2717, %r3748, 2;
	shr.u32 	%r2718, %r2716, 31;
	add.s32 	%r2719, %r2718, %r2715;
	neg.s32 	%r2720, %r2719;
	setp.lt.s32 	%p578, %r855, 0;
	selp.b32 	%r3749, %r2720, %r2719, %p578;
	xor.b32  	%r2721, %r2716, %r855;
	shr.s32 	%r2722, %r2716, 31;
	xor.b32  	%r2723, %r2722, %r2716;
	xor.b32  	%r2724, %r2722, %r2717;
	cvt.u64.u32 	%rd1354, %r2723;
	shl.b64 	%rd1355, %rd1354, 32;
	cvt.u64.u32 	%rd1356, %r2724;
	or.b64  	%rd1357, %rd1355, %rd1356;
	cvt.rn.f64.s64 	%fd109, %rd1357;
	mul.f64 	%fd110, %fd109, 0d3BF921FB54442D19;
	cvt.rn.f32.f64 	%f1432, %fd110;
	neg.f32 	%f1433, %f1432;
	setp.lt.s32 	%p579, %r2721, 0;
	selp.f32 	%f2396, %f1433, %f1432, %p579;
	bra.uni 	$L__BB0_601;
$L__BB0_600:
	mov.f32 	%f1434, 0f00000000;
	mul.rn.f32 	%f2396, %f6, %f1434;
	mov.b32 	%r3749, 0;
$L__BB0_601:
	mul.rn.f32 	%f1435, %f2396, %f2396;
	and.b32  	%r2726, %r3749, 1;
	setp.eq.b32 	%p580, %r2726, 1;
	selp.f32 	%f1436, 0f3F800000, %f2396, %p580;
	fma.rn.f32 	%f1437, %f1435, %f1436, 0f00000000;
	fma.rn.f32 	%f1438, %f1435, 0f37CBAC00, 0fBAB607ED;
	selp.f32 	%f1439, %f1438, 0fB94D4153, %p580;
	selp.f32 	%f1440, 0f3D2AAABB, 0f3C0885E4, %p580;
	fma.rn.f32 	%f1441, %f1439, %f1435, %f1440;
	selp.f32 	%f1442, 0fBEFFFFFF, 0fBE2AAAA8, %p580;
	fma.rn.f32 	%f1443, %f1441, %f1435, %f1442;
	fma.rn.f32 	%f1444, %f1443, %f1437, %f1436;
	and.b32  	%r2727, %r3749, 2;
	setp.eq.s32 	%p581, %r2727, 0;
	mov.f32 	%f1445, 0f00000000;
	sub.f32 	%f1446, %f1445, %f1444;
	selp.f32 	%f1447, %f1444, %f1446, %p581;
	rcp.rn.f32 	%f1448, %f301;
	div.rn.f32 	%f1449, %f1448, %f29;
	sub.f32 	%f1450, %f293, %f3;
	mul.f32 	%f1451, %f1450, %f1447;
	mul.f32 	%f1452, %f4, %f1451;
	mul.f32 	%f305, %f1449, %f1452;
	mul.f32 	%f1453, %f305, 0f3F22F983;
	cvt.rni.s32.f32 	%r3753, %f1453;
	cvt.rn.f32.s32 	%f1454, %r3753;
	fma.rn.f32 	%f1455, %f1454, 0fBFC90FDA, %f305;
	fma.rn.f32 	%f1456, %f1454, 0fB3A22168, %f1455;
	fma.rn.f32 	%f2397, %f1454, 0fA7C234C5, %f1456;
	abs.f32 	%f307, %f305;
	setp.ltu.f32 	%p582, %f307, 0f47CE4780;
	@%p582 bra 	$L__BB0_609;
	setp.eq.f32 	%p583, %f307, 0f7F800000;
	@%p583 bra 	$L__BB0_608;
	mov.b32 	%r868, %f305;
	mov.b64 	%rd1940, 0;
	mov.b32 	%r3750, 0;
$L__BB0_604:
	.pragma "nounroll";
	mul.wide.u32 	%rd1359, %r3750, 4;
	mov.u64 	%rd1360, __cudart_i2opi_f;
	add.s64 	%rd1361, %rd1360, %rd1359;
	ld.global.nc.u32 	%r2729, [%rd1361];
	shl.b32 	%r2730, %r868, 8;
	or.b32  	%r2731, %r2730, -2147483648;
	mad.wide.u32 	%rd1362, %r2729, %r2731, %rd1940;
	shr.u64 	%rd1940, %rd1362, 32;
	add.s64 	%rd1363, %rd4, %rd1359;
	st.local.u32 	[%rd1363], %rd1362;
	add.s32 	%r3750, %r3750, 1;
	setp.ne.s32 	%p584, %r3750, 6;
	@%p584 bra 	$L__BB0_604;
	shr.u32 	%r2732, %r868, 23;
	st.local.u32 	[%rd4+24], %rd1940;
	and.b32  	%r871, %r2732, 31;
	and.b32  	%r2733, %r2732, 224;
	add.s32 	%r2734, %r2733, -128;
	shr.u32 	%r2735, %r2734, 5;
	mul.wide.u32 	%rd1364, %r2735, 4;
	sub.s64 	%rd288, %rd4, %rd1364;
	ld.local.u32 	%r3751, [%rd288+24];
	ld.local.u32 	%r3752, [%rd288+20];
	setp.eq.s32 	%p585, %r871, 0;
	@%p585 bra 	$L__BB0_607;
	shf.l.wrap.b32 	%r3751, %r3752, %r3751, %r871;
	ld.local.u32 	%r2736, [%rd288+16];
	shf.l.wrap.b32 	%r3752, %r2736, %r3752, %r871;
$L__BB0_607:
	shr.u32 	%r2737, %r3751, 30;
	shf.l.wrap.b32 	%r2738, %r3752, %r3751, 2;
	shl.b32 	%r2739, %r3752, 2;
	shr.u32 	%r2740, %r2738, 31;
	add.s32 	%r2741, %r2740, %r2737;
	neg.s32 	%r2742, %r2741;
	setp.lt.s32 	%p586, %r868, 0;
	selp.b32 	%r3753, %r2742, %r2741, %p586;
	xor.b32  	%r2743, %r2738, %r868;
	shr.s32 	%r2744, %r2738, 31;
	xor.b32  	%r2745, %r2744, %r2738;
	xor.b32  	%r2746, %r2744, %r2739;
	cvt.u64.u32 	%rd1365, %r2745;
	shl.b64 	%rd1366, %rd1365, 32;
	cvt.u64.u32 	%rd1367, %r2746;
	or.b64  	%rd1368, %rd1366, %rd1367;
	cvt.rn.f64.s64 	%fd111, %rd1368;
	mul.f64 	%fd112, %fd111, 0d3BF921FB54442D19;
	cvt.rn.f32.f64 	%f1457, %fd112;
	neg.f32 	%f1458, %f1457;
	setp.lt.s32 	%p587, %r2743, 0;
	selp.f32 	%f2397, %f1458, %f1457, %p587;
	bra.uni 	$L__BB0_609;
$L__BB0_608:
	mov.f32 	%f1459, 0f00000000;
	mul.rn.f32 	%f2397, %f305, %f1459;
	mov.b32 	%r3753, 0;
$L__BB0_609:
	setp.ltu.f32 	%p588, %f307, 0f47CE4780;
	mul.rn.f32 	%f1460, %f2397, %f2397;
	and.b32  	%r2748, %r3753, 1;
	setp.eq.b32 	%p589, %r2748, 1;
	selp.f32 	%f1461, 0f3F800000, %f2397, %p589;
	fma.rn.f32 	%f1462, %f1460, %f1461, 0f00000000;
	fma.rn.f32 	%f1463, %f1460, 0f37CBAC00, 0fBAB607ED;
	selp.f32 	%f1464, %f1463, 0fB94D4153, %p589;
	selp.f32 	%f1465, 0f3D2AAABB, 0f3C0885E4, %p589;
	fma.rn.f32 	%f1466, %f1464, %f1460, %f1465;
	selp.f32 	%f1467, 0fBEFFFFFF, 0fBE2AAAA8, %p589;
	fma.rn.f32 	%f1468, %f1466, %f1460, %f1467;
	fma.rn.f32 	%f1469, %f1468, %f1462, %f1461;
	and.b32  	%r2749, %r3753, 2;
	setp.eq.s32 	%p590, %r2749, 0;
	mov.f32 	%f1470, 0f00000000;
	sub.f32 	%f1471, %f1470, %f1469;
	selp.f32 	%f311, %f1469, %f1471, %p590;
	setp.eq.f32 	%p591, %f307, 0f7F800000;
	or.pred  	%p592, %p588, %p591;
	@%p592 bra 	$L__BB0_612;
	mov.b32 	%r2751, %f305;
	shl.b32 	%r2752, %r2751, 8;
	or.b32  	%r880, %r2752, -2147483648;
	mov.b64 	%rd1941, 0;
	mov.b32 	%r3754, 0;
$L__BB0_611:
	.pragma "nounroll";
	mul.wide.u32 	%rd1370, %r3754, 4;
	mov.u64 	%rd1371, __cudart_i2opi_f;
	add.s64 	%rd1372, %rd1371, %rd1370;
	ld.global.nc.u32 	%r2753, [%rd1372];
	mad.wide.u32 	%rd1373, %r2753, %r880, %rd1941;
	shr.u64 	%rd1941, %rd1373, 32;
	add.s64 	%rd1374, %rd3, %rd1370;
	st.local.u32 	[%rd1374], %rd1373;
	add.s32 	%r3754, %r3754, 1;
	setp.ne.s32 	%p593, %r3754, 6;
	@%p593 bra 	$L__BB0_611;
$L__BB0_612:
	mul.f32 	%f312, %f297, %f311;
	abs.f32 	%f1472, %f312;
	setp.ltu.f32 	%p594, %f1472, 0f47CE4780;
	setp.eq.f32 	%p595, %f1472, 0f7F800000;
	or.pred  	%p15, %p594, %p595;
	@%p15 bra 	$L__BB0_615;
	mov.b32 	%r2755, %f312;
	shl.b32 	%r2756, %r2755, 8;
	or.b32  	%r883, %r2756, -2147483648;
	mov.b64 	%rd1942, 0;
	mov.b32 	%r3755, 0;
$L__BB0_614:
	.pragma "nounroll";
	mul.wide.u32 	%rd1376, %r3755, 4;
	mov.u64 	%rd1377, __cudart_i2opi_f;
	add.s64 	%rd1378, %rd1377, %rd1376;
	ld.global.nc.u32 	%r2757, [%rd1378];
	mad.wide.u32 	%rd1379, %r2757, %r883, %rd1942;
	shr.u64 	%rd1942, %rd1379, 32;
	add.s64 	%rd1380, %rd2, %rd1376;
	st.local.u32 	[%rd1380], %rd1379;
	add.s32 	%r3755, %r3755, 1;
	setp.ne.s32 	%p596, %r3755, 6;
	@%p596 bra 	$L__BB0_614;
$L__BB0_615:
	@%p15 bra 	$L__BB0_618;
	mov.b32 	%r2759, %f312;
	shl.b32 	%r2760, %r2759, 8;
	or.b32  	%r886, %r2760, -2147483648;
	mov.b64 	%rd1943, 0;
	mov.b32 	%r3756, 0;
$L__BB0_617:
	.pragma "nounroll";
	mul.wide.u32 	%rd1382, %r3756, 4;
	mov.u64 	%rd1383, __cudart_i2opi_f;
	add.s64 	%rd1384, %rd1383, %rd1382;
	ld.global.nc.u32 	%r2761, [%rd1384];
	mad.wide.u32 	%rd1385, %r2761, %r886, %rd1943;
	shr.u64 	%rd1943, %rd1385, 32;
	add.s64 	%rd1386, %rd1, %rd1382;
	st.local.u32 	[%rd1386], %rd1385;
	add.s32 	%r3756, %r3756, 1;
	setp.ne.s32 	%p597, %r3756, 6;
	@%p597 bra 	$L__BB0_617;
$L__BB0_618:
	setp.ltu.f32 	%p598, %f31, 0f47CE4780;
	ld.global.f32 	%f313, [%rd10+16384];
	mov.u32 	%r3760, %r3864;
	mov.f32 	%f2398, %f2419;
	@%p598 bra 	$L__BB0_626;
	setp.eq.f32 	%p599, %f31, 0f7F800000;
	@%p599 bra 	$L__BB0_625;
	mov.b32 	%r889, %f5;
	shl.b32 	%r2763, %r889, 8;
	or.b32  	%r890, %r2763, -2147483648;
	mov.b64 	%rd1944, 0;
	mov.b32 	%r3757, 0;
$L__BB0_621:
	.pragma "nounroll";
	mul.wide.u32 	%rd1388, %r3757, 4;
	mov.u64 	%rd1389, __cudart_i2opi_f;
	add.s64 	%rd1390, %rd1389, %rd1388;
	ld.global.nc.u32 	%r2764, [%rd1390];
	mad.wide.u32 	%rd1391, %r2764, %r890, %rd1944;
	shr.u64 	%rd1944, %rd1391, 32;
	add.s64 	%rd1392, %rd8, %rd1388;
	st.local.u32 	[%rd1392], %rd1391;
	add.s32 	%r3757, %r3757, 1;
	setp.ne.s32 	%p600, %r3757, 6;
	@%p600 bra 	$L__BB0_621;
	shr.u32 	%r2765, %r889, 23;
	st.local.u32 	[%rd8+24], %rd1944;
	and.b32  	%r893, %r2765, 31;
	and.b32  	%r2766, %r2765, 224;
	add.s32 	%r2767, %r2766, -128;
	shr.u32 	%r2768, %r2767, 5;
	mul.wide.u32 	%rd1393, %r2768, 4;
	sub.s64 	%rd297, %rd8, %rd1393;
	ld.local.u32 	%r3758, [%rd297+24];
	ld.local.u32 	%r3759, [%rd297+20];
	setp.eq.s32 	%p601, %r893, 0;
	@%p601 bra 	$L__BB0_624;
	shf.l.wrap.b32 	%r3758, %r3759, %r3758, %r893;
	ld.local.u32 	%r2769, [%rd297+16];
	shf.l.wrap.b32 	%r3759, %r2769, %r3759, %r893;
$L__BB0_624:
	shr.u32 	%r2770, %r3758, 30;
	shf.l.wrap.b32 	%r2771, %r3759, %r3758, 2;
	shl.b32 	%r2772, %r3759, 2;
	shr.u32 	%r2773, %r2771, 31;
	add.s32 	%r2774, %r2773, %r2770;
	neg.s32 	%r2775, %r2774;
	setp.lt.s32 	%p602, %r889, 0;
	selp.b32 	%r3760, %r2775, %r2774, %p602;
	xor.b32  	%r2776, %r2771, %r889;
	shr.s32 	%r2777, %r2771, 31;
	xor.b32  	%r2778, %r2777, %r2771;
	xor.b32  	%r2779, %r2777, %r2772;
	cvt.u64.u32 	%rd1394, %r2778;
	shl.b64 	%rd1395, %rd1394, 32;
	cvt.u64.u32 	%rd1396, %r2779;
	or.b64  	%rd1397, %rd1395, %rd1396;
	cvt.rn.f64.s64 	%fd113, %rd1397;
	mul.f64 	%fd114, %fd113, 0d3BF921FB54442D19;
	cvt.rn.f32.f64 	%f1473, %fd114;
	neg.f32 	%f1474, %f1473;
	setp.lt.s32 	%p603, %r2776, 0;
	selp.f32 	%f2398, %f1474, %f1473, %p603;
	bra.uni 	$L__BB0_626;
$L__BB0_625:
	mov.f32 	%f1475, 0f00000000;
	mul.rn.f32 	%f2398, %f5, %f1475;
	mov.b32 	%r3760, 0;
$L__BB0_626:
	add.s32 	%r2781, %r3760, 1;
	mul.rn.f32 	%f1476, %f2398, %f2398;
	and.b32  	%r2782, %r3760, 1;
	setp.eq.b32 	%p604, %r2782, 1;
	selp.f32 	%f1477, %f2398, 0f3F800000, %p604;
	fma.rn.f32 	%f1478, %f1476, %f1477, 0f00000000;
	fma.rn.f32 	%f1479, %f1476, 0f37CBAC00, 0fBAB607ED;
	selp.f32 	%f1480, 0fB94D4153, %f1479, %p604;
	selp.f32 	%f1481, 0f3C0885E4, 0f3D2AAABB, %p604;
	fma.rn.f32 	%f1482, %f1480, %f1476, %f1481;
	selp.f32 	%f1483, 0fBE2AAAA8, 0fBEFFFFFF, %p604;
	fma.rn.f32 	%f1484, %f1482, %f1476, %f1483;
	fma.rn.f32 	%f1485, %f1484, %f1478, %f1477;
	and.b32  	%r2783, %r2781, 2;
	setp.eq.s32 	%p605, %r2783, 0;
	mov.f32 	%f1486, 0f00000000;
	sub.f32 	%f1487, %f1486, %f1485;
	selp.f32 	%f317, %f1485, %f1487, %p605;
	@%p1 bra 	$L__BB0_629;
	mov.b32 	%r2785, %f5;
	shl.b32 	%r2786, %r2785, 8;
	or.b32  	%r902, %r2786, -2147483648;
	mov.b64 	%rd1945, 0;
	mov.b32 	%r3761, 0;
$L__BB0_628:
	.pragma "nounroll";
	mul.wide.u32 	%rd1399, %r3761, 4;
	mov.u64 	%rd1400, __cudart_i2opi_f;
	add.s64 	%rd1401, %rd1400, %rd1399;
	ld.global.nc.u32 	%r2787, [%rd1401];
	mad.wide.u32 	%rd1402, %r2787, %r902, %rd1945;
	shr.u64 	%rd1945, %rd1402, 32;
	add.s64 	%rd1403, %rd7, %rd1399;
	st.local.u32 	[%rd1403], %rd1402;
	add.s32 	%r3761, %r3761, 1;
	setp.ne.s32 	%p606, %r3761, 6;
	@%p606 bra 	$L__BB0_628;
$L__BB0_629:
	setp.ltu.f32 	%p607, %f37, 0f47CE4780;
	mov.u32 	%r3765, %r3872;
	mov.f32 	%f2399, %f2421;
	@%p607 bra 	$L__BB0_637;
	setp.eq.f32 	%p608, %f37, 0f7F800000;
	@%p608 bra 	$L__BB0_636;
	mov.b32 	%r905, %f6;
	shl.b32 	%r2789, %r905, 8;
	or.b32  	%r906, %r2789, -2147483648;
	mov.b64 	%rd1946, 0;
	mov.b32 	%r3762, 0;
$L__BB0_632:
	.pragma "nounroll";
	mul.wide.u32 	%rd1405, %r3762, 4;
	mov.u64 	%rd1406, __cudart_i2opi_f;
	add.s64 	%rd1407, %rd1406, %rd1405;
	ld.global.nc.u32 	%r2790, [%rd1407];
	mad.wide.u32 	%rd1408, %r2790, %r906, %rd1946;
	shr.u64 	%rd1946, %rd1408, 32;
	add.s64 	%rd1409, %rd6, %rd1405;
	st.local.u32 	[%rd1409], %rd1408;
	add.s32 	%r3762, %r3762, 1;
	setp.ne.s32 	%p609, %r3762, 6;
	@%p609 bra 	$L__BB0_632;
	shr.u32 	%r2791, %r905, 23;
	st.local.u32 	[%rd6+24], %rd1946;
	and.b32  	%r909, %r2791, 31;
	and.b32  	%r2792, %r2791, 224;
	add.s32 	%r2793, %r2792, -128;
	shr.u32 	%r2794, %r2793, 5;
	mul.wide.u32 	%rd1410, %r2794, 4;
	sub.s64 	%rd302, %rd6, %rd1410;
	ld.local.u32 	%r3763, [%rd302+24];
	ld.local.u32 	%r3764, [%rd302+20];
	setp.eq.s32 	%p610, %r909, 0;
	@%p610 bra 	$L__BB0_635;
	shf.l.wrap.b32 	%r3763, %r3764, %r3763, %r909;
	ld.local.u32 	%r2795, [%rd302+16];
	shf.l.wrap.b32 	%r3764, %r2795, %r3764, %r909;
$L__BB0_635:
	shr.u32 	%r2796, %r3763, 30;
	shf.l.wrap.b32 	%r2797, %r3764, %r3763, 2;
	shl.b32 	%r2798, %r3764, 2;
	shr.u32 	%r2799, %r2797, 31;
	add.s32 	%r2800, %r2799, %r2796;
	neg.s32 	%r2801, %r2800;
	setp.lt.s32 	%p611, %r905, 0;
	selp.b32 	%r3765, %r2801, %r2800, %p611;
	xor.b32  	%r2802, %r2797, %r905;
	shr.s32 	%r2803, %r2797, 31;
	xor.b32  	%r2804, %r2803, %r2797;
	xor.b32  	%r2805, %r2803, %r2798;
	cvt.u64.u32 	%rd1411, %r2804;
	shl.b64 	%rd1412, %rd1411, 32;
	cvt.u64.u32 	%rd1413, %r2805;
	or.b64  	%rd1414, %rd1412, %rd1413;
	cvt.rn.f64.s64 	%fd115, %rd1414;
	mul.f64 	%fd116, %fd115, 0d3BF921FB54442D19;
	cvt.rn.f32.f64 	%f1488, %fd116;
	neg.f32 	%f1489, %f1488;
	setp.lt.s32 	%p612, %r2802, 0;
	selp.f32 	%f2399, %f1489, %f1488, %p612;
	bra.uni 	$L__BB0_637;
$L__BB0_636:
	mov.f32 	%f1490, 0f00000000;
	mul.rn.f32 	%f2399, %f6, %f1490;
	mov.b32 	%r3765, 0;
$L__BB0_637:
	setp.ltu.f32 	%p613, %f37, 0f47CE4780;
	add.s32 	%r2807, %r3765, 1;
	mul.rn.f32 	%f1491, %f2399, %f2399;
	and.b32  	%r2808, %r3765, 1;
	setp.eq.b32 	%p614, %r2808, 1;
	selp.f32 	%f1492, %f2399, 0f3F800000, %p614;
	fma.rn.f32 	%f1493, %f1491, %f1492, 0f00000000;
	fma.rn.f32 	%f1494, %f1491, 0f37CBAC00, 0fBAB607ED;
	selp.f32 	%f1495, 0fB94D4153, %f1494, %p614;
	selp.f32 	%f1496, 0f3C0885E4, 0f3D2AAABB, %p614;
	fma.rn.f32 	%f1497, %f1495, %f1491, %f1496;
	selp.f32 	%f1498, 0fBE2AAAA8, 0fBEFFFFFF, %p614;
	fma.rn.f32 	%f1499, %f1497, %f1491, %f1498;
	fma.rn.f32 	%f1500, %f1499, %f1493, %f1492;
	and.b32  	%r2809, %r2807, 2;
	setp.eq.s32 	%p615, %r2809, 0;
	mov.f32 	%f1501, 0f00000000;
	sub.f32 	%f1502, %f1501, %f1500;
	selp.f32 	%f321, %f1500, %f1502, %p615;
	mov.u32 	%r3769, %r3872;
	mov.f32 	%f2400, %f2421;
	@%p613 bra 	$L__BB0_645;
	setp.eq.f32 	%p616, %f37, 0f7F800000;
	@%p616 bra 	$L__BB0_644;
	mov.b32 	%r918, %f6;
	mov.b64 	%rd1947, 0;
	mov.b32 	%r3766, 0;
$L__BB0_640:
	.pragma "nounroll";
	mul.wide.u32 	%rd1416, %r3766, 4;
	mov.u64 	%rd1417, __cudart_i2opi_f;
	add.s64 	%rd1418, %rd1417, %rd1416;
	ld.global.nc.u32 	%r2811, [%rd1418];
	shl.b32 	%r2812, %r918, 8;
	or.b32  	%r2813, %r2812, -2147483648;
	mad.wide.u32 	%rd1419, %r2811, %r2813, %rd1947;
	shr.u64 	%rd1947, %rd1419, 32;
	add.s64 	%rd1420, %rd5, %rd1416;
	st.local.u32 	[%rd1420], %rd1419;
	add.s32 	%r3766, %r3766, 1;
	setp.ne.s32 	%p617, %r3766, 6;
	@%p617 bra 	$L__BB0_640;
	shr.u32 	%r2814, %r918, 23;
	st.local.u32 	[%rd5+24], %rd1947;
	and.b32  	%r921, %r2814, 31;
	and.b32  	%r2815, %r2814, 224;
	add.s32 	%r2816, %r2815, -128;
	shr.u32 	%r2817, %r2816, 5;
	mul.wide.u32 	%rd1421, %r2817, 4;
	sub.s64 	%rd305, %rd5, %rd1421;
	ld.local.u32 	%r3767, [%rd305+24];
	ld.local.u32 	%r3768, [%rd305+20];
	setp.eq.s32 	%p618, %r921, 0;
	@%p618 bra 	$L__BB0_643;
	shf.l.wrap.b32 	%r3767, %r3768, %r3767, %r921;
	ld.local.u32 	%r2818, [%rd305+16];
	shf.l.wrap.b32 	%r3768, %r2818, %r3768, %r921;
$L__BB0_643:
	shr.u32 	%r2819, %r3767, 30;
	shf.l.wrap.b32 	%r2820, %r3768, %r3767, 2;
	shl.b32 	%r2821, %r3768, 2;
	shr.u32 	%r2822, %r2820, 31;
	add.s32 	%r2823, %r2822, %r2819;
	neg.s32 	%r2824, %r2823;
	setp.lt.s32 	%p619, %r918, 0;
	selp.b32 	%r3769, %r2824, %r2823, %p619;
	xor.b32  	%r2825, %r2820, %r918;
	shr.s32 	%r2826, %r2820, 31;
	xor.b32  	%r2827, %r2826, %r2820;
	xor.b32  	%r2828, %r2826, %r2821;
	cvt.u64.u32 	%rd1422, %r2827;
	shl.b64 	%rd1423, %rd1422, 32;
	cvt.u64.u32 	%rd1424, %r2828;
	or.b64  	%rd1425, %rd1423, %rd1424;
	cvt.rn.f64.s64 	%fd117, %rd1425;
	mul.f64 	%fd118, %fd117, 0d3BF921FB54442D19;
	cvt.rn.f32.f64 	%f1503, %fd118;
	neg.f32 	%f1504, %f1503;
	setp.lt.s32 	%p620, %r2825, 0;
	selp.f32 	%f2400, %f1504, %f1503, %p620;
	bra.uni 	$L__BB0_645;
$L__BB0_644:
	mov.f32 	%f1505, 0f00000000;
	mul.rn.f32 	%f2400, %f6, %f1505;
	mov.b32 	%r3769, 0;
$L__BB0_645:
	mul.rn.f32 	%f1506, %f2400, %f2400;
	and.b32  	%r2830, %r3769, 1;
	setp.eq.b32 	%p621, %r2830, 1;
	selp.f32 	%f1507, 0f3F800000, %f2400, %p621;
	fma.rn.f32 	%f1508, %f1506, %f1507, 0f00000000;
	fma.rn.f32 	%f1509, %f1506, 0f37CBAC00, 0fBAB607ED;
	selp.f32 	%f1510, %f1509, 0fB94D4153, %p621;
	selp.f32 	%f1511, 0f3D2AAABB, 0f3C0885E4, %p621;
	fma.rn.f32 	%f1512, %f1510, %f1506, %f1511;
	selp.f32 	%f1513, 0fBEFFFFFF, 0fBE2AAAA8, %p621;
	fma.rn.f32 	%f1514, %f1512, %f1506, %f1513;
	fma.rn.f32 	%f1515, %f1514, %f1508, %f1507;
	and.b32  	%r2831, %r3769, 2;
	setp.eq.s32 	%p622, %r2831, 0;
	mov.f32 	%f1516, 0f00000000;
	sub.f32 	%f1517, %f1516, %f1515;
	selp.f32 	%f1518, %f1515, %f1517, %p622;
	rcp.rn.f32 	%f1519, %f321;
	div.rn.f32 	%f1520, %f1519, %f29;
	sub.f32 	%f1521, %f313, %f3;
	mul.f32 	%f1522, %f1521, %f1518;
	mul.f32 	%f1523, %f4, %f1522;
	mul.f32 	%f325, %f1520, %f1523;
	mul.f32 	%f1524, %f325, 0f3F22F983;
	cvt.rni.s32.f32 	%r3773, %f1524;
	cvt.rn.f32.s32 	%f1525, %r3773;
	fma.rn.f32 	%f1526, %f1525, 0fBFC90FDA, %f325;
	fma.rn.f32 	%f1527, %f1525, 0fB3A22168, %f1526;
	fma.rn.f32 	%f2401, %f1525, 0fA7C234C5, %f1527;
	abs.f32 	%f327, %f325;
	setp.ltu.f32 	%p623, %f327, 0f47CE4780;
	@%p623 bra 	$L__BB0_653;
	setp.eq.f32 	%p624, %f327, 0f7F800000;
	@%p624 bra 	$L__BB0_652;
	mov.b32 	%r931, %f325;
	mov.b64 	%rd1948, 0;
	mov.b32 	%r3770, 0;
$L__BB0_648:
	.pragma "nounroll";
	mul.wide.u32 	%rd1427, %r3770, 4;
	mov.u64 	%rd1428, __cudart_i2opi_f;
	add.s64 	%rd1429, %rd1428, %rd1427;
	ld.global.nc.u32 	%r2833, [%rd1429];
	shl.b32 	%r2834, %r931, 8;
	or.b32  	%r2835, %r2834, -2147483648;
	mad.wide.u32 	%rd1430, %r2833, %r2835, %rd1948;
	shr.u64 	%rd1948, %rd1430, 32;
	add.s64 	%rd1431, %rd4, %rd1427;
	st.local.u32 	[%rd1431], %rd1430;
	add.s32 	%r3770, %r3770, 1;
	setp.ne.s32 	%p625, %r3770, 6;
	@%p625 bra 	$L__BB0_648;
	shr.u32 	%r2836, %r931, 23;
	st.local.u32 	[%rd4+24], %rd1948;
	and.b32  	%r934, %r2836, 31;
	and.b32  	%r2837, %r2836, 224;
	add.s32 	%r2838, %r2837, -128;
	shr.u32 	%r2839, %r2838, 5;
	mul.wide.u32 	%rd1432, %r2839, 4;
	sub.s64 	%rd308, %rd4, %rd1432;
	ld.local.u32 	%r3771, [%rd308+24];
	ld.local.u32 	%r3772, [%rd308+20];
	setp.eq.s32 	%p626, %r934, 0;
	@%p626 bra 	$L__BB0_651;
	shf.l.wrap.b32 	%r3771, %r3772, %r3771, %r934;
	ld.local.u32 	%r2840, [%rd308+16];
	shf.l.wrap.b32 	%r3772, %r2840, %r3772, %r934;
$L__BB0_651:
	shr.u32 	%r2841, %r3771, 30;
	shf.l.wrap.b32 	%r2842, %r3772, %r3771, 2;
	shl.b32 	%r2843, %r3772, 2;
	shr.u32 	%r2844, %r2842, 31;
	add.s32 	%r2845, %r2844, %r2841;
	neg.s32 	%r2846, %r2845;
	setp.lt.s32 	%p627, %r931, 0;
	selp.b32 	%r3773, %r2846, %r2845, %p627;
	xor.b32  	%r2847, %r2842, %r931;
	shr.s32 	%r2848, %r2842, 31;
	xor.b32  	%r2849, %r2848, %r2842;
	xor.b32  	%r2850, %r2848, %r2843;
	cvt.u64.u32 	%rd1433, %r2849;
	shl.b64 	%rd1434, %rd1433, 32;
	cvt.u64.u32 	%rd1435, %r2850;
	or.b64  	%rd1436, %rd1434, %rd1435;
	cvt.rn.f64.s64 	%fd119, %rd1436;
	mul.f64 	%fd120, %fd119, 0d3BF921FB54442D19;
	cvt.rn.f32.f64 	%f1528, %fd120;
	neg.f32 	%f1529, %f1528;
	setp.lt.s32 	%p628, %r2847, 0;
	selp.f32 	%f2401, %f1529, %f1528, %p628;
	bra.uni 	$L__BB0_653;
$L__BB0_652:
	mov.f32 	%f1530, 0f00000000;
	mul.rn.f32 	%f2401, %f325, %f1530;
	mov.b32 	%r3773, 0;
$L__BB0_653:
	setp.ltu.f32 	%p629, %f327, 0f47CE4780;
	mul.rn.f32 	%f1531, %f2401, %f2401;
	and.b32  	%r2852, %r3773, 1;
	setp.eq.b32 	%p630, %r2852, 1;
	selp.f32 	%f1532, 0f3F800000, %f2401, %p630;
	fma.rn.f32 	%f1533, %f1531, %f1532, 0f00000000;
	fma.rn.f32 	%f1534, %f1531, 0f37CBAC00, 0fBAB607ED;
	selp.f32 	%f1535, %f1534, 0fB94D4153, %p630;
	selp.f32 	%f1536, 0f3D2AAABB, 0f3C0885E4, %p630;
	fma.rn.f32 	%f1537, %f1535, %f1531, %f1536;
	selp.f32 	%f1538, 0fBEFFFFFF, 0fBE2AAAA8, %p630;
	fma.rn.f32 	%f1539, %f1537, %f1531, %f1538;
	fma.rn.f32 	%f1540, %f1539, %f1533, %f1532;
	and.b32  	%r2853, %r3773, 2;
	setp.eq.s32 	%p631, %r2853, 0;
	mov.f32 	%f1541, 0f00000000;
	sub.f32 	%f1542, %f1541, %f1540;
	selp.f32 	%f331, %f1540, %f1542, %p631;
	setp.eq.f32 	%p632, %f327, 0f7F800000;
	or.pred  	%p633, %p629, %p632;
	@%p633 bra 	$L__BB0_656;
	mov.b32 	%r2855, %f325;
	shl.b32 	%r2856, %r2855, 8;
	or.b32  	%r943, %r2856, -2147483648;
	mov.b64 	%rd1949, 0;
	mov.b32 	%r3774, 0;
$L__BB0_655:
	.pragma "nounroll";
	mul.wide.u32 	%rd1438, %r3774, 4;
	mov.u64 	%rd1439, __cudart_i2opi_f;
	add.s64 	%rd1440, %rd1439, %rd1438;
	ld.global.nc.u32 	%r2857, [%rd1440];
	mad.wide.u32 	%rd1441, %r2857, %r943, %rd1949;
	shr.u64 	%rd1949, %rd1441, 32;
	add.s64 	%rd1442, %rd3, %rd1438;
	st.local.u32 	[%rd1442], %rd1441;
	add.s32 	%r3774, %r3774, 1;
	setp.ne.s32 	%p634, %r3774, 6;
	@%p634 bra 	$L__BB0_655;
$L__BB0_656:
	mul.f32 	%f332, %f317, %f331;
	abs.f32 	%f1543, %f332;
	setp.ltu.f32 	%p635, %f1543, 0f47CE4780;
	setp.eq.f32 	%p636, %f1543, 0f7F800000;
	or.pred  	%p16, %p635, %p636;
	@%p16 bra 	$L__BB0_659;
	mov.b32 	%r2859, %f332;
	shl.b32 	%r2860, %r2859, 8;
	or.b32  	%r946, %r2860, -2147483648;
	mov.b64 	%rd1950, 0;
	mov.b32 	%r3775, 0;
$L__BB0_658:
	.pragma "nounroll";
	mul.wide.u32 	%rd1444, %r3775, 4;
	mov.u64 	%rd1445, __cudart_i2opi_f;
	add.s64 	%rd1446, %rd1445, %rd1444;
	ld.global.nc.u32 	%r2861, [%rd1446];
	mad.wide.u32 	%rd1447, %r2861, %r946, %rd1950;
	shr.u64 	%rd1950, %rd1447, 32;
	add.s64 	%rd1448, %rd2, %rd1444;
	st.local.u32 	[%rd1448], %rd1447;
	add.s32 	%r3775, %r3775, 1;
	setp.ne.s32 	%p637, %r3775, 6;
	@%p637 bra 	$L__BB0_658;
$L__BB0_659:
	@%p16 bra 	$L__BB0_662;
	mov.b32 	%r2863, %f332;
	shl.b32 	%r2864, %r2863, 8;
	or.b32  	%r949, %r2864, -2147483648;
	mov.b64 	%rd1951, 0;
	mov.b32 	%r3776, 0;
$L__BB0_661:
	.pragma "nounroll";
	mul.wide.u32 	%rd1450, %r3776, 4;
	mov.u64 	%rd1451, __cudart_i2opi_f;
	add.s64 	%rd1452, %rd1451, %rd1450;
	ld.global.nc.u32 	%r2865, [%rd1452];
	mad.wide.u32 	%rd1453, %r2865, %r949, %rd1951;
	shr.u64 	%rd1951, %rd1453, 32;
	add.s64 	%rd1454, %rd1, %rd1450;
	st.local.u32 	[%rd1454], %rd1453;
	add.s32 	%r3776, %r3776, 1;
	setp.ne.s32 	%p638, %r3776, 6;
	@%p638 bra 	$L__BB0_661;
$L__BB0_662:
	setp.ltu.f32 	%p639, %f31, 0f47CE4780;
	ld.global.f32 	%f333, [%rd10+17536];
	mov.u32 	%r3780, %r3864;
	mov.f32 	%f2402, %f2419;
	@%p639 bra 	$L__BB0_670;
	setp.eq.f32 	%p640, %f31, 0f7F800000;
	@%p640 bra 	$L__BB0_669;
	mov.b32 	%r952, %f5;
	shl.b32 	%r2867, %r952, 8;
	or.b32  	%r953, %r2867, -2147483648;
	mov.b64 	%rd1952, 0;
	mov.b32 	%r3777, 0;
$L__BB0_665:
	.pragma "nounroll";
	mul.wide.u32 	%rd1456, %r3777, 4;
	mov.u64 	%rd1457, __cudart_i2opi_f;
	add.s64 	%rd1458, %rd1457, %rd1456;
	ld.global.nc.u32 	%r2868, [%rd1458];
	mad.wide.u32 	%rd1459, %r2868, %r953, %rd1952;
	shr.u64 	%rd1952, %rd1459, 32;
	add.s64 	%rd1460, %rd8, %rd1456;
	st.local.u32 	[%rd1460], %rd1459;
	add.s32 	%r3777, %r3777, 1;
	setp.ne.s32 	%p641, %r3777, 6;
	@%p641 bra 	$L__BB0_665;
	shr.u32 	%r2869, %r952, 23;
	st.local.u32 	[%rd8+24], %rd1952;
	and.b32  	%r956, %r2869, 31;
	and.b32  	%r2870, %r2869, 224;
	add.s32 	%r2871, %r2870, -128;
	shr.u32 	%r2872, %r2871, 5;
	mul.wide.u32 	%rd1461, %r2872, 4;
	sub.s64 	%rd317, %rd8, %rd1461;
	ld.local.u32 	%r3778, [%rd317+24];
	ld.local.u32 	%r3779, [%rd317+20];
	setp.eq.s32 	%p642, %r956, 0;
	@%p642 bra 	$L__BB0_668;
	shf.l.wrap.b32 	%r3778, %r3779, %r3778, %r956;
	ld.local.u32 	%r2873, [%rd317+16];
	shf.l.wrap.b32 	%r3779, %r2873, %r3779, %r956;
$L__BB0_668:
	shr.u32 	%r2874, %r3778, 30;
	shf.l.wrap.b32 	%r2875, %r3779, %r3778, 2;
	shl.b32 	%r2876, %r3779, 2;
	shr.u32 	%r2877, %r2875, 31;
	add.s32 	%r2878, %r2877, %r2874;
	neg.s32 	%r2879, %r2878;
	setp.lt.s32 	%p643, %r952, 0;
	selp.b32 	%r3780, %r2879, %r2878, %p643;
	xor.b32  	%r2880, %r2875, %r952;
	shr.s32 	%r2881, %r2875, 31;
	xor.b32  	%r2882, %r2881, %r2875;
	xor.b32  	%r2883, %r2881, %r2876;
	cvt.u64.u32 	%rd1462, %r2882;
	shl.b64 	%rd1463, %rd1462, 32;
	cvt.u64.u32 	%rd1464, %r2883;
	or.b64  	%rd1465, %rd1463, %rd1464;
	cvt.rn.f64.s64 	%fd121, %rd1465;
	mul.f64 	%fd122, %fd121, 0d3BF921FB54442D19;
	cvt.rn.f32.f64 	%f1544, %fd122;
	neg.f32 	%f1545, %f1544;
	setp.lt.s32 	%p644, %r2880, 0;
	selp.f32 	%f2402, %f1545, %f1544, %p644;
	bra.uni 	$L__BB0_670;
$L__BB0_669:
	mov.f32 	%f1546, 0f00000000;
	mul.rn.f32 	%f2402, %f5, %f1546;
	mov.b32 	%r3780, 0;
$L__BB0_670:
	add.s32 	%r2885, %r3780, 1;
	mul.rn.f32 	%f1547, %f2402, %f2402;
	and.b32  	%r2886, %r3780, 1;
	setp.eq.b32 	%p645, %r2886, 1;
	selp.f32 	%f1548, %f2402, 0f3F800000, %p645;
	fma.rn.f32 	%f1549, %f1547, %f1548, 0f00000000;
	fma.rn.f32 	%f1550, %f1547, 0f37CBAC00, 0fBAB607ED;
	selp.f32 	%f1551, 0fB94D4153, %f1550, %p645;
	selp.f32 	%f1552, 0f3C0885E4, 0f3D2AAABB, %p645;
	fma.rn.f32 	%f1553, %f1551, %f1547, %f1552;
	selp.f32 	%f1554, 0fBE2AAAA8, 0fBEFFFFFF, %p645;
	fma.rn.f32 	%f1555, %f1553, %f1547, %f1554;
	fma.rn.f32 	%f1556, %f1555, %f1549, %f1548;
	and.b32  	%r2887, %r2885, 2;
	setp.eq.s32 	%p646, %r2887, 0;
	mov.f32 	%f1557, 0f00000000;
	sub.f32 	%f1558, %f1557, %f1556;
	selp.f32 	%f337, %f1556, %f1558, %p646;
	@%p1 bra 	$L__BB0_673;
	mov.b32 	%r2889, %f5;
	shl.b32 	%r2890, %r2889, 8;
	or.b32  	%r965, %r2890, -2147483648;
	mov.b64 	%rd1953, 0;
	mov.b32 	%r3781, 0;
$L__BB0_672:
	.pragma "nounroll";
	mul.wide.u32 	%rd1467, %r3781, 4;
	mov.u64 	%rd1468, __cudart_i2opi_f;
	add.s64 	%rd1469, %rd1468, %rd1467;
	ld.global.nc.u32 	%r2891, [%rd1469];
	mad.wide.u32 	%rd1470, %r2891, %r965, %rd1953;
	shr.u64 	%rd1953, %rd1470, 32;
	add.s64 	%rd1471, %rd7, %rd1467;
	st.local.u32 	[%rd1471], %rd1470;
	add.s32 	%r3781, %r3781, 1;
	setp.ne.s32 	%p647, %r3781, 6;
	@%p647 bra 	$L__BB0_672;
$L__BB0_673:
	setp.ltu.f32 	%p648, %f37, 0f47CE4780;
	mov.u32 	%r3785, %r3872;
	mov.f32 	%f2403, %f2421;
	@%p648 bra 	$L__BB0_681;
	setp.eq.f32 	%p649, %f37, 0f7F800000;
	@%p649 bra 	$L__BB0_680;
	mov.b32 	%r968, %f6;
	shl.b32 	%r2893, %r968, 8;
	or.b32  	%r969, %r2893, -2147483648;
	mov.b64 	%rd1954, 0;
	mov.b32 	%r3782, 0;
$L__BB0_676:
	.pragma "nounroll";
	mul.wide.u32 	%rd1473, %r3782, 4;
	mov.u64 	%rd1474, __cudart_i2opi_f;
	add.s64 	%rd1475, %rd1474, %rd1473;
	ld.global.nc.u32 	%r2894, [%rd1475];
	mad.wide.u32 	%rd1476, %r2894, %r969, %rd1954;
	shr.u64 	%rd1954, %rd1476, 32;
	add.s64 	%rd1477, %rd6, %rd1473;
	st.local.u32 	[%rd1477], %rd1476;
	add.s32 	%r3782, %r3782, 1;
	setp.ne.s32 	%p650, %r3782, 6;
	@%p650 bra 	$L__BB0_676;
	shr.u32 	%r2895, %r968, 23;
	st.local.u32 	[%rd6+24], %rd1954;
	and.b32  	%r972, %r2895, 31;
	and.b32  	%r2896, %r2895, 224;
	add.s32 	%r2897, %r2896, -128;
	shr.u32 	%r2898, %r2897, 5;
	mul.wide.u32 	%rd1478, %r2898, 4;
	sub.s64 	%rd322, %rd6, %rd1478;
	ld.local.u32 	%r3783, [%rd322+24];
	ld.local.u32 	%r3784, [%rd322+20];
	setp.eq.s32 	%p651, %r972, 0;
	@%p651 bra 	$L__BB0_679;
	shf.l.wrap.b32 	%r3783, %r3784, %r3783, %r972;
	ld.local.u32 	%r2899, [%rd322+16];
	shf.l.wrap.b32 	%r3784, %r2899, %r3784, %r972;
$L__BB0_679:
	shr.u32 	%r2900, %r3783, 30;
	shf.l.wrap.b32 	%r2901, %r3784, %r3783, 2;
	shl.b32 	%r2902, %r3784, 2;
	shr.u32 	%r2903, %r2901, 31;
	add.s32 	%r2904, %r2903, %r2900;
	neg.s32 	%r2905, %r2904;
	setp.lt.s32 	%p652, %r968, 0;
	selp.b32 	%r3785, %r2905, %r2904, %p652;
	xor.b32  	%r2906, %r2901, %r968;
	shr.s32 	%r2907, %r2901, 31;
	xor.b32  	%r2908, %r2907, %r2901;
	xor.b32  	%r2909, %r2907, %r2902;
	cvt.u64.u32 	%rd1479, %r2908;
	shl.b64 	%rd1480, %rd1479, 32;
	cvt.u64.u32 	%rd1481, %r2909;
	or.b64  	%rd1482, %rd1480, %rd1481;
	cvt.rn.f64.s64 	%fd123, %rd1482;
	mul.f64 	%fd124, %fd123, 0d3BF921FB54442D19;
	cvt.rn.f32.f64 	%f1559, %fd124;
	neg.f32 	%f1560, %f1559;
	setp.lt.s32 	%p653, %r2906, 0;
	selp.f32 	%f2403, %f1560, %f1559, %p653;
	bra.uni 	$L__BB0_681;
$L__BB0_680:
	mov.f32 	%f1561, 0f00000000;
	mul.rn.f32 	%f2403, %f6, %f1561;
	mov.b32 	%r3785, 0;
$L__BB0_681:
	setp.ltu.f32 	%p654, %f37, 0f47CE4780;
	add.s32 	%r2911, %r3785, 1;
	mul.rn.f32 	%f1562, %f2403, %f2403;
	and.b32  	%r2912, %r3785, 1;
	setp.eq.b32 	%p655, %r2912, 1;
	selp.f32 	%f1563, %f2403, 0f3F800000, %p655;
	fma.rn.f32 	%f1564, %f1562, %f1563, 0f00000000;
	fma.rn.f32 	%f1565, %f1562, 0f37CBAC00, 0fBAB607ED;
	selp.f32 	%f1566, 0fB94D4153, %f1565, %p655;
	selp.f32 	%f1567, 0f3C0885E4, 0f3D2AAABB, %p655;
	fma.rn.f32 	%f1568, %f1566, %f1562, %f1567;
	selp.f32 	%f1569, 0fBE2AAAA8, 0fBEFFFFFF, %p655;
	fma.rn.f32 	%f1570, %f1568, %f1562, %f1569;
	fma.rn.f32 	%f1571, %f1570, %f1564, %f1563;
	and.b32  	%r2913, %r2911, 2;
	setp.eq.s32 	%p656, %r2913, 0;
	mov.f32 	%f1572, 0f00000000;
	sub.f32 	%f1573, %f1572, %f1571;
	selp.f32 	%f341, %f1571, %f1573, %p656;
	mov.u32 	%r3789, %r3872;
	mov.f32 	%f2404, %f2421;
	@%p654 bra 	$L__BB0_689;
	setp.eq.f32 	%p657, %f37, 0f7F800000;
	@%p657 bra 	$L__BB0_688;
	mov.b32 	%r981, %f6;
	mov.b64 	%rd1955, 0;
	mov.b32 	%r3786, 0;
$L__BB0_684:
	.pragma "nounroll";
	mul.wide.u32 	%rd1484, %r3786, 4;
	mov.u64 	%rd1485, __cudart_i2opi_f;
	add.s64 	%rd1486, %rd1485, %rd1484;
	ld.global.nc.u32 	%r2915, [%rd1486];
	shl.b32 	%r2916, %r981, 8;
	or.b32  	%r2917, %r2916, -2147483648;
	mad.wide.u32 	%rd1487, %r2915, %r2917, %rd1955;
	shr.u64 	%rd1955, %rd1487, 32;
	add.s64 	%rd1488, %rd5, %rd1484;
	st.local.u32 	[%rd1488], %rd1487;
	add.s32 	%r3786, %r3786, 1;
	setp.ne.s32 	%p658, %r3786, 6;
	@%p658 bra 	$L__BB0_684;
	shr.u32 	%r2918, %r981, 23;
	st.local.u32 	[%rd5+24], %rd1955;
	and.b32  	%r984, %r2918, 31;
	and.b32  	%r2919, %r2918, 224;
	add.s32 	%r2920, %r2919, -128;
	shr.u32 	%r2921, %r2920, 5;
	mul.wide.u32 	%rd1489, %r2921, 4;
	sub.s64 	%rd325, %rd5, %rd1489;
	ld.local.u32 	%r3787, [%rd325+24];
	ld.local.u32 	%r3788, [%rd325+20];
	setp.eq.s32 	%p659, %r984, 0;
	@%p659 bra 	$L__BB0_687;
	shf.l.wrap.b32 	%r3787, %r3788, %r3787, %r984;
	ld.local.u32 	%r2922, [%rd325+16];
	shf.l.wrap.b32 	%r3788, %r2922, %r3788, %r984;
$L__BB0_687:
	shr.u32 	%r2923, %r3787, 30;
	shf.l.wrap.b32 	%r2924, %r3788, %r3787, 2;
	shl.b32 	%r2925, %r3788, 2;
	shr.u32 	%r2926, %r2924, 31;
	add.s32 	%r2927, %r2926, %r2923;
	neg.s32 	%r2928, %r2927;
	setp.lt.s32 	%p660, %r981, 0;
	selp.b32 	%r3789, %r2928, %r2927, %p660;
	xor.b32  	%r2929, %r2924, %r981;
	shr.s32 	%r2930, %r2924, 31;
	xor.b32  	%r2931, %r2930, %r2924;
	xor.b32  	%r2932, %r2930, %r2925;
	cvt.u64.u32 	%rd1490, %r2931;
	shl.b64 	%rd1491, %rd1490, 32;
	cvt.u64.u32 	%rd1492, %r2932;
	or.b64  	%rd1493, %rd1491, %rd1492;
	cvt.rn.f64.s64 	%fd125, %rd1493;
	mul.f64 	%fd126, %fd125, 0d3BF921FB54442D19;
	cvt.rn.f32.f64 	%f1574, %fd126;
	neg.f32 	%f1575, %f1574;
	setp.lt.s32 	%p661, %r2929, 0;
	selp.f32 	%f2404, %f1575, %f1574, %p661;
	bra.uni 	$L__BB0_689;
$L__BB0_688:
	mov.f32 	%f1576, 0f00000000;
	mul.rn.f32 	%f2404, %f6, %f1576;
	mov.b32 	%r3789, 0;
$L__BB0_689:
	mul.rn.f32 	%f1577, %f2404, %f2404;
	and.b32  	%r2934, %r3789, 1;
	setp.eq.b32 	%p662, %r2934, 1;
	selp.f32 	%f1578, 0f3F800000, %f2404, %p662;
	fma.rn.f32 	%f1579, %f1577, %f1578, 0f00000000;
	fma.rn.f32 	%f1580, %f1577, 0f37CBAC00, 0fBAB607ED;
	selp.f32 	%f1581, %f1580, 0fB94D4153, %p662;
	selp.f32 	%f1582, 0f3D2AAABB, 0f3C0885E4, %p662;
	fma.rn.f32 	%f1583, %f1581, %f1577, %f1582;
	selp.f32 	%f1584, 0fBEFFFFFF, 0fBE2AAAA8, %p662;
	fma.rn.f32 	%f1585, %f1583, %f1577, %f1584;
	fma.rn.f32 	%f1586, %f1585, %f1579, %f1578;
	and.b32  	%r2935, %r3789, 2;
	setp.eq.s32 	%p663, %r2935, 0;
	mov.f32 	%f1587, 0f00000000;
	sub.f32 	%f1588, %f1587, %f1586;
	selp.f32 	%f1589, %f1586, %f1588, %p663;
	rcp.rn.f32 	%f1590, %f341;
	div.rn.f32 	%f1591, %f1590, %f29;
	sub.f32 	%f1592, %f333, %f3;
	mul.f32 	%f1593, %f1592, %f1589;
	mul.f32 	%f1594, %f4, %f1593;
	mul.f32 	%f345, %f1591, %f1594;
	mul.f32 	%f1595, %f345, 0f3F22F983;
	cvt.rni.s32.f32 	%r3793, %f1595;
	cvt.rn.f32.s32 	%f1596, %r3793;
	fma.rn.f32 	%f1597, %f1596, 0fBFC90FDA, %f345;
	fma.rn.f32 	%f1598, %f1596, 0fB3A22168, %f1597;
	fma.rn.f32 	%f2405, %f1596, 0fA7C234C5, %f1598;
	abs.f32 	%f347, %f345;
	setp.ltu.f32 	%p664, %f347, 0f47CE4780;
	@%p664 bra 	$L__BB0_697;
	setp.eq.f32 	%p665, %f347, 0f7F800000;
	@%p665 bra 	$L__BB0_696;
	mov.b32 	%r994, %f345;
	mov.b64 	%rd1956, 0;
	mov.b32 	%r3790, 0;
$L__BB0_692:
	.pragma "nounroll";
	mul.wide.u32 	%rd1495, %r3790, 4;
	mov.u64 	%rd1496, __cudart_i2opi_f;
	add.s64 	%rd1497, %rd1496, %rd1495;
	ld.global.nc.u32 	%r2937, [%rd1497];
	shl.b32 	%r2938, %r994, 8;
	or.b32  	%r2939, %r2938, -2147483648;
	mad.wide.u32 	%rd1498, %r2937, %r2939, %rd1956;
	shr.u64 	%rd1956, %rd1498, 32;
	add.s64 	%rd1499, %rd4, %rd1495;
	st.local.u32 	[%rd1499], %rd1498;
	add.s32 	%r3790, %r3790, 1;
	setp.ne.s32 	%p666, %r3790, 6;
	@%p666 bra 	$L__BB0_692;
	shr.u32 	%r2940, %r994, 23;
	st.local.u32 	[%rd4+24], %rd1956;
	and.b32  	%r997, %r2940, 31;
	and.b32  	%r2941, %r2940, 224;
	add.s32 	%r2942, %r2941, -128;
	shr.u32 	%r2943, %r2942, 5;
	mul.wide.u32 	%rd1500, %r2943, 4;
	sub.s64 	%rd328, %rd4, %rd1500;
	ld.local.u32 	%r3791, [%rd328+24];
	ld.local.u32 	%r3792, [%rd328+20];
	setp.eq.s32 	%p667, %r997, 0;
	@%p667 bra 	$L__BB0_695;
	shf.l.wrap.b32 	%r3791, %r3792, %r3791, %r997;
	ld.local.u32 	%r2944, [%rd328+16];
	shf.l.wrap.b32 	%r3792, %r2944, %r3792, %r997;
$L__BB0_695:
	shr.u32 	%r2945, %r3791, 30;
	shf.l.wrap.b32 	%r2946, %r3792, %r3791, 2;
	shl.b32 	%r2947, %r3792, 2;
	shr.u32 	%r2948, %r2946, 31;
	add.s32 	%r2949, %r2948, %r2945;
	neg.s32 	%r2950, %r2949;
	setp.lt.s32 	%p668, %r994, 0;
	selp.b32 	%r3793, %r2950, %r2949, %p668;
	xor.b32  	%r2951, %r2946, %r994;
	shr.s32 	%r2952, %r2946, 31;
	xor.b32  	%r2953, %r2952, %r2946;
	xor.b32  	%r2954, %r2952, %r2947;
	cvt.u64.u32 	%rd1501, %r2953;
	shl.b64 	%rd1502, %rd1501, 32;
	cvt.u64.u32 	%rd1503, %r2954;
	or.b64  	%rd1504, %rd1502, %rd1503;
	cvt.rn.f64.s64 	%fd127, %rd1504;
	mul.f64 	%fd128, %fd127, 0d3BF921FB54442D19;
	cvt.rn.f32.f64 	%f1599, %fd128;
	neg.f32 	%f1600, %f1599;
	setp.lt.s32 	%p669, %r2951, 0;
	selp.f32 	%f2405, %f1600, %f1599, %p669;
	bra.uni 	$L__BB0_697;
$L__BB0_696:
	mov.f32 	%f1601, 0f00000000;
	mul.rn.f32 	%f2405, %f345, %f1601;
	mov.b32 	%r3793, 0;
$L__BB0_697:
	setp.ltu.f32 	%p670, %f347, 0f47CE4780;
	mul.rn.f32 	%f1602, %f2405, %f2405;
	and.b32  	%r2956, %r3793, 1;
	setp.eq.b32 	%p671, %r2956, 1;
	selp.f32 	%f1603, 0f3F800000, %f2405, %p671;
	fma.rn.f32 	%f1604, %f1602, %f1603, 0f00000000;
	fma.rn.f32 	%f1605, %f1602, 0f37CBAC00, 0fBAB607ED;
	selp.f32 	%f1606, %f1605, 0fB94D4153, %p671;
	selp.f32 	%f1607, 0f3D2AAABB, 0f3C0885E4, %p671;
	fma.rn.f32 	%f1608, %f1606, %f1602, %f1607;
	selp.f32 	%f1609, 0fBEFFFFFF, 0fBE2AAAA8, %p671;
	fma.rn.f32 	%f1610, %f1608, %f1602, %f1609;
	fma.rn.f32 	%f1611, %f1610, %f1604, %f1603;
	and.b32  	%r2957, %r3793, 2;
	setp.eq.s32 	%p672, %r2957, 0;
	mov.f32 	%f1612, 0f00000000;
	sub.f32 	%f1613, %f1612, %f1611;
	selp.f32 	%f351, %f1611, %f1613, %p672;
	setp.eq.f32 	%p673, %f347, 0f7F800000;
	or.pred  	%p674, %p670, %p673;
	@%p674 bra 	$L__BB0_700;
	mov.b32 	%r2959, %f345;
	shl.b32 	%r2960, %r2959, 8;
	or.b32  	%r1006, %r2960, -2147483648;
	mov.b64 	%rd1957, 0;
	mov.b32 	%r3794, 0;
$L__BB0_699:
	.pragma "nounroll";
	mul.wide.u32 	%rd1506, %r3794, 4;
	mov.u64 	%rd1507, __cudart_i2opi_f;
	add.s64 	%rd1508, %rd1507, %rd1506;
	ld.global.nc.u32 	%r2961, [%rd1508];
	mad.wide.u32 	%rd1509, %r2961, %r1006, %rd1957;
	shr.u64 	%rd1957, %rd1509, 32;
	add.s64 	%rd1510, %rd3, %rd1506;
	st.local.u32 	[%rd1510], %rd1509;
	add.s32 	%r3794, %r3794, 1;
	setp.ne.s32 	%p675, %r3794, 6;
	@%p675 bra 	$L__BB0_699;
$L__BB0_700:
	mul.f32 	%f352, %f337, %f351;
	abs.f32 	%f1614, %f352;
	setp.ltu.f32 	%p676, %f1614, 0f47CE4780;
	setp.eq.f32 	%p677, %f1614, 0f7F800000;
	or.pred  	%p17, %p676, %p677;
	@%p17 bra 	$L__BB0_703;
	mov.b32 	%r2963, %f352;
	shl.b32 	%r2964, %r2963, 8;
	or.b32  	%r1009, %r2964, -2147483648;
	mov.b64 	%rd1958, 0;
	mov.b32 	%r3795, 0;
$L__BB0_702:
	.pragma "nounroll";
	mul.wide.u32 	%rd1512, %r3795, 4;
	mov.u64 	%rd1513, __cudart_i2opi_f;
	add.s64 	%rd1514, %rd1513, %rd1512;
	ld.global.nc.u32 	%r2965, [%rd1514];
	mad.wide.u32 	%rd1515, %r2965, %r1009, %rd1958;
	shr.u64 	%rd1958, %rd1515, 32;
	add.s64 	%rd1516, %rd2, %rd1512;
	st.local.u32 	[%rd1516], %rd1515;
	add.s32 	%r3795, %r3795, 1;
	setp.ne.s32 	%p678, %r3795, 6;
	@%p678 bra 	$L__BB0_702;
$L__BB0_703:
	@%p17 bra 	$L__BB0_706;
	mov.b32 	%r2967, %f352;
	shl.b32 	%r2968, %r2967, 8;
	or.b32  	%r1012, %r2968, -2147483648;
	mov.b64 	%rd1959, 0;
	mov.b32 	%r3796, 0;
$L__BB0_705:
	.pragma "nounroll";
	mul.wide.u32 	%rd1518, %r3796, 4;
	mov.u64 	%rd1519, __cudart_i2opi_f;
	add.s64 	%rd1520, %rd1519, %rd1518;
	ld.global.nc.u32 	%r2969, [%rd1520];
	mad.wide.u32 	%rd1521, %r2969, %r1012, %rd1959;
	shr.u64 	%rd1959, %rd1521, 32;
	add.s64 	%rd1522, %rd1, %rd1518;
	st.local.u32 	[%rd1522], %rd1521;
	add.s32 	%r3796, %r3796, 1;
	setp.ne.s32 	%p679, %r3796, 6;
	@%p679 bra 	$L__BB0_705;
$L__BB0_706:
	setp.ltu.f32 	%p680, %f31, 0f47CE4780;
	ld.global.f32 	%f353, [%rd10+18688];
	mov.u32 	%r3800, %r3864;
	mov.f32 	%f2406, %f2419;
	@%p680 bra 	$L__BB0_714;
	setp.eq.f32 	%p681, %f31, 0f7F800000;
	@%p681 bra 	$L__BB0_713;
	mov.b32 	%r1015, %f5;
	shl.b32 	%r2971, %r1015, 8;
	or.b32  	%r1016, %r2971, -2147483648;
	mov.b64 	%rd1960, 0;
	mov.b32 	%r3797, 0;
$L__BB0_709:
	.pragma "nounroll";
	mul.wide.u32 	%rd1524, %r3797, 4;
	mov.u64 	%rd1525, __cudart_i2opi_f;
	add.s64 	%rd1526, %rd1525, %rd1524;
	ld.global.nc.u32 	%r2972, [%rd1526];
	mad.wide.u32 	%rd1527, %r2972, %r1016, %rd1960;
	shr.u64 	%rd1960, %rd1527, 32;
	add.s64 	%rd1528, %rd8, %rd1524;
	st.local.u32 	[%rd1528], %rd1527;
	add.s32 	%r3797, %r3797, 1;
	setp.ne.s32 	%p682, %r3797, 6;
	@%p682 bra 	$L__BB0_709;
	shr.u32 	%r2973, %r1015, 23;
	st.local.u32 	[%rd8+24], %rd1960;
	and.b32  	%r1019, %r2973, 31;
	and.b32  	%r2974, %r2973, 224;
	add.s32 	%r2975, %r2974, -128;
	shr.u32 	%r2976, %r2975, 5;
	mul.wide.u32 	%rd1529, %r2976, 4;
	sub.s64 	%rd337, %rd8, %rd1529;
	ld.local.u32 	%r3798, [%rd337+24];
	ld.local.u32 	%r3799, [%rd337+20];
	setp.eq.s32 	%p683, %r1019, 0;
	@%p683 bra 	$L__BB0_712;
	shf.l.wrap.b32 	%r3798, %r3799, %r3798, %r1019;
	ld.local.u32 	%r2977, [%rd337+16];
	shf.l.wrap.b32 	%r3799, %r2977, %r3799, %r1019;
$L__BB0_712:
	shr.u32 	%r2978, %r3798, 30;
	shf.l.wrap.b32 	%r2979, %r3799, %r3798, 2;
	shl.b32 	%r2980, %r3799, 2;
	shr.u32 	%r2981, %r2979, 31;
	add.s32 	%r2982, %r2981, %r2978;
	neg.s32 	%r2983, %r2982;
	setp.lt.s32 	%p684, %r1015, 0;
	selp.b32 	%r3800, %r2983, %r2982, %p684;
	xor.b32  	%r2984, %r2979, %r1015;
	shr.s32 	%r2985, %r2979, 31;
	xor.b32  	%r2986, %r2985, %r2979;
	xor.b32  	%r2987, %r2985, %r2980;
	cvt.u64.u32 	%rd1530, %r2986;
	shl.b64 	%rd1531, %rd1530, 32;
	cvt.u64.u32 	%rd1532, %r2987;
	or.b64  	%rd1533, %rd1531, %rd1532;
	cvt.rn.f64.s64 	%fd129, %rd1533;
	mul.f64 	%fd130, %fd129, 0d3BF921FB54442D19;
	cvt.rn.f32.f64 	%f1615, %fd130;
	neg.f32 	%f1616, %f1615;
	setp.lt.s32 	%p685, %r2984, 0;
	selp.f32 	%f2406, %f1616, %f1615, %p685;
	bra.uni 	$L__BB0_714;
$L__BB0_713:
	mov.f32 	%f1617, 0f00000000;
	mul.rn.f32 	%f2406, %f5, %f1617;
	mov.b32 	%r3800, 0;
$L__BB0_714:
	add.s32 	%r2989, %r3800, 1;
	mul.rn.f32 	%f1618, %f2406, %f2406;
	and.b32  	%r2990, %r3800, 1;
	setp.eq.b32 	%p686, %r2990, 1;
	selp.f32 	%f1619, %f2406, 0f3F800000, %p686;
	fma.rn.f32 	%f1620, %f1618, %f1619, 0f00000000;
	fma.rn.f32 	%f1621, %f1618, 0f37CBAC00, 0fBAB607ED;
	selp.f32 	%f1622, 0fB94D4153, %f1621, %p686;
	selp.f32 	%f1623, 0f3C0885E4, 0f3D2AAABB, %p686;
	fma.rn.f32 	%f1624, %f1622, %f1618, %f1623;
	selp.f32 	%f1625, 0fBE2AAAA8, 0fBEFFFFFF, %p686;
	fma.rn.f32 	%f1626, %f1624, %f1618, %f1625;
	fma.rn.f32 	%f1627, %f1626, %f1620, %f1619;
	and.b32  	%r2991, %r2989, 2;
	setp.eq.s32 	%p687, %r2991, 0;
	mov.f32 	%f1628, 0f00000000;
	sub.f32 	%f1629, %f1628, %f1627;
	selp.f32 	%f357, %f1627, %f1629, %p687;
	@%p1 bra 	$L__BB0_717;
	mov.b32 	%r2993, %f5;
	shl.b32 	%r2994, %r2993, 8;
	or.b32  	%r1028, %r2994, -2147483648;
	mov.b64 	%rd1961, 0;
	mov.b32 	%r3801, 0;
$L__BB0_716:
	.pragma "nounroll";
	mul.wide.u32 	%rd1535, %r3801, 4;
	mov.u64 	%rd1536, __cudart_i2opi_f;
	add.s64 	%rd1537, %rd1536, %rd1535;
	ld.global.nc.u32 	%r2995, [%rd1537];
	mad.wide.u32 	%rd1538, %r2995, %r1028, %rd1961;
	shr.u64 	%rd1961, %rd1538, 32;
	add.s64 	%rd1539, %rd7, %rd1535;
	st.local.u32 	[%rd1539], %rd1538;
	add.s32 	%r3801, %r3801, 1;
	setp.ne.s32 	%p688, %r3801, 6;
	@%p688 bra 	$L__BB0_716;
$L__BB0_717:
	setp.ltu.f32 	%p689, %f37, 0f47CE4780;
	mov.u32 	%r3805, %r3872;
	mov.f32 	%f2407, %f2421;
	@%p689 bra 	$L__BB0_725;
	setp.eq.f32 	%p690, %f37, 0f7F800000;
	@%p690 bra 	$L__BB0_724;
	mov.b32 	%r1031, %f6;
	shl.b32 	%r2997, %r1031, 8;
	or.b32  	%r1032, %r2997, -2147483648;
	mov.b64 	%rd1962, 0;
	mov.b32 	%r3802, 0;
$L__BB0_720:
	.pragma "nounroll";
	mul.wide.u32 	%rd1541, %r3802, 4;
	mov.u64 	%rd1542, __cudart_i2opi_f;
	add.s64 	%rd1543, %rd1542, %rd1541;
	ld.global.nc.u32 	%r2998, [%rd1543];
	mad.wide.u32 	%rd1544, %r2998, %r1032, %rd1962;
	shr.u64 	%rd1962, %rd1544, 32;
	add.s64 	%rd1545, %rd6, %rd1541;
	st.local.u32 	[%rd1545], %rd1544;
	add.s32 	%r3802, %r3802, 1;
	setp.ne.s32 	%p691, %r3802, 6;
	@%p691 bra 	$L__BB0_720;
	shr.u32 	%r2999, %r1031, 23;
	st.local.u32 	[%rd6+24], %rd1962;
	and.b32  	%r1035, %r2999, 31;
	and.b32  	%r3000, %r2999, 224;
	add.s32 	%r3001, %r3000, -128;
	shr.u32 	%r3002, %r3001, 5;
	mul.wide.u32 	%rd1546, %r3002, 4;
	sub.s64 	%rd342, %rd6, %rd1546;
	ld.local.u32 	%r3803, [%rd342+24];
	ld.local.u32 	%r3804, [%rd342+20];
	setp.eq.s32 	%p692, %r1035, 0;
	@%p692 bra 	$L__BB0_723;
	shf.l.wrap.b32 	%r3803, %r3804, %r3803, %r1035;
	ld.local.u32 	%r3003, [%rd342+16];
	shf.l.wrap.b32 	%r3804, %r3003, %r3804, %r1035;
$L__BB0_723:
	shr.u32 	%r3004, %r3803, 30;
	shf.l.wrap.b32 	%r3005, %r3804, %r3803, 2;
	shl.b32 	%r3006, %r3804, 2;
	shr.u32 	%r3007, %r3005, 31;
	add.s32 	%r3008, %r3007, %r3004;
	neg.s32 	%r3009, %r3008;
	setp.lt.s32 	%p693, %r1031, 0;
	selp.b32 	%r3805, %r3009, %r3008, %p693;
	xor.b32  	%r3010, %r3005, %r1031;
	shr.s32 	%r3011, %r3005, 31;
	xor.b32  	%r3012, %r3011, %r3005;
	xor.b32  	%r3013, %r3011, %r3006;
	cvt.u64.u32 	%rd1547, %r3012;
	shl.b64 	%rd1548, %rd1547, 32;
	cvt.u64.u32 	%rd1549, %r3013;
	or.b64  	%rd1550, %rd1548, %rd1549;
	cvt.rn.f64.s64 	%fd131, %rd1550;
	mul.f64 	%fd132, %fd131, 0d3BF921FB54442D19;
	cvt.rn.f32.f64 	%f1630, %fd132;
	neg.f32 	%f1631, %f1630;
	setp.lt.s32 	%p694, %r3010, 0;
	selp.f32 	%f2407, %f1631, %f1630, %p694;
	bra.uni 	$L__BB0_725;
$L__BB0_724:
	mov.f32 	%f1632, 0f00000000;
	mul.rn.f32 	%f2407, %f6, %f1632;
	mov.b32 	%r3805, 0;
$L__BB0_725:
	setp.ltu.f32 	%p695, %f37, 0f47CE4780;
	add.s32 	%r3015, %r3805, 1;
	mul.rn.f32 	%f1633, %f2407, %f2407;
	and.b32  	%r3016, %r3805, 1;
	setp.eq.b32 	%p696, %r3016, 1;
	selp.f32 	%f1634, %f2407, 0f3F800000, %p696;
	fma.rn.f32 	%f1635, %f1633, %f1634, 0f00000000;
	fma.rn.f32 	%f1636, %f1633, 0f37CBAC00, 0fBAB607ED;
	selp.f32 	%f1637, 0fB94D4153, %f1636, %p696;
	selp.f32 	%f1638, 0f3C0885E4, 0f3D2AAABB, %p696;
	fma.rn.f32 	%f1639, %f1637, %f1633, %f1638;
	selp.f32 	%f1640, 0fBE2AAAA8, 0fBEFFFFFF, %p696;
	fma.rn.f32 	%f1641, %f1639, %f1633, %f1640;
	fma.rn.f32 	%f1642, %f1641, %f1635, %f1634;
	and.b32  	%r3017, %r3015, 2;
	setp.eq.s32 	%p697, %r3017, 0;
	mov.f32 	%f1643, 0f00000000;
	sub.f32 	%f1644, %f1643, %f1642;
	selp.f32 	%f361, %f1642, %f1644, %p697;
	mov.u32 	%r3809, %r3872;
	mov.f32 	%f2408, %f2421;
	@%p695 bra 	$L__BB0_733;
	setp.eq.f32 	%p698, %f37, 0f7F800000;
	@%p698 bra 	$L__BB0_732;
	mov.b32 	%r1044, %f6;
	mov.b64 	%rd1963, 0;
	mov.b32 	%r3806, 0;
$L__BB0_728:
	.pragma "nounroll";
	mul.wide.u32 	%rd1552, %r3806, 4;
	mov.u64 	%rd1553, __cudart_i2opi_f;
	add.s64 	%rd1554, %rd1553, %rd1552;
	ld.global.nc.u32 	%r3019, [%rd1554];
	shl.b32 	%r3020, %r1044, 8;
	or.b32  	%r3021, %r3020, -2147483648;
	mad.wide.u32 	%rd1555, %r3019, %r3021, %rd1963;
	shr.u64 	%rd1963, %rd1555, 32;
	add.s64 	%rd1556, %rd5, %rd1552;
	st.local.u32 	[%rd1556], %rd1555;
	add.s32 	%r3806, %r3806, 1;
	setp.ne.s32 	%p699, %r3806, 6;
	@%p699 bra 	$L__BB0_728;
	shr.u32 	%r3022, %r1044, 23;
	st.local.u32 	[%rd5+24], %rd1963;
	and.b32  	%r1047, %r3022, 31;
	and.b32  	%r3023, %r3022, 224;
	add.s32 	%r3024, %r3023, -128;
	shr.u32 	%r3025, %r3024, 5;
	mul.wide.u32 	%rd1557, %r3025, 4;
	sub.s64 	%rd345, %rd5, %rd1557;
	ld.local.u32 	%r3807, [%rd345+24];
	ld.local.u32 	%r3808, [%rd345+20];
	setp.eq.s32 	%p700, %r1047, 0;
	@%p700 bra 	$L__BB0_731;
	shf.l.wrap.b32 	%r3807, %r3808, %r3807, %r1047;
	ld.local.u32 	%r3026, [%rd345+16];
	shf.l.wrap.b32 	%r3808, %r3026, %r3808, %r1047;
$L__BB0_731:
	shr.u32 	%r3027, %r3807, 30;
	shf.l.wrap.b32 	%r3028, %r3808, %r3807, 2;
	shl.b32 	%r3029, %r3808, 2;
	shr.u32 	%r3030, %r3028, 31;
	add.s32 	%r3031, %r3030, %r3027;
	neg.s32 	%r3032, %r3031;
	setp.lt.s32 	%p701, %r1044, 0;
	selp.b32 	%r3809, %r3032, %r3031, %p701;
	xor.b32  	%r3033, %r3028, %r1044;
	shr.s32 	%r3034, %r3028, 31;
	xor.b32  	%r3035, %r3034, %r3028;
	xor.b32  	%r3036, %r3034, %r3029;
	cvt.u64.u32 	%rd1558, %r3035;
	shl.b64 	%rd1559, %rd1558, 32;
	cvt.u64.u32 	%rd1560, %r3036;
	or.b64  	%rd1561, %rd1559, %rd1560;
	cvt.rn.f64.s64 	%fd133, %rd1561;
	mul.f64 	%fd134, %fd133, 0d3BF921FB54442D19;
	cvt.rn.f32.f64 	%f1645, %fd134;
	neg.f32 	%f1646, %f1645;
	setp.lt.s32 	%p702, %r3033, 0;
	selp.f32 	%f2408, %f1646, %f1645, %p702;
	bra.uni 	$L__BB0_733;
$L__BB0_732:
	mov.f32 	%f1647, 0f00000000;
	mul.rn.f32 	%f2408, %f6, %f1647;
	mov.b32 	%r3809, 0;
$L__BB0_733:
	mul.rn.f32 	%f1648, %f2408, %f2408;
	and.b32  	%r3038, %r3809, 1;
	setp.eq.b32 	%p703, %r3038, 1;
	selp.f32 	%f1649, 0f3F800000, %f2408, %p703;
	fma.rn.f32 	%f1650, %f1648, %f1649, 0f00000000;
	fma.rn.f32 	%f1651, %f1648, 0f37CBAC00, 0fBAB607ED;
	selp.f32 	%f1652, %f1651, 0fB94D4153, %p703;
	selp.f32 	%f1653, 0f3D2AAABB, 0f3C0885E4, %p703;
	fma.rn.f32 	%f1654, %f1652, %f1648, %f1653;
	selp.f32 	%f1655, 0fBEFFFFFF, 0fBE2AAAA8, %p703;
	fma.rn.f32 	%f1656, %f1654, %f1648, %f1655;
	fma.rn.f32 	%f1657, %f1656, %f1650, %f1649;
	and.b32  	%r3039, %r3809, 2;
	setp.eq.s32 	%p704, %r3039, 0;
	mov.f32 	%f1658, 0f00000000;
	sub.f32 	%f1659, %f1658, %f1657;
	selp.f32 	%f1660, %f1657, %f1659, %p704;
	rcp.rn.f32 	%f1661, %f361;
	div.rn.f32 	%f1662, %f1661, %f29;
	sub.f32 	%f1663, %f353, %f3;
	mul.f32 	%f1664, %f1663, %f1660;
	mul.f32 	%f1665, %f4, %f1664;
	mul.f32 	%f365, %f1662, %f1665;
	mul.f32 	%f1666, %f365, 0f3F22F983;
	cvt.rni.s32.f32 	%r3813, %f1666;
	cvt.rn.f32.s32 	%f1667, %r3813;
	fma.rn.f32 	%f1668, %f1667, 0fBFC90FDA, %f365;
	fma.rn.f32 	%f1669, %f1667, 0fB3A22168, %f1668;
	fma.rn.f32 	%f2409, %f1667, 0fA7C234C5, %f1669;
	abs.f32 	%f367, %f365;
	setp.ltu.f32 	%p705, %f367, 0f47CE4780;
	@%p705 bra 	$L__BB0_741;
	setp.eq.f32 	%p706, %f367, 0f7F800000;
	@%p706 bra 	$L__BB0_740;
	mov.b32 	%r1057, %f365;
	mov.b64 	%rd1964, 0;
	mov.b32 	%r3810, 0;
$L__BB0_736:
	.pragma "nounroll";
	mul.wide.u32 	%rd1563, %r3810, 4;
	mov.u64 	%rd1564, __cudart_i2opi_f;
	add.s64 	%rd1565, %rd1564, %rd1563;
	ld.global.nc.u32 	%r3041, [%rd1565];
	shl.b32 	%r3042, %r1057, 8;
	or.b32  	%r3043, %r3042, -2147483648;
	mad.wide.u32 	%rd1566, %r3041, %r3043, %rd1964;
	shr.u64 	%rd1964, %rd1566, 32;
	add.s64 	%rd1567, %rd4, %rd1563;
	st.local.u32 	[%rd1567], %rd1566;
	add.s32 	%r3810, %r3810, 1;
	setp.ne.s32 	%p707, %r3810, 6;
	@%p707 bra 	$L__BB0_736;
	shr.u32 	%r3044, %r1057, 23;
	st.local.u32 	[%rd4+24], %rd1964;
	and.b32  	%r1060, %r3044, 31;
	and.b32  	%r3045, %r3044, 224;
	add.s32 	%r3046, %r3045, -128;
	shr.u32 	%r3047, %r3046, 5;
	mul.wide.u32 	%rd1568, %r3047, 4;
	sub.s64 	%rd348, %rd4, %rd1568;
	ld.local.u32 	%r3811, [%rd348+24];
	ld.local.u32 	%r3812, [%rd348+20];
	setp.eq.s32 	%p708, %r1060, 0;
	@%p708 bra 	$L__BB0_739;
	shf.l.wrap.b32 	%r3811, %r3812, %r3811, %r1060;
	ld.local.u32 	%r3048, [%rd348+16];
	shf.l.wrap.b32 	%r3812, %r3048, %r3812, %r1060;
$L__BB0_739:
	shr.u32 	%r3049, %r3811, 30;
	shf.l.wrap.b32 	%r3050, %r3812, %r3811, 2;
	shl.b32 	%r3051, %r3812, 2;
	shr.u32 	%r3052, %r3050, 31;
	add.s32 	%r3053, %r3052, %r3049;
	neg.s32 	%r3054, %r3053;
	setp.lt.s32 	%p709, %r1057, 0;
	selp.b32 	%r3813, %r3054, %r3053, %p709;
	xor.b32  	%r3055, %r3050, %r1057;
	shr.s32 	%r3056, %r3050, 31;
	xor.b32  	%r3057, %r3056, %r3050;
	xor.b32  	%r3058, %r3056, %r3051;
	cvt.u64.u32 	%rd1569, %r3057;
	shl.b64 	%rd1570, %rd1569, 32;
	cvt.u64.u32 	%rd1571, %r3058;
	or.b64  	%rd1572, %rd1570, %rd1571;
	cvt.rn.f64.s64 	%fd135, %rd1572;
	mul.f64 	%fd136, %fd135, 0d3BF921FB54442D19;
	cvt.rn.f32.f64 	%f1670, %fd136;
	neg.f32 	%f1671, %f1670;
	setp.lt.s32 	%p710, %r3055, 0;
	selp.f32 	%f2409, %f1671, %f1670, %p710;
	bra.uni 	$L__BB0_741;
$L__BB0_740:
	mov.f32 	%f1672, 0f00000000;
	mul.rn.f32 	%f2409, %f365, %f1672;
	mov.b32 	%r3813, 0;
$L__BB0_741:
	setp.ltu.f32 	%p711, %f367, 0f47CE4780;
	mul.rn.f32 	%f1673, %f2409, %f2409;
	and.b32  	%r3060, %r3813, 1;
	setp.eq.b32 	%p712, %r3060, 1;
	selp.f32 	%f1674, 0f3F800000, %f2409, %p712;
	fma.rn.f32 	%f1675, %f1673, %f1674, 0f00000000;
	fma.rn.f32 	%f1676, %f1673, 0f37CBAC00, 0fBAB607ED;
	selp.f32 	%f1677, %f1676, 0fB94D4153, %p712;
	selp.f32 	%f1678, 0f3D2AAABB, 0f3C0885E4, %p712;
	fma.rn.f32 	%f1679, %f1677, %f1673, %f1678;
	selp.f32 	%f1680, 0fBEFFFFFF, 0fBE2AAAA8, %p712;
	fma.rn.f32 	%f1681, %f1679, %f1673, %f1680;
	fma.rn.f32 	%f1682, %f1681, %f1675, %f1674;
	and.b32  	%r3061, %r3813, 2;
	setp.eq.s32 	%p713, %r3061, 0;
	mov.f32 	%f1683, 0f00000000;
	sub.f32 	%f1684, %f1683, %f1682;
	selp.f32 	%f371, %f1682, %f1684, %p713;
	setp.eq.f32 	%p714, %f367, 0f7F800000;
	or.pred  	%p715, %p711, %p714;
	@%p715 bra 	$L__BB0_744;
	mov.b32 	%r3063, %f365;
	shl.b32 	%r3064, %r3063, 8;
	or.b32  	%r1069, %r3064, -2147483648;
	mov.b64 	%rd1965, 0;
	mov.b32 	%r3814, 0;
$L__BB0_743:
	.pragma "nounroll";
	mul.wide.u32 	%rd1574, %r3814, 4;
	mov.u64 	%rd1575, __cudart_i2opi_f;
	add.s64 	%rd1576, %rd1575, %rd1574;
	ld.global.nc.u32 	%r3065, [%rd1576];
	mad.wide.u32 	%rd1577, %r3065, %r1069, %rd1965;
	shr.u64 	%rd1965, %rd1577, 32;
	add.s64 	%rd1578, %rd3, %rd1574;
	st.local.u32 	[%rd1578], %rd1577;
	add.s32 	%r3814, %r3814, 1;
	setp.ne.s32 	%p716, %r3814, 6;
	@%p716 bra 	$L__BB0_743;
$L__BB0_744:
	mul.f32 	%f372, %f357, %f371;
	abs.f32 	%f1685, %f372;
	setp.ltu.f32 	%p717, %f1685, 0f47CE4780;
	setp.eq.f32 	%p718, %f1685, 0f7F800000;
	or.pred  	%p18, %p717, %p718;
	@%p18 bra 	$L__BB0_747;
	mov.b32 	%r3067, %f372;
	shl.b32 	%r3068, %r3067, 8;
	or.b32  	%r1072, %r3068, -2147483648;
	mov.b64 	%rd1966, 0;
	mov.b32 	%r3815, 0;
$L__BB0_746:
	.pragma "nounroll";
	mul.wide.u32 	%rd1580, %r3815, 4;
	mov.u64 	%rd1581, __cudart_i2opi_f;
	add.s64 	%rd1582, %rd1581, %rd1580;
	ld.global.nc.u32 	%r3069, [%rd1582];
	mad.wide.u32 	%rd1583, %r3069, %r1072, %rd1966;
	shr.u64 	%rd1966, %rd1583, 32;
	add.s64 	%rd1584, %rd2, %rd1580;
	st.local.u32 	[%rd1584], %rd1583;
	add.s32 	%r3815, %r3815, 1;
	setp.ne.s32 	%p719, %r3815, 6;
	@%p719 bra 	$L__BB0_746;
$L__BB0_747:
	@%p18 bra 	$L__BB0_750;
	mov.b32 	%r3071, %f372;
	shl.b32 	%r3072, %r3071, 8;
	or.b32  	%r1075, %r3072, -2147483648;
	mov.b64 	%rd1967, 0;
	mov.b32 	%r3816, 0;
$L__BB0_749:
	.pragma "nounroll";
	mul.wide.u32 	%rd1586, %r3816, 4;
	mov.u64 	%rd1587, __cudart_i2opi_f;
	add.s64 	%rd1588, %rd1587, %rd1586;
	ld.global.nc.u32 	%r3073, [%rd1588];
	mad.wide.u32 	%rd1589, %r3073, %r1075, %rd1967;
	shr.u64 	%rd1967, %rd1589, 32;
	add.s64 	%rd1590, %rd1, %rd1586;
	st.local.u32 	[%rd1590], %rd1589;
	add.s32 	%r3816, %r3816, 1;
	setp.ne.s32 	%p720, %r3816, 6;
	@%p720 bra 	$L__BB0_749;
$L__BB0_750:
	setp.ltu.f32 	%p721, %f31, 0f47CE4780;
	ld.global.f32 	%f373, [%rd10+19840];
	mov.u32 	%r3820, %r3864;
	mov.f32 	%f2410, %f2419;
	@%p721 bra 	$L__BB0_758;
	setp.eq.f32 	%p722, %f31, 0f7F800000;
	@%p722 bra 	$L__BB0_757;
	mov.b32 	%r1078, %f5;
	shl.b32 	%r3075, %r1078, 8;
	or.b32  	%r1079, %r3075, -2147483648;
	mov.b64 	%rd1968, 0;
	mov.b32 	%r3817, 0;
$L__BB0_753:
	.pragma "nounroll";
	mul.wide.u32 	%rd1592, %r3817, 4;
	mov.u64 	%rd1593, __cudart_i2opi_f;
	add.s64 	%rd1594, %rd1593, %rd1592;
	ld.global.nc.u32 	%r3076, [%rd1594];
	mad.wide.u32 	%rd1595, %r3076, %r1079, %rd1968;
	shr.u64 	%rd1968, %rd1595, 32;
	add.s64 	%rd1596, %rd8, %rd1592;
	st.local.u32 	[%rd1596], %rd1595;
	add.s32 	%r3817, %r3817, 1;
	setp.ne.s32 	%p723, %r3817, 6;
	@%p723 bra 	$L__BB0_753;
	shr.u32 	%r3077, %r1078, 23;
	st.local.u32 	[%rd8+24], %rd1968;
	and.b32  	%r1082, %r3077, 31;
	and.b32  	%r3078, %r3077, 224;
	add.s32 	%r3079, %r3078, -128;
	shr.u32 	%r3080, %r3079, 5;
	mul.wide.u32 	%rd1597, %r3080, 4;
	sub.s64 	%rd357, %rd8, %rd1597;
	ld.local.u32 	%r3818, [%rd357+24];
	ld.local.u32 	%r3819, [%rd357+20];
	setp.eq.s32 	%p724, %r1082, 0;
	@%p724 bra 	$L__BB0_756;
	shf.l.wrap.b32 	%r3818, %r3819, %r3818, %r1082;
	ld.local.u32 	%r3081, [%rd357+16];
	shf.l.wrap.b32 	%r3819, %r3081, %r3819, %r1082;
$L__BB0_756:
	shr.u32 	%r3082, %r3818, 30;
	shf.l.wrap.b32 	%r3083, %r3819, %r3818, 2;
	shl.b32 	%r3084, %r3819, 2;
	shr.u32 	%r3085, %r3083, 31;
	add.s32 	%r3086, %r3085, %r3082;
	neg.s32 	%r3087, %r3086;
	setp.lt.s32 	%p725, %r1078, 0;
	selp.b32 	%r3820, %r3087, %r3086, %p725;
	xor.b32  	%r3088, %r3083, %r1078;
	shr.s32 	%r3089, %r3083, 31;
	xor.b32  	%r3090, %r3089, %r3083;
	xor.b32  	%r3091, %r3089, %r3084;
	cvt.u64.u32 	%rd1598, %r3090;
	shl.b64 	%rd1599, %rd1598, 32;
	cvt.u64.u32 	%rd1600, %r3091;
	or.b64  	%rd1601, %rd1599, %rd1600;
	cvt.rn.f64.s64 	%fd137, %rd1601;
	mul.f64 	%fd138, %fd137, 0d3BF921FB54442D19;
	cvt.rn.f32.f64 	%f1686, %fd138;
	neg.f32 	%f1687, %f1686;
	setp.lt.s32 	%p726, %r3088, 0;
	selp.f32 	%f2410, %f1687, %f1686, %p726;
	bra.uni 	$L__BB0_758;
$L__BB0_757:
	mov.f32 	%f1688, 0f00000000;
	mul.rn.f32 	%f2410, %f5, %f1688;
	mov.b32 	%r3820, 0;
$L__BB0_758:
	add.s32 	%r3093, %r3820, 1;
	mul.rn.f32 	%f1689, %f2410, %f2410;
	and.b32  	%r3094, %r3820, 1;
	setp.eq.b32 	%p727, %r3094, 1;
	selp.f32 	%f1690, %f2410, 0f3F800000, %p727;
	fma.rn.f32 	%f1691, %f1689, %f1690, 0f00000000;
	fma.rn.f32 	%f1692, %f1689, 0f37CBAC00, 0fBAB607ED;
	selp.f32 	%f1693, 0fB94D4153, %f1692, %p727;
	selp.f32 	%f1694, 0f3C0885E4, 0f3D2AAABB, %p727;
	fma.rn.f32 	%f1695, %f1693, %f1689, %f1694;
	selp.f32 	%f1696, 0fBE2AAAA8, 0fBEFFFFFF, %p727;
	fma.rn.f32 	%f1697, %f1695, %f1689, %f1696;
	fma.rn.f32 	%f1698, %f1697, %f1691, %f1690;
	and.b32  	%r3095, %r3093, 2;
	setp.eq.s32 	%p728, %r3095, 0;
	mov.f32 	%f1699, 0f00000000;
	sub.f32 	%f1700, %f1699, %f1698;
	selp.f32 	%f377, %f1698, %f1700, %p728;
	@%p1 bra 	$L__BB0_761;
	mov.b32 	%r3097, %f5;
	shl.b32 	%r3098, %r3097, 8;
	or.b32  	%r1091, %r3098, -2147483648;
	mov.b64 	%rd1969, 0;
	mov.b32 	%r3821, 0;
$L__BB0_760:
	.pragma "nounroll";
	mul.wide.u32 	%rd1603, %r3821, 4;
	mov.u64 	%rd1604, __cudart_i2opi_f;
	add.s64 	%rd1605, %rd1604, %rd1603;
	ld.global.nc.u32 	%r3099, [%rd1605];
	mad.wide.u32 	%rd1606, %r3099, %r1091, %rd1969;
	shr.u64 	%rd1969, %rd1606, 32;
	add.s64 	%rd1607, %rd7, %rd1603;
	st.local.u32 	[%rd1607], %rd1606;
	add.s32 	%r3821, %r3821, 1;
	setp.ne.s32 	%p729, %r3821, 6;
	@%p729 bra 	$L__BB0_760;
$L__BB0_761:
	setp.ltu.f32 	%p730, %f37, 0f47CE4780;
	mov.u32 	%r3825, %r3872;
	mov.f32 	%f2411, %f2421;
	@%p730 bra 	$L__BB0_769;
	setp.eq.f32 	%p731, %f37, 0f7F800000;
	@%p731 bra 	$L__BB0_768;
	mov.b32 	%r1094, %f6;
	shl.b32 	%r3101, %r1094, 8;
	or.b32  	%r1095, %r3101, -2147483648;
	mov.b64 	%rd1970, 0;
	mov.b32 	%r3822, 0;
$L__BB0_764:
	.pragma "nounroll";
	mul.wide.u32 	%rd1609, %r3822, 4;
	mov.u64 	%rd1610, __cudart_i2opi_f;
	add.s64 	%rd1611, %rd1610, %rd1609;
	ld.global.nc.u32 	%r3102, [%rd1611];
	mad.wide.u32 	%rd1612, %r3102, %r1095, %rd1970;
	shr.u64 	%rd1970, %rd1612, 32;
	add.s64 	%rd1613, %rd6, %rd1609;
	st.local.u32 	[%rd1613], %rd1612;
	add.s32 	%r3822, %r3822, 1;
	setp.ne.s32 	%p732, %r3822, 6;
	@%p732 bra 	$L__BB0_764;
	shr.u32 	%r3103, %r1094, 23;
	st.local.u32 	[%rd6+24], %rd1970;
	and.b32  	%r1098, %r3103, 31;
	and.b32  	%r3104, %r3103, 224;
	add.s32 	%r3105, %r3104, -128;
	shr.u32 	%r3106, %r3105, 5;
	mul.wide.u32 	%rd1614, %r3106, 4;
	sub.s64 	%rd362, %rd6, %rd1614;
	ld.local.u32 	%r3823, [%rd362+24];
	ld.local.u32 	%r3824, [%rd362+20];
	setp.eq.s32 	%p733, %r1098, 0;
	@%p733 bra 	$L__BB0_767;
	shf.l.wrap.b32 	%r3823, %r3824, %r3823, %r1098;
	ld.local.u32 	%r3107, [%rd362+16];
	shf.l.wrap.b32 	%r3824, %r3107, %r3824, %r1098;
$L__BB0_767:
	shr.u32 	%r3108, %r3823, 30;
	shf.l.wrap.b32 	%r3109, %r3824, %r3823, 2;
	shl.b32 	%r3110, %r3824, 2;
	shr.u32 	%r3111, %r3109, 31;
	add.s32 	%r3112, %r3111, %r3108;
	neg.s32 	%r3113, %r3112;
	setp.lt.s32 	%p734, %r1094, 0;
	selp.b32 	%r3825, %r3113, %r3112, %p734;
	xor.b32  	%r3114, %r3109, %r1094;
	shr.s32 	%r3115, %r3109, 31;
	xor.b32  	%r3116, %r3115, %r3109;
	xor.b32  	%r3117, %r3115, %r3110;
	cvt.u64.u32 	%rd1615, %r3116;
	shl.b64 	%rd1616, %rd1615, 32;
	cvt.u64.u32 	%rd1617, %r3117;
	or.b64  	%rd1618, %rd1616, %rd1617;
	cvt.rn.f64.s64 	%fd139, %rd1618;
	mul.f64 	%fd140, %fd139, 0d3BF921FB54442D19;
	cvt.rn.f32.f64 	%f1701, %fd140;
	neg.f32 	%f1702, %f1701;
	setp.lt.s32 	%p735, %r3114, 0;
	selp.f32 	%f2411, %f1702, %f1701, %p735;
	bra.uni 	$L__BB0_769;
$L__BB0_768:
	mov.f32 	%f1703, 0f00000000;
	mul.rn.f32 	%f2411, %f6, %f1703;
	mov.b32 	%r3825, 0;
$L__BB0_769:
	setp.ltu.f32 	%p736, %f37, 0f47CE4780;
	add.s32 	%r3119, %r3825, 1;
	mul.rn.f32 	%f1704, %f2411, %f2411;
	and.b32  	%r3120, %r3825, 1;
	setp.eq.b32 	%p737, %r3120, 1;
	selp.f32 	%f1705, %f2411, 0f3F800000, %p737;
	fma.rn.f32 	%f1706, %f1704, %f1705, 0f00000000;
	fma.rn.f32 	%f1707, %f1704, 0f37CBAC00, 0fBAB607ED;
	selp.f32 	%f1708, 0fB94D4153, %f1707, %p737;
	selp.f32 	%f1709, 0f3C0885E4, 0f3D2AAABB, %p737;
	fma.rn.f32 	%f1710, %f1708, %f1704, %f1709;
	selp.f32 	%f1711, 0fBE2AAAA8, 0fBEFFFFFF, %p737;
	fma.rn.f32 	%f1712, %f1710, %f1704, %f1711;
	fma.rn.f32 	%f1713, %f1712, %f1706, %f1705;
	and.b32  	%r3121, %r3119, 2;
	setp.eq.s32 	%p738, %r3121, 0;
	mov.f32 	%f1714, 0f00000000;
	sub.f32 	%f1715, %f1714, %f1713;
	selp.f32 	%f381, %f1713, %f1715, %p738;
	mov.u32 	%r3829, %r3872;
	mov.f32 	%f2412, %f2421;
	@%p736 bra 	$L__BB0_777;
	setp.eq.f32 	%p739, %f37, 0f7F800000;
	@%p739 bra 	$L__BB0_776;
	mov.b32 	%r1107, %f6;
	mov.b64 	%rd1971, 0;
	mov.b32 	%r3826, 0;
$L__BB0_772:
	.pragma "nounroll";
	mul.wide.u32 	%rd1620, %r3826, 4;
	mov.u64 	%rd1621, __cudart_i2opi_f;
	add.s64 	%rd1622, %rd1621, %rd1620;
	ld.global.nc.u32 	%r3123, [%rd1622];
	shl.b32 	%r3124, %r1107, 8;
	or.b32  	%r3125, %r3124, -2147483648;
	mad.wide.u32 	%rd1623, %r3123, %r3125, %rd1971;
	shr.u64 	%rd1971, %rd1623, 32;
	add.s64 	%rd1624, %rd5, %rd1620;
	st.local.u32 	[%rd1624], %rd1623;
	add.s32 	%r3826, %r3826, 1;
	setp.ne.s32 	%p740, %r3826, 6;
	@%p740 bra 	$L__BB0_772;
	shr.u32 	%r3126, %r1107, 23;
	st.local.u32 	[%rd5+24], %rd1971;
	and.b32  	%r1110, %r3126, 31;
	and.b32  	%r3127, %r3126, 224;
	add.s32 	%r3128, %r3127, -128;
	shr.u32 	%r3129, %r3128, 5;
	mul.wide.u32 	%rd1625, %r3129, 4;
	sub.s64 	%rd365, %rd5, %rd1625;
	ld.local.u32 	%r3827, [%rd365+24];
	ld.local.u32 	%r3828, [%rd365+20];
	setp.eq.s32 	%p741, %r1110, 0;
	@%p741 bra 	$L__BB0_775;
	shf.l.wrap.b32 	%r3827, %r3828, %r3827, %r1110;
	ld.local.u32 	%r3130, [%rd365+16];
	shf.l.wrap.b32 	%r3828, %r3130, %r3828, %r1110;
$L__BB0_775:
	shr.u32 	%r3131, %r3827, 30;
	shf.l.wrap.b32 	%r3132, %r3828, %r3827, 2;
	shl.b32 	%r3133, %r3828, 2;
	shr.u32 	%r3134, %r3132, 31;
	add.s32 	%r3135, %r3134, %r3131;
	neg.s32 	%r3136, %r3135;
	setp.lt.s32 	%p742, %r1107, 0;
	selp.b32 	%r3829, %r3136, %r3135, %p742;
	xor.b32  	%r3137, %r3132, %r1107;
	shr.s32 	%r3138, %r3132, 31;
	xor.b32  	%r3139, %r3138, %r3132;
	xor.b32  	%r3140, %r3138, %r3133;
	cvt.u64.u32 	%rd1626, %r3139;
	shl.b64 	%rd1627, %rd1626, 32;
	cvt.u64.u32 	%rd1628, %r3140;
	or.b64  	%rd1629, %rd1627, %rd1628;
	cvt.rn.f64.s64 	%fd141, %rd1629;
	mul.f64 	%fd142, %fd141, 0d3BF921FB54442D19;
	cvt.rn.f32.f64 	%f1716, %fd142;
	neg.f32 	%f1717, %f1716;
	setp.lt.s32 	%p743, %r3137, 0;
	selp.f32 	%f2412, %f1717, %f1716, %p743;
	bra.uni 	$L__BB0_777;
$L__BB0_776:
	mov.f32 	%f1718, 0f00000000;
	mul.rn.f32 	%f2412, %f6, %f1718;
	mov.b32 	%r3829, 0;
$L__BB0_777:
	mul.rn.f32 	%f1719, %f2412, %f2412;
	and.b32  	%r3142, %r3829, 1;
	setp.eq.b32 	%p744, %r3142, 1;
	selp.f32 	%f1720, 0f3F800000, %f2412, %p744;
	fma.rn.f32 	%f1721, %f1719, %f1720, 0f00000000;
	fma.rn.f32 	%f1722, %f1719, 0f37CBAC00, 0fBAB607ED;
	selp.f32 	%f1723, %f1722, 0fB94D4153, %p744;
	selp.f32 	%f1724, 0f3D2AAABB, 0f3C0885E4, %p744;
	fma.rn.f32 	%f1725, %f1723, %f1719, %f1724;
	selp.f32 	%f1726, 0fBEFFFFFF, 0fBE2AAAA8, %p744;
	fma.rn.f32 	%f1727, %f1725, %f1719, %f1726;
	fma.rn.f32 	%f1728, %f1727, %f1721, %f1720;
	and.b32  	%r3143, %r3829, 2;
	setp.eq.s32 	%p745, %r3143, 0;
	mov.f32 	%f1729, 0f00000000;
	sub.f32 	%f1730, %f1729, %f1728;
	selp.f32 	%f1731, %f1728, %f1730, %p745;
	rcp.rn.f32 	%f1732, %f381;
	div.rn.f32 	%f1733, %f1732, %f29;
	sub.f32 	%f1734, %f373, %f3;
	mul.f32 	%f1735, %f1734, %f1731;
	mul.f32 	%f1736, %f4, %f1735;
	mul.f32 	%f385, %f1733, %f1736;
	mul.f32 	%f1737, %f385, 0f3F22F983;
	cvt.rni.s32.f32 	%r3833, %f1737;
	cvt.rn.f32.s32 	%f1738, %r3833;
	fma.rn.f32 	%f1739, %f1738, 0fBFC90FDA, %f385;
	fma.rn.f32 	%f1740, %f1738, 0fB3A22168, %f1739;
	fma.rn.f32 	%f2413, %f1738, 0fA7C234C5, %f1740;
	abs.f32 	%f387, %f385;
	setp.ltu.f32 	%p746, %f387, 0f47CE4780;
	@%p746 bra 	$L__BB0_785;
	setp.eq.f32 	%p747, %f387, 0f7F800000;
	@%p747 bra 	$L__BB0_784;
	mov.b32 	%r1120, %f385;
	mov.b64 	%rd1972, 0;
	mov.b32 	%r3830, 0;
$L__BB0_780:
	.pragma "nounroll";
	mul.wide.u32 	%rd1631, %r3830, 4;
	mov.u64 	%rd1632, __cudart_i2opi_f;
	add.s64 	%rd1633, %rd1632, %rd1631;
	ld.global.nc.u32 	%r3145, [%rd1633];
	shl.b32 	%r3146, %r1120, 8;
	or.b32  	%r3147, %r3146, -2147483648;
	mad.wide.u32 	%rd1634, %r3145, %r3147, %rd1972;
	shr.u64 	%rd1972, %rd1634, 32;
	add.s64 	%rd1635, %rd4, %rd1631;
	st.local.u32 	[%rd1635], %rd1634;
	add.s32 	%r3830, %r3830, 1;
	setp.ne.s32 	%p748, %r3830, 6;
	@%p748 bra 	$L__BB0_780;
	shr.u32 	%r3148, %r1120, 23;
	st.local.u32 	[%rd4+24], %rd1972;
	and.b32  	%r1123, %r3148, 31;
	and.b32  	%r3149, %r3148, 224;
	add.s32 	%r3150, %r3149, -128;
	shr.u32 	%r3151, %r3150, 5;
	mul.wide.u32 	%rd1636, %r3151, 4;
	sub.s64 	%rd368, %rd4, %rd1636;
	ld.local.u32 	%r3831, [%rd368+24];
	ld.local.u32 	%r3832, [%rd368+20];
	setp.eq.s32 	%p749, %r1123, 0;
	@%p749 bra 	$L__BB0_783;
	shf.l.wrap.b32 	%r3831, %r3832, %r3831, %r1123;
	ld.local.u32 	%r3152, [%rd368+16];
	shf.l.wrap.b32 	%r3832, %r3152, %r3832, %r1123;
$L__BB0_783:
	shr.u32 	%r3153, %r3831, 30;
	shf.l.wrap.b32 	%r3154, %r3832, %r3831, 2;
	shl.b32 	%r3155, %r3832, 2;
	shr.u32 	%r3156, %r3154, 31;
	add.s32 	%r3157, %r3156, %r3153;
	neg.s32 	%r3158, %r3157;
	setp.lt.s32 	%p750, %r1120, 0;
	selp.b32 	%r3833, %r3158, %r3157, %p750;
	xor.b32  	%r3159, %r3154, %r1120;
	shr.s32 	%r3160, %r3154, 31;
	xor.b32  	%r3161, %r3160, %r3154;
	xor.b32  	%r3162, %r3160, %r3155;
	cvt.u64.u32 	%rd1637, %r3161;
	shl.b64 	%rd1638, %rd1637, 32;
	cvt.u64.u32 	%rd1639, %r3162;
	or.b64  	%rd1640, %rd1638, %rd1639;
	cvt.rn.f64.s64 	%fd143, %rd1640;
	mul.f64 	%fd144, %fd143, 0d3BF921FB54442D19;
	cvt.rn.f32.f64 	%f1741, %fd144;
	neg.f32 	%f1742, %f1741;
	setp.lt.s32 	%p751, %r3159, 0;
	selp.f32 	%f2413, %f1742, %f1741, %p751;
	bra.uni 	$L__BB0_785;
$L__BB0_784:
	mov.f32 	%f1743, 0f00000000;
	mul.rn.f32 	%f2413, %f385, %f1743;
	mov.b32 	%r3833, 0;
$L__BB0_785:
	setp.ltu.f32 	%p752, %f387, 0f47CE4780;
	mul.rn.f32 	%f1744, %f2413, %f2413;
	and.b32  	%r3164, %r3833, 1;
	setp.eq.b32 	%p753, %r3164, 1;
	selp.f32 	%f1745, 0f3F800000, %f2413, %p753;
	fma.rn.f32 	%f1746, %f1744, %f1745, 0f00000000;
	fma.rn.f32 	%f1747, %f1744, 0f37CBAC00, 0fBAB607ED;
	selp.f32 	%f1748, %f1747, 0fB94D4153, %p753;
	selp.f32 	%f1749, 0f3D2AAABB, 0f3C0885E4, %p753;
	fma.rn.f32 	%f1750, %f1748, %f1744, %f1749;
	selp.f32 	%f1751, 0fBEFFFFFF, 0fBE2AAAA8, %p753;
	fma.rn.f32 	%f1752, %f1750, %f1744, %f1751;
	fma.rn.f32 	%f1753, %f1752, %f1746, %f1745;
	and.b32  	%r3165, %r3833, 2;
	setp.eq.s32 	%p754, %r3165, 0;
	mov.f32 	%f1754, 0f00000000;
	sub.f32 	%f1755, %f1754, %f1753;
	selp.f32 	%f391, %f1753, %f1755, %p754;
	setp.eq.f32 	%p755, %f387, 0f7F800000;
	or.pred  	%p756, %p752, %p755;
	@%p756 bra 	$L__BB0_788;
	mov.b32 	%r3167, %f385;
	shl.b32 	%r3168, %r3167, 8;
	or.b32  	%r1132, %r3168, -2147483648;
	mov.b64 	%rd1973, 0;
	mov.b32 	%r3834, 0;
$L__BB0_787:
	.pragma "nounroll";
	mul.wide.u32 	%rd1642, %r3834, 4;
	mov.u64 	%rd1643, __cudart_i2opi_f;
	add.s64 	%rd1644, %rd1643, %rd1642;
	ld.global.nc.u32 	%r3169, [%rd1644];
	mad.wide.u32 	%rd1645, %r3169, %r1132, %rd1973;
	shr.u64 	%rd1973, %rd1645, 32;
	add.s64 	%rd1646, %rd3, %rd1642;
	st.local.u32 	[%rd1646], %rd1645;
	add.s32 	%r3834, %r3834, 1;
	setp.ne.s32 	%p757, %r3834, 6;
	@%p757 bra 	$L__BB0_787;
$L__BB0_788:
	mul.f32 	%f392, %f377, %f391;
	abs.f32 	%f1756, %f392;
	setp.ltu.f32 	%p758, %f1756, 0f47CE4780;
	setp.eq.f32 	%p759, %f1756, 0f7F800000;
	or.pred  	%p19, %p758, %p759;
	@%p19 bra 	$L__BB0_791;
	mov.b32 	%r3171, %f392;
	shl.b32 	%r3172, %r3171, 8;
	or.b32  	%r1135, %r3172, -2147483648;
	mov.b64 	%rd1974, 0;
	mov.b32 	%r3835, 0;
$L__BB0_790:
	.pragma "nounroll";
	mul.wide.u32 	%rd1648, %r3835, 4;
	mov.u64 	%rd1649, __cudart_i2opi_f;
	add.s64 	%rd1650, %rd1649, %rd1648;
	ld.global.nc.u32 	%r3173, [%rd1650];
	mad.wide.u32 	%rd1651, %r3173, %r1135, %rd1974;
	shr.u64 	%rd1974, %rd1651, 32;
	add.s64 	%rd1652, %rd2, %rd1648;
	st.local.u32 	[%rd1652], %rd1651;
	add.s32 	%r3835, %r3835, 1;
	setp.ne.s32 	%p760, %r3835, 6;
	@%p760 bra 	$L__BB0_790;
$L__BB0_791:
	@%p19 bra 	$L__BB0_794;
	mov.b32 	%r3175, %f392;
	shl.b32 	%r3176, %r3175, 8;
	or.b32  	%r1138, %r3176, -2147483648;
	mov.b64 	%rd1975, 0;
	mov.b32 	%r3836, 0;
$L__BB0_793:
	.pragma "nounroll";
	mul.wide.u32 	%rd1654, %r3836, 4;
	mov.u64 	%rd1655, __cudart_i2opi_f;
	add.s64 	%rd1656, %rd1655, %rd1654;
	ld.global.nc.u32 	%r3177, [%rd1656];
	mad.wide.u32 	%rd1657, %r3177, %r1138, %rd1975;
	shr.u64 	%rd1975, %rd1657, 32;
	add.s64 	%rd1658, %rd1, %rd1654;
	st.local.u32 	[%rd1658], %rd1657;
	add.s32 	%r3836, %r3836, 1;
	setp.ne.s32 	%p761, %r3836, 6;
	@%p761 bra 	$L__BB0_793;
$L__BB0_794:
	setp.ltu.f32 	%p762, %f31, 0f47CE4780;
	ld.global.f32 	%f393, [%rd10+20992];
	mov.u32 	%r3840, %r3864;
	mov.f32 	%f2414, %f2419;
	@%p762 bra 	$L__BB0_802;
	setp.eq.f32 	%p763, %f31, 0f7F800000;
	@%p763 bra 	$L__BB0_801;
	mov.b32 	%r1141, %f5;
	shl.b32 	%r3179, %r1141, 8;
	or.b32  	%r1142, %r3179, -2147483648;
	mov.b64 	%rd1976, 0;
	mov.b32 	%r3837, 0;
$L__BB0_797:
	.pragma "nounroll";
	mul.wide.u32 	%rd1660, %r3837, 4;
	mov.u64 	%rd1661, __cudart_i2opi_f;
	add.s64 	%rd1662, %rd1661, %rd1660;
	ld.global.nc.u32 	%r3180, [%rd1662];
	mad.wide.u32 	%rd1663, %r3180, %r1142, %rd1976;
	shr.u64 	%rd1976, %rd1663, 32;
	add.s64 	%rd1664, %rd8, %rd1660;
	st.local.u32 	[%rd1664], %rd1663;
	add.s32 	%r3837, %r3837, 1;
	setp.ne.s32 	%p764, %r3837, 6;
	@%p764 bra 	$L__BB0_797;
	shr.u32 	%r3181, %r1141, 23;
	st.local.u32 	[%rd8+24], %rd1976;
	and.b32  	%r1145, %r3181, 31;
	and.b32  	%r3182, %r3181, 224;
	add.s32 	%r3183, %r3182, -128;
	shr.u32 	%r3184, %r3183, 5;
	mul.wide.u32 	%rd1665, %r3184, 4;
	sub.s64 	%rd377, %rd8, %rd1665;
	ld.local.u32 	%r3838, [%rd377+24];
	ld.local.u32 	%r3839, [%rd377+20];
	setp.eq.s32 	%p765, %r1145, 0;
	@%p765 bra 	$L__BB0_800;
	shf.l.wrap.b32 	%r3838, %r3839, %r3838, %r1145;
	ld.local.u32 	%r3185, [%rd377+16];
	shf.l.wrap.b32 	%r3839, %r3185, %r3839, %r1145;
$L__BB0_800:
	shr.u32 	%r3186, %r3838, 30;
	shf.l.wrap.b32 	%r3187, %r3839, %r3838, 2;
	shl.b32 	%r3188, %r3839, 2;
	shr.u32 	%r3189, %r3187, 31;
	add.s32 	%r3190, %r3189, %r3186;
	neg.s32 	%r3191, %r3190;
	setp.lt.s32 	%p766, %r1141, 0;
	selp.b32 	%r3840, %r3191, %r3190, %p766;
	xor.b32  	%r3192, %r3187, %r1141;
	shr.s32 	%r3193, %r3187, 31;
	xor.b32  	%r3194, %r3193, %r3187;
	xor.b32  	%r3195, %r3193, %r3188;
	cvt.u64.u32 	%rd1666, %r3194;
	shl.b64 	%rd1667, %rd1666, 32;
	cvt.u64.u32 	%rd1668, %r3195;
	or.b64  	%rd1669, %rd1667, %rd1668;
	cvt.rn.f64.s64 	%fd145, %rd1669;
	mul.f64 	%fd146, %fd145, 0d3BF921FB54442D19;
	cvt.rn.f32.f64 	%f1757, %fd146;
	neg.f32 	%f1758, %f1757;
	setp.lt.s32 	%p767, %r3192, 0;
	selp.f32 	%f2414, %f1758, %f1757, %p767;
	bra.uni 	$L__BB0_802;
$L__BB0_801:
	mov.f32 	%f1759, 0f00000000;
	mul.rn.f32 	%f2414, %f5, %f1759;
	mov.b32 	%r3840, 0;
$L__BB0_802:
	add.s32 	%r3197, %r3840, 1;
	mul.rn.f32 	%f1760, %f2414, %f2414;
	and.b32  	%r3198, %r3840, 1;
	setp.eq.b32 	%p768, %r3198, 1;
	selp.f32 	%f1761, %f2414, 0f3F800000, %p768;
	fma.rn.f32 	%f1762, %f1760, %f1761, 0f00000000;
	fma.rn.f32 	%f1763, %f1760, 0f37CBAC00, 0fBAB607ED;
	selp.f32 	%f1764, 0fB94D4153, %f1763, %p768;
	selp.f32 	%f1765, 0f3C0885E4, 0f3D2AAABB, %p768;
	fma.rn.f32 	%f1766, %f1764, %f1760, %f1765;
	selp.f32 	%f1767, 0fBE2AAAA8, 0fBEFFFFFF, %p768;
	fma.rn.f32 	%f1768, %f1766, %f1760, %f1767;
	fma.rn.f32 	%f1769, %f1768, %f1762, %f1761;
	and.b32  	%r3199, %r3197, 2;
	setp.eq.s32 	%p769, %r3199, 0;
	mov.f32 	%f1770, 0f00000000;
	sub.f32 	%f1771, %f1770, %f1769;
	selp.f32 	%f397, %f1769, %f1771, %p769;
	@%p1 bra 	$L__BB0_805;
	mov.b32 	%r3201, %f5;
	shl.b32 	%r3202, %r3201, 8;
	or.b32  	%r1154, %r3202, -2147483648;
	mov.b64 	%rd1977, 0;
	mov.b32 	%r3841, 0;
$L__BB0_804:
	.pragma "nounroll";
	mul.wide.u32 	%rd1671, %r3841, 4;
	mov.u64 	%rd1672, __cudart_i2opi_f;
	add.s64 	%rd1673, %rd1672, %rd1671;
	ld.global.nc.u32 	%r3203, [%rd1673];
	mad.wide.u32 	%rd1674, %r3203, %r1154, %rd1977;
	shr.u64 	%rd1977, %rd1674, 32;
	add.s64 	%rd1675, %rd7, %rd1671;
	st.local.u32 	[%rd1675], %rd1674;
	add.s32 	%r3841, %r3841, 1;
	setp.ne.s32 	%p770, %r3841, 6;
	@%p770 bra 	$L__BB0_804;
$L__BB0_805:
	setp.ltu.f32 	%p771, %f37, 0f47CE4780;
	mov.u32 	%r3845, %r3872;
	mov.f32 	%f2415, %f2421;
	@%p771 bra 	$L__BB0_813;
	setp.eq.f32 	%p772, %f37, 0f7F800000;
	@%p772 bra 	$L__BB0_812;
	mov.b32 	%r1157, %f6;
	shl.b32 	%r3205, %r1157, 8;
	or.b32  	%r1158, %r3205, -2147483648;
	mov.b64 	%rd1978, 0;
	mov.b32 	%r3842, 0;
$L__BB0_808:
	.pragma "nounroll";
	mul.wide.u32 	%rd1677, %r3842, 4;
	mov.u64 	%rd1678, __cudart_i2opi_f;
	add.s64 	%rd1679, %rd1678, %rd1677;
	ld.global.nc.u32 	%r3206, [%rd1679];
	mad.wide.u32 	%rd1680, %r3206, %r1158, %rd1978;
	shr.u64 	%rd1978, %rd1680, 32;
	add.s64 	%rd1681, %rd6, %rd1677;
	st.local.u32 	[%rd1681], %rd1680;
	add.s32 	%r3842, %r3842, 1;
	setp.ne.s32 	%p773, %r3842, 6;
	@%p773 bra 	$L__BB0_808;
	shr.u32 	%r3207, %r1157, 23;
	st.local.u32 	[%rd6+24], %rd1978;
	and.b32  	%r1161, %r3207, 31;
	and.b32  	%r3208, %r3207, 224;
	add.s32 	%r3209, %r3208, -128;
	shr.u32 	%r3210, %r3209, 5;
	mul.wide.u32 	%rd1682, %r3210, 4;
	sub.s64 	%rd382, %rd6, %rd1682;
	ld.local.u32 	%r3843, [%rd382+24];
	ld.local.u32 	%r3844, [%rd382+20];
	setp.eq.s32 	%p774, %r1161, 0;
	@%p774 bra 	$L__BB0_811;
	shf.l.wrap.b32 	%r3843, %r3844, %r3843, %r1161;
	ld.local.u32 	%r3211, [%rd382+16];
	shf.l.wrap.b32 	%r3844, %r3211, %r3844, %r1161;
$L__BB0_811:
	shr.u32 	%r3212, %r3843, 30;
	shf.l.wrap.b32 	%r3213, %r3844, %r3843, 2;
	shl.b32 	%r3214, %r3844, 2;
	shr.u32 	%r3215, %r3213, 31;
	add.s32 	%r3216, %r3215, %r3212;
	neg.s32 	%r3217, %r3216;
	setp.lt.s32 	%p775, %r1157, 0;
	selp.b32 	%r3845, %r3217, %r3216, %p775;
	xor.b32  	%r3218, %r3213, %r1157;
	shr.s32 	%r3219, %r3213, 31;
	xor.b32  	%r3220, %r3219, %r3213;
	xor.b32  	%r3221, %r3219, %r3214;
	cvt.u64.u32 	%rd1683, %r3220;
	shl.b64 	%rd1684, %rd1683, 32;
	cvt.u64.u32 	%rd1685, %r3221;
	or.b64  	%rd1686, %rd1684, %rd1685;
	cvt.rn.f64.s64 	%fd147, %rd1686;
	mul.f64 	%fd148, %fd147, 0d3BF921FB54442D19;
	cvt.rn.f32.f64 	%f1772, %fd148;
	neg.f32 	%f1773, %f1772;
	setp.lt.s32 	%p776, %r3218, 0;
	selp.f32 	%f2415, %f1773, %f1772, %p776;
	bra.uni 	$L__BB0_813;
$L__BB0_812:
	mov.f32 	%f1774, 0f00000000;
	mul.rn.f32 	%f2415, %f6, %f1774;
	mov.b32 	%r3845, 0;
$L__BB0_813:
	setp.ltu.f32 	%p777, %f37, 0f47CE4780;
	add.s32 	%r3223, %r3845, 1;
	mul.rn.f32 	%f1775, %f2415, %f2415;
	and.b32  	%r3224, %r3845, 1;
	setp.eq.b32 	%p778, %r3224, 1;
	selp.f32 	%f1776, %f2415, 0f3F800000, %p778;
	fma.rn.f32 	%f1777, %f1775, %f1776, 0f00000000;
	fma.rn.f32 	%f1778, %f1775, 0f37CBAC00, 0fBAB607ED;
	selp.f32 	%f1779, 0fB94D4153, %f1778, %p778;
	selp.f32 	%f1780, 0f3C0885E4, 0f3D2AAABB, %p778;
	fma.rn.f32 	%f1781, %f1779, %f1775, %f1780;
	selp.f32 	%f1782, 0fBE2AAAA8, 0fBEFFFFFF, %p778;
	fma.rn.f32 	%f1783, %f1781, %f1775, %f1782;
	fma.rn.f32 	%f1784, %f1783, %f1777, %f1776;
	and.b32  	%r3225, %r3223, 2;
	setp.eq.s32 	%p779, %r3225, 0;
	mov.f32 	%f1785, 0f00000000;
	sub.f32 	%f1786, %f1785, %f1784;
	selp.f32 	%f401, %f1784, %f1786, %p779;
	mov.u32 	%r3849, %r3872;
	mov.f32 	%f2416, %f2421;
	@%p777 bra 	$L__BB0_821;
	setp.eq.f32 	%p780, %f37, 0f7F800000;
	@%p780 bra 	$L__BB0_820;
	mov.b32 	%r1170, %f6;
	shl.b32 	%r3227, %r1170, 8;
	or.b32  	%r1171, %r3227, -2147483648;
	mov.b64 	%rd1979, 0;
	mov.b32 	%r3846, 0;
$L__BB0_816:
	.pragma "nounroll";
	mul.wide.u32 	%rd1688, %r3846, 4;
	mov.u64 	%rd1689, __cudart_i2opi_f;
	add.s64 	%rd1690, %rd1689, %rd1688;
	ld.global.nc.u32 	%r3228, [%rd1690];
	mad.wide.u32 	%rd1691, %r3228, %r1171, %rd1979;
	shr.u64 	%rd1979, %rd1691, 32;
	add.s64 	%rd1692, %rd5, %rd1688;
	st.local.u32 	[%rd1692], %rd1691;
	add.s32 	%r3846, %r3846, 1;
	setp.ne.s32 	%p781, %r3846, 6;
	@%p781 bra 	$L__BB0_816;
	shr.u32 	%r3229, %r1170, 23;
	st.local.u32 	[%rd5+24], %rd1979;
	and.b32  	%r1174, %r3229, 31;
	and.b32  	%r3230, %r3229, 224;
	add.s32 	%r3231, %r3230, -128;
	shr.u32 	%r3232, %r3231, 5;
	mul.wide.u32 	%rd1693, %r3232, 4;
	sub.s64 	%rd385, %rd5, %rd1693;
	ld.local.u32 	%r3847, [%rd385+24];
	ld.local.u32 	%r3848, [%rd385+20];
	setp.eq.s32 	%p782, %r1174, 0;
	@%p782 bra 	$L__BB0_819;
	shf.l.wrap.b32 	%r3847, %r3848, %r3847, %r1174;
	ld.local.u32 	%r3233, [%rd385+16];
	shf.l.wrap.b32 	%r3848, %r3233, %r3848, %r1174;
$L__BB0_819:
	shr.u32 	%r3234, %r3847, 30;
	shf.l.wrap.b32 	%r3235, %r3848, %r3847, 2;
	shl.b32 	%r3236, %r3848, 2;
	shr.u32 	%r3237, %r3235, 31;
	add.s32 	%r3238, %r3237, %r3234;
	neg.s32 	%r3239, %r3238;
	setp.lt.s32 	%p783, %r1170, 0;
	selp.b32 	%r3849, %r3239, %r3238, %p783;
	xor.b32  	%r3240, %r3235, %r1170;
	shr.s32 	%r3241, %r3235, 31;
	xor.b32  	%r3242, %r3241, %r3235;
	xor.b32  	%r3243, %r3241, %r3236;
	cvt.u64.u32 	%rd1694, %r3242;
	shl.b64 	%rd1695, %rd1694, 32;
	cvt.u64.u32 	%rd1696, %r3243;
	or.b64  	%rd1697, %rd1695, %rd1696;
	cvt.rn.f64.s64 	%fd149, %rd1697;
	mul.f64 	%fd150, %fd149, 0d3BF921FB54442D19;
	cvt.rn.f32.f64 	%f1787, %fd150;
	neg.f32 	%f1788, %f1787;
	setp.lt.s32 	%p784, %r3240, 0;
	selp.f32 	%f2416, %f1788, %f1787, %p784;
	bra.uni 	$L__BB0_821;
$L__BB0_820:
	mov.f32 	%f1789, 0f00000000;
	mul.rn.f32 	%f2416, %f6, %f1789;
	mov.b32 	%r3849, 0;
$L__BB0_821:
	mul.rn.f32 	%f1790, %f2416, %f2416;
	and.b32  	%r3245, %r3849, 1;
	setp.eq.b32 	%p785, %r3245, 1;
	selp.f32 	%f1791, 0f3F800000, %f2416, %p785;
	fma.rn.f32 	%f1792, %f1790, %f1791, 0f00000000;
	fma.rn.f32 	%f1793, %f1790, 0f37CBAC00, 0fBAB607ED;
	selp.f32 	%f1794, %f1793, 0fB94D4153, %p785;
	selp.f32 	%f1795, 0f3D2AAABB, 0f3C0885E4, %p785;
	fma.rn.f32 	%f1796, %f1794, %f1790, %f1795;
	selp.f32 	%f1797, 0fBEFFFFFF, 0fBE2AAAA8, %p785;
	fma.rn.f32 	%f1798, %f1796, %f1790, %f1797;
	fma.rn.f32 	%f1799, %f1798, %f1792, %f1791;
	and.b32  	%r3246, %r3849, 2;
	setp.eq.s32 	%p786, %r3246, 0;
	mov.f32 	%f1800, 0f00000000;
	sub.f32 	%f1801, %f1800, %f1799;
	selp.f32 	%f1802, %f1799, %f1801, %p786;
	rcp.rn.f32 	%f1803, %f401;
	div.rn.f32 	%f1804, %f1803, %f29;
	sub.f32 	%f1805, %f393, %f3;
	mul.f32 	%f1806, %f1805, %f1802;
	mul.f32 	%f1807, %f4, %f1806;
	mul.f32 	%f405, %f1804, %f1807;
	mul.f32 	%f1808, %f405, 0f3F22F983;
	cvt.rni.s32.f32 	%r3853, %f1808;
	cvt.rn.f32.s32 	%f1809, %r3853;
	fma.rn.f32 	%f1810, %f1809, 0fBFC90FDA, %f405;
	fma.rn.f32 	%f1811, %f1809, 0fB3A22168, %f1810;
	fma.rn.f32 	%f2417, %f1809, 0fA7C234C5, %f1811;
	abs.f32 	%f407, %f405;
	setp.ltu.f32 	%p787, %f407, 0f47CE4780;
	@%p787 bra 	$L__BB0_829;
	setp.eq.f32 	%p788, %f407, 0f7F800000;
	@%p788 bra 	$L__BB0_828;
	mov.b32 	%r1184, %f405;
	shl.b32 	%r3248, %r1184, 8;
	or.b32  	%r1185, %r3248, -2147483648;
	mov.b64 	%rd1980, 0;
	mov.b32 	%r3850, 0;
$L__BB0_824:
	.pragma "nounroll";
	mul.wide.u32 	%rd1699, %r3850, 4;
	mov.u64 	%rd1700, __cudart_i2opi_f;
	add.s64 	%rd1701, %rd1700, %rd1699;
	ld.global.nc.u32 	%r3249, [%rd1701];
	mad.wide.u32 	%rd1702, %r3249, %r1185, %rd1980;
	shr.u64 	%rd1980, %rd1702, 32;
	add.s64 	%rd1703, %rd4, %rd1699;
	st.local.u32 	[%rd1703], %rd1702;
	add.s32 	%r3850, %r3850, 1;
	setp.ne.s32 	%p789, %r3850, 6;
	@%p789 bra 	$L__BB0_824;
	shr.u32 	%r3250, %r1184, 23;
	st.local.u32 	[%rd4+24], %rd1980;
	and.b32  	%r1188, %r3250, 31;
	and.b32  	%r3251, %r3250, 224;
	add.s32 	%r3252, %r3251, -128;
	shr.u32 	%r3253, %r3252, 5;
	mul.wide.u32 	%rd1704, %r3253, 4;
	sub.s64 	%rd388, %rd4, %rd1704;
	ld.local.u32 	%r3851, [%rd388+24];
	ld.local.u32 	%r3852, [%rd388+20];
	setp.eq.s32 	%p790, %r1188, 0;
	@%p790 bra 	$L__BB0_827;
	shf.l.wrap.b32 	%r3851, %r3852, %r3851, %r1188;
	ld.local.u32 	%r3254, [%rd388+16];
	shf.l.wrap.b32 	%r3852, %r3254, %r3852, %r1188;
$L__BB0_827:
	shr.u32 	%r3255, %r3851, 30;
	shf.l.wrap.b32 	%r3256, %r3852, %r3851, 2;
	shl.b32 	%r3257, %r3852, 2;
	shr.u32 	%r3258, %r3256, 31;
	add.s32 	%r3259, %r3258, %r3255;
	neg.s32 	%r3260, %r3259;
	setp.lt.s32 	%p791, %r1184, 0;
	selp.b32 	%r3853, %r3260, %r3259, %p791;
	xor.b32  	%r3261, %r3256, %r1184;
	shr.s32 	%r3262, %r3256, 31;
	xor.b32  	%r3263, %r3262, %r3256;
	xor.b32  	%r3264, %r3262, %r3257;
	cvt.u64.u32 	%rd1705, %r3263;
	shl.b64 	%rd1706, %rd1705, 32;
	cvt.u64.u32 	%rd1707, %r3264;
	or.b64  	%rd1708, %rd1706, %rd1707;
	cvt.rn.f64.s64 	%fd151, %rd1708;
	mul.f64 	%fd152, %fd151, 0d3BF921FB54442D19;
	cvt.rn.f32.f64 	%f1812, %fd152;
	neg.f32 	%f1813, %f1812;
	setp.lt.s32 	%p792, %r3261, 0;
	selp.f32 	%f2417, %f1813, %f1812, %p792;
	bra.uni 	$L__BB0_829;
$L__BB0_828:
	mov.f32 	%f1814, 0f00000000;
	mul.rn.f32 	%f2417, %f405, %f1814;
	mov.b32 	%r3853, 0;
$L__BB0_829:
	setp.ltu.f32 	%p793, %f407, 0f47CE4780;
	mul.rn.f32 	%f1815, %f2417, %f2417;
	and.b32  	%r3266, %r3853, 1;
	setp.eq.b32 	%p794, %r3266, 1;
	selp.f32 	%f1816, 0f3F800000, %f2417, %p794;
	fma.rn.f32 	%f1817, %f1815, %f1816, 0f00000000;
	fma.rn.f32 	%f1818, %f1815, 0f37CBAC00, 0fBAB607ED;
	selp.f32 	%f1819, %f1818, 0fB94D4153, %p794;
	selp.f32 	%f1820, 0f3D2AAABB, 0f3C0885E4, %p794;
	fma.rn.f32 	%f1821, %f1819, %f1815, %f1820;
	selp.f32 	%f1822, 0fBEFFFFFF, 0fBE2AAAA8, %p794;
	fma.rn.f32 	%f1823, %f1821, %f1815, %f1822;
	fma.rn.f32 	%f1824, %f1823, %f1817, %f1816;
	and.b32  	%r3267, %r3853, 2;
	setp.eq.s32 	%p795, %r3267, 0;
	mov.f32 	%f1825, 0f00000000;
	sub.f32 	%f1826, %f1825, %f1824;
	selp.f32 	%f411, %f1824, %f1826, %p795;
	setp.eq.f32 	%p796, %f407, 0f7F800000;
	or.pred  	%p797, %p793, %p796;
	@%p797 bra 	$L__BB0_832;
	mov.b32 	%r3269, %f405;
	shl.b32 	%r3270, %r3269, 8;
	or.b32  	%r1197, %r3270, -2147483648;
	mov.b64 	%rd1981, 0;
	mov.b32 	%r3854, 0;
$L__BB0_831:
	.pragma "nounroll";
	mul.wide.u32 	%rd1710, %r3854, 4;
	mov.u64 	%rd1711, __cudart_i2opi_f;
	add.s64 	%rd1712, %rd1711, %rd1710;
	ld.global.nc.u32 	%r3271, [%rd1712];
	mad.wide.u32 	%rd1713, %r3271, %r1197, %rd1981;
	shr.u64 	%rd1981, %rd1713, 32;
	add.s64 	%rd1714, %rd3, %rd1710;
	st.local.u32 	[%rd1714], %rd1713;
	add.s32 	%r3854, %r3854, 1;
	setp.ne.s32 	%p798, %r3854, 6;
	@%p798 bra 	$L__BB0_831;
$L__BB0_832:
	mul.f32 	%f412, %f397, %f411;
	abs.f32 	%f1827, %f412;
	setp.ltu.f32 	%p799, %f1827, 0f47CE4780;
	setp.eq.f32 	%p800, %f1827, 0f7F800000;
	or.pred  	%p20, %p799, %p800;
	@%p20 bra 	$L__BB0_835;
	mov.b32 	%r3273, %f412;
	shl.b32 	%r3274, %r3273, 8;
	or.b32  	%r1200, %r3274, -2147483648;
	mov.b64 	%rd1982, 0;
	mov.b32 	%r3855, 0;
$L__BB0_834:
	.pragma "nounroll";
	mul.wide.u32 	%rd1716, %r3855, 4;
	mov.u64 	%rd1717, __cudart_i2opi_f;
	add.s64 	%rd1718, %rd1717, %rd1716;
	ld.global.nc.u32 	%r3275, [%rd1718];
	mad.wide.u32 	%rd1719, %r3275, %r1200, %rd1982;
	shr.u64 	%rd1982, %rd1719, 32;
	add.s64 	%rd1720, %rd2, %rd1716;
	st.local.u32 	[%rd1720], %rd1719;
	add.s32 	%r3855, %r3855, 1;
	setp.ne.s32 	%p801, %r3855, 6;
	@%p801 bra 	$L__BB0_834;
$L__BB0_835:
	@%p20 bra 	$L__BB0_838;
	mov.b32 	%r3277, %f412;
	shl.b32 	%r3278, %r3277, 8;
	or.b32  	%r1203, %r3278, -2147483648;
	mov.b64 	%rd1983, 0;
	mov.b32 	%r3856, 0;
$L__BB0_837:
	.pragma "nounroll";
	mul.wide.u32 	%rd1722, %r3856, 4;
	mov.u64 	%rd1723, __cudart_i2opi_f;
	add.s64 	%rd1724, %rd1723, %rd1722;
	ld.global.nc.u32 	%r3279, [%rd1724];
	mad.wide.u32 	%rd1725, %r3279, %r1203, %rd1983;
	shr.u64 	%rd1983, %rd1725, 32;
	add.s64 	%rd1726, %rd1, %rd1722;
	st.local.u32 	[%rd1726], %rd1725;
	add.s32 	%r3856, %r3856, 1;
	setp.ne.s32 	%p802, %r3856, 6;
	@%p802 bra 	$L__BB0_837;
$L__BB0_838:
	setp.ltu.f32 	%p803, %f31, 0f47CE4780;
	add.s64 	%rd1728, %rd9, %rd437;
	add.s64 	%rd1730, %rd1728, %rd432;
	ld.global.f32 	%f413, [%rd1730+21888];
	ld.global.f32 	%f414, [%rd1730+22016];
	ld.global.f32 	%f415, [%rd1730+22144];
	ld.global.f32 	%f416, [%rd1730+22272];
	ld.global.f32 	%f417, [%rd1730+22400];
	ld.global.f32 	%f418, [%rd1730+22528];
	ld.global.f32 	%f419, [%rd1730+22656];
	ld.global.f32 	%f420, [%rd1730+22784];
	ld.global.f32 	%f421, [%rd1730+22912];
	sub.f32 	%f422, %f415, %f3;
	rcp.rn.f32 	%f423, %f4;
	mov.u32 	%r3860, %r3864;
	mov.f32 	%f2418, %f2419;
	@%p803 bra 	$L__BB0_846;
	setp.eq.f32 	%p804, %f31, 0f7F800000;
	@%p804 bra 	$L__BB0_845;
	mov.b32 	%r1206, %f5;
	mov.b64 	%rd1984, 0;
	mov.b32 	%r3857, 0;
$L__BB0_841:
	.pragma "nounroll";
	mul.wide.u32 	%rd1732, %r3857, 4;
	mov.u64 	%rd1733, __cudart_i2opi_f;
	add.s64 	%rd1734, %rd1733, %rd1732;
	ld.global.nc.u32 	%r3281, [%rd1734];
	shl.b32 	%r3282, %r1206, 8;
	or.b32  	%r3283, %r3282, -2147483648;
	mad.wide.u32 	%rd1735, %r3281, %r3283, %rd1984;
	shr.u64 	%rd1984, %rd1735, 32;
	add.s64 	%rd1736, %rd8, %rd1732;
	st.local.u32 	[%rd1736], %rd1735;
	add.s32 	%r3857, %r3857, 1;
	setp.ne.s32 	%p805, %r3857, 6;
	@%p805 bra 	$L__BB0_841;
	shr.u32 	%r3284, %r1206, 23;
	st.local.u32 	[%rd8+24], %rd1984;
	and.b32  	%r1209, %r3284, 31;
	and.b32  	%r3285, %r3284, 224;
	add.s32 	%r3286, %r3285, -128;
	shr.u32 	%r3287, %r3286, 5;
	mul.wide.u32 	%rd1737, %r3287, 4;
	sub.s64 	%rd397, %rd8, %rd1737;
	ld.local.u32 	%r3858, [%rd397+24];
	ld.local.u32 	%r3859, [%rd397+20];
	setp.eq.s32 	%p806, %r1209, 0;
	@%p806 bra 	$L__BB0_844;
	shf.l.wrap.b32 	%r3858, %r3859, %r3858, %r1209;
	ld.local.u32 	%r3288, [%rd397+16];
	shf.l.wrap.b32 	%r3859, %r3288, %r3859, %r1209;
$L__BB0_844:
	shr.u32 	%r3289, %r3858, 30;
	shf.l.wrap.b32 	%r3290, %r3859, %r3858, 2;
	shl.b32 	%r3291, %r3859, 2;
	shr.u32 	%r3292, %r3290, 31;
	add.s32 	%r3293, %r3292, %r3289;
	neg.s32 	%r3294, %r3293;
	setp.lt.s32 	%p807, %r1206, 0;
	selp.b32 	%r3860, %r3294, %r3293, %p807;
	xor.b32  	%r3295, %r3290, %r1206;
	shr.s32 	%r3296, %r3290, 31;
	xor.b32  	%r3297, %r3296, %r3290;
	xor.b32  	%r3298, %r3296, %r3291;
	cvt.u64.u32 	%rd1738, %r3297;
	shl.b64 	%rd1739, %rd1738, 32;
	cvt.u64.u32 	%rd1740, %r3298;
	or.b64  	%rd1741, %rd1739, %rd1740;
	cvt.rn.f64.s64 	%fd153, %rd1741;
	mul.f64 	%fd154, %fd153, 0d3BF921FB54442D19;
	cvt.rn.f32.f64 	%f1828, %fd154;
	neg.f32 	%f1829, %f1828;
	setp.lt.s32 	%p808, %r3295, 0;
	selp.f32 	%f2418, %f1829, %f1828, %p808;
	bra.uni 	$L__BB0_846;
$L__BB0_845:
	mov.f32 	%f1830, 0f00000000;
	mul.rn.f32 	%f2418, %f5, %f1830;
	mov.b32 	%r3860, 0;
$L__BB0_846:
	add.s32 	%r3300, %r3860, 1;
	mul.rn.f32 	%f1831, %f2418, %f2418;
	and.b32  	%r3301, %r3860, 1;
	setp.eq.b32 	%p810, %r3301, 1;
	selp.f32 	%f1832, %f2418, 0f3F800000, %p810;
	fma.rn.f32 	%f1833, %f1831, %f1832, 0f00000000;
	fma.rn.f32 	%f1834, %f1831, 0f37CBAC00, 0fBAB607ED;
	selp.f32 	%f1835, 0fB94D4153, %f1834, %p810;
	selp.f32 	%f1836, 0f3C0885E4, 0f3D2AAABB, %p810;
	fma.rn.f32 	%f1837, %f1835, %f1831, %f1836;
	selp.f32 	%f1838, 0fBE2AAAA8, 0fBEFFFFFF, %p810;
	fma.rn.f32 	%f1839, %f1837, %f1831, %f1838;
	fma.rn.f32 	%f1840, %f1839, %f1833, %f1832;
	and.b32  	%r3302, %r3300, 2;
	setp.eq.s32 	%p811, %r3302, 0;
	mov.f32 	%f1841, 0f00000000;
	sub.f32 	%f1842, %f1841, %f1840;
	selp.f32 	%f427, %f1840, %f1842, %p811;
	@%p803 bra 	$L__BB0_854;
	setp.eq.f32 	%p812, %f31, 0f7F800000;
	@%p812 bra 	$L__BB0_853;
	mov.b32 	%r1218, %f5;
	mov.b64 	%rd1985, 0;
	mov.b32 	%r3861, 0;
$L__BB0_849:
	.pragma "nounroll";
	mul.wide.u32 	%rd1743, %r3861, 4;
	mov.u64 	%rd1744, __cudart_i2opi_f;
	add.s64 	%rd1745, %rd1744, %rd1743;
	ld.global.nc.u32 	%r3304, [%rd1745];
	shl.b32 	%r3305, %r1218, 8;
	or.b32  	%r3306, %r3305, -2147483648;
	mad.wide.u32 	%rd1746, %r3304, %r3306, %rd1985;
	shr.u64 	%rd1985, %rd1746, 32;
	add.s64 	%rd1747, %rd7, %rd1743;
	st.local.u32 	[%rd1747], %rd1746;
	add.s32 	%r3861, %r3861, 1;
	setp.ne.s32 	%p813, %r3861, 6;
	@%p813 bra 	$L__BB0_849;
	shr.u32 	%r3307, %r1218, 23;
	st.local.u32 	[%rd7+24], %rd1985;
	and.b32  	%r1221, %r3307, 31;
	and.b32  	%r3308, %r3307, 224;
	add.s32 	%r3309, %r3308, -128;
	shr.u32 	%r3310, %r3309, 5;
	mul.wide.u32 	%rd1748, %r3310, 4;
	sub.s64 	%rd400, %rd7, %rd1748;
	ld.local.u32 	%r3862, [%rd400+24];
	ld.local.u32 	%r3863, [%rd400+20];
	setp.eq.s32 	%p814, %r1221, 0;
	@%p814 bra 	$L__BB0_852;
	shf.l.wrap.b32 	%r3862, %r3863, %r3862, %r1221;
	ld.local.u32 	%r3311, [%rd400+16];
	shf.l.wrap.b32 	%r3863, %r3311, %r3863, %r1221;
$L__BB0_852:
	shr.u32 	%r3312, %r3862, 30;
	shf.l.wrap.b32 	%r3313, %r3863, %r3862, 2;
	shl.b32 	%r3314, %r3863, 2;
	shr.u32 	%r3315, %r3313, 31;
	add.s32 	%r3316, %r3315, %r3312;
	neg.s32 	%r3317, %r3316;
	setp.lt.s32 	%p815, %r1218, 0;
	selp.b32 	%r3864, %r3317, %r3316, %p815;
	xor.b32  	%r3318, %r3313, %r1218;
	shr.s32 	%r3319, %r3313, 31;
	xor.b32  	%r3320, %r3319, %r3313;
	xor.b32  	%r3321, %r3319, %r3314;
	cvt.u64.u32 	%rd1749, %r3320;
	shl.b64 	%rd1750, %rd1749, 32;
	cvt.u64.u32 	%rd1751, %r3321;
	or.b64  	%rd1752, %rd1750, %rd1751;
	cvt.rn.f64.s64 	%fd155, %rd1752;
	mul.f64 	%fd156, %fd155, 0d3BF921FB54442D19;
	cvt.rn.f32.f64 	%f1843, %fd156;
	neg.f32 	%f1844, %f1843;
	setp.lt.s32 	%p816, %r3318, 0;
	selp.f32 	%f2419, %f1844, %f1843, %p816;
	bra.uni 	$L__BB0_854;
$L__BB0_853:
	mov.f32 	%f1845, 0f00000000;
	mul.rn.f32 	%f2419, %f5, %f1845;
	mov.b32 	%r3864, 0;
$L__BB0_854:
	setp.ltu.f32 	%p817, %f37, 0f47CE4780;
	mul.rn.f32 	%f1846, %f2419, %f2419;
	and.b32  	%r3323, %r3864, 1;
	setp.eq.b32 	%p818, %r3323, 1;
	selp.f32 	%f1847, 0f3F800000, %f2419, %p818;
	fma.rn.f32 	%f1848, %f1846, %f1847, 0f00000000;
	fma.rn.f32 	%f1849, %f1846, 0f37CBAC00, 0fBAB607ED;
	selp.f32 	%f1850, %f1849, 0fB94D4153, %p818;
	selp.f32 	%f1851, 0f3D2AAABB, 0f3C0885E4, %p818;
	fma.rn.f32 	%f1852, %f1850, %f1846, %f1851;
	selp.f32 	%f1853, 0fBEFFFFFF, 0fBE2AAAA8, %p818;
	fma.rn.f32 	%f1854, %f1852, %f1846, %f1853;
	fma.rn.f32 	%f1855, %f1854, %f1848, %f1847;
	and.b32  	%r3324, %r3864, 2;
	setp.eq.s32 	%p819, %r3324, 0;
	mov.f32 	%f1856, 0f00000000;
	sub.f32 	%f1857, %f1856, %f1855;
	selp.f32 	%f431, %f1855, %f1857, %p819;
	mov.u32 	%r3868, %r3872;
	mov.f32 	%f2420, %f2421;
	@%p817 bra 	$L__BB0_862;
	setp.eq.f32 	%p820, %f37, 0f7F800000;
	@%p820 bra 	$L__BB0_861;
	mov.b32 	%r1230, %f6;
	mov.b64 	%rd1986, 0;
	mov.b32 	%r3865, 0;
$L__BB0_857:
	.pragma "nounroll";
	mul.wide.u32 	%rd1754, %r3865, 4;
	mov.u64 	%rd1755, __cudart_i2opi_f;
	add.s64 	%rd1756, %rd1755, %rd1754;
	ld.global.nc.u32 	%r3326, [%rd1756];
	shl.b32 	%r3327, %r1230, 8;
	or.b32  	%r3328, %r3327, -2147483648;
	mad.wide.u32 	%rd1757, %r3326, %r3328, %rd1986;
	shr.u64 	%rd1986, %rd1757, 32;
	add.s64 	%rd1758, %rd6, %rd1754;
	st.local.u32 	[%rd1758], %rd1757;
	add.s32 	%r3865, %r3865, 1;
	setp.ne.s32 	%p821, %r3865, 6;
	@%p821 bra 	$L__BB0_857;
	shr.u32 	%r3329, %r1230, 23;
	st.local.u32 	[%rd6+24], %rd1986;
	and.b32  	%r1233, %r3329, 31;
	and.b32  	%r3330, %r3329, 224;
	add.s32 	%r3331, %r3330, -128;
	shr.u32 	%r3332, %r3331, 5;
	mul.wide.u32 	%rd1759, %r3332, 4;
	sub.s64 	%rd403, %rd6, %rd1759;
	ld.local.u32 	%r3866, [%rd403+24];
	ld.local.u32 	%r3867, [%rd403+20];
	setp.eq.s32 	%p822, %r1233, 0;
	@%p822 bra 	$L__BB0_860;
	shf.l.wrap.b32 	%r3866, %r3867, %r3866, %r1233;
	ld.local.u32 	%r3333, [%rd403+16];
	shf.l.wrap.b32 	%r3867, %r3333, %r3867, %r1233;
$L__BB0_860:
	shr.u32 	%r3334, %r3866, 30;
	shf.l.wrap.b32 	%r3335, %r3867, %r3866, 2;
	shl.b32 	%r3336, %r3867, 2;
	shr.u32 	%r3337, %r3335, 31;
	add.s32 	%r3338, %r3337, %r3334;
	neg.s32 	%r3339, %r3338;
	setp.lt.s32 	%p823, %r1230, 0;
	selp.b32 	%r3868, %r3339, %r3338, %p823;
	xor.b32  	%r3340, %r3335, %r1230;
	shr.s32 	%r3341, %r3335, 31;
	xor.b32  	%r3342, %r3341, %r3335;
	xor.b32  	%r3343, %r3341, %r3336;
	cvt.u64.u32 	%rd1760, %r3342;
	shl.b64 	%rd1761, %rd1760, 32;
	cvt.u64.u32 	%rd1762, %r3343;
	or.b64  	%rd1763, %rd1761, %rd1762;
	cvt.rn.f64.s64 	%fd157, %rd1763;
	mul.f64 	%fd158, %fd157, 0d3BF921FB54442D19;
	cvt.rn.f32.f64 	%f1858, %fd158;
	neg.f32 	%f1859, %f1858;
	setp.lt.s32 	%p824, %r3340, 0;
	selp.f32 	%f2420, %f1859, %f1858, %p824;
	bra.uni 	$L__BB0_862;
$L__BB0_861:
	mov.f32 	%f1860, 0f00000000;
	mul.rn.f32 	%f2420, %f6, %f1860;
	mov.b32 	%r3868, 0;
$L__BB0_862:
	setp.ltu.f32 	%p825, %f37, 0f47CE4780;
	add.s32 	%r3345, %r3868, 1;
	mul.rn.f32 	%f1861, %f2420, %f2420;
	and.b32  	%r3346, %r3868, 1;
	setp.eq.b32 	%p826, %r3346, 1;
	selp.f32 	%f1862, %f2420, 0f3F800000, %p826;
	fma.rn.f32 	%f1863, %f1861, %f1862, 0f00000000;
	fma.rn.f32 	%f1864, %f1861, 0f37CBAC00, 0fBAB607ED;
	selp.f32 	%f1865, 0fB94D4153, %f1864, %p826;
	selp.f32 	%f1866, 0f3C0885E4, 0f3D2AAABB, %p826;
	fma.rn.f32 	%f1867, %f1865, %f1861, %f1866;
	selp.f32 	%f1868, 0fBE2AAAA8, 0fBEFFFFFF, %p826;
	fma.rn.f32 	%f1869, %f1867, %f1861, %f1868;
	fma.rn.f32 	%f1870, %f1869, %f1863, %f1862;
	and.b32  	%r3347, %r3345, 2;
	setp.eq.s32 	%p827, %r3347, 0;
	mov.f32 	%f1871, 0f00000000;
	sub.f32 	%f1872, %f1871, %f1870;
	selp.f32 	%f435, %f1870, %f1872, %p827;
	@%p825 bra 	$L__BB0_870;
	setp.eq.f32 	%p828, %f37, 0f7F800000;
	@%p828 bra 	$L__BB0_869;
	mov.b32 	%r1242, %f6;
	mov.b64 	%rd1987, 0;
	mov.b32 	%r3869, 0;
$L__BB0_865:
	.pragma "nounroll";
	mul.wide.u32 	%rd1765, %r3869, 4;
	mov.u64 	%rd1766, __cudart_i2opi_f;
	add.s64 	%rd1767, %rd1766, %rd1765;
	ld.global.nc.u32 	%r3349, [%rd1767];
	shl.b32 	%r3350, %r1242, 8;
	or.b32  	%r3351, %r3350, -2147483648;
	mad.wide.u32 	%rd1768, %r3349, %r3351, %rd1987;
	shr.u64 	%rd1987, %rd1768, 32;
	add.s64 	%rd1769, %rd5, %rd1765;
	st.local.u32 	[%rd1769], %rd1768;
	add.s32 	%r3869, %r3869, 1;
	setp.ne.s32 	%p829, %r3869, 6;
	@%p829 bra 	$L__BB0_865;
	shr.u32 	%r3352, %r1242, 23;
	st.local.u32 	[%rd5+24], %rd1987;
	and.b32  	%r1245, %r3352, 31;
	and.b32  	%r3353, %r3352, 224;
	add.s32 	%r3354, %r3353, -128;
	shr.u32 	%r3355, %r3354, 5;
	mul.wide.u32 	%rd1770, %r3355, 4;
	sub.s64 	%rd406, %rd5, %rd1770;
	ld.local.u32 	%r3870, [%rd406+24];
	ld.local.u32 	%r3871, [%rd406+20];
	setp.eq.s32 	%p830, %r1245, 0;
	@%p830 bra 	$L__BB0_868;
	shf.l.wrap.b32 	%r3870, %r3871, %r3870, %r1245;
	ld.local.u32 	%r3356, [%rd406+16];
	shf.l.wrap.b32 	%r3871, %r3356, %r3871, %r1245;
$L__BB0_868:
	shr.u32 	%r3357, %r3870, 30;
	shf.l.wrap.b32 	%r3358, %r3871, %r3870, 2;
	shl.b32 	%r3359, %r3871, 2;
	shr.u32 	%r3360, %r3358, 31;
	add.s32 	%r3361, %r3360, %r3357;
	neg.s32 	%r3362, %r3361;
	setp.lt.s32 	%p831, %r1242, 0;
	selp.b32 	%r3872, %r3362, %r3361, %p831;
	xor.b32  	%r3363, %r3358, %r1242;
	shr.s32 	%r3364, %r3358, 31;
	xor.b32  	%r3365, %r3364, %r3358;
	xor.b32  	%r3366, %r3364, %r3359;
	cvt.u64.u32 	%rd1771, %r3365;
	shl.b64 	%rd1772, %rd1771, 32;
	cvt.u64.u32 	%rd1773, %r3366;
	or.b64  	%rd1774, %rd1772, %rd1773;
	cvt.rn.f64.s64 	%fd159, %rd1774;
	mul.f64 	%fd160, %fd159, 0d3BF921FB54442D19;
	cvt.rn.f32.f64 	%f1873, %fd160;
	neg.f32 	%f1874, %f1873;
	setp.lt.s32 	%p832, %r3363, 0;
	selp.f32 	%f2421, %f1874, %f1873, %p832;
	bra.uni 	$L__BB0_870;
$L__BB0_869:
	mov.f32 	%f1875, 0f00000000;
	mul.rn.f32 	%f2421, %f6, %f1875;
	mov.b32 	%r3872, 0;
$L__BB0_870:
	mul.rn.f32 	%f1876, %f2421, %f2421;
	and.b32  	%r3368, %r3872, 1;
	setp.eq.b32 	%p833, %r3368, 1;
	selp.f32 	%f1877, 0f3F800000, %f2421, %p833;
	fma.rn.f32 	%f1878, %f1876, %f1877, 0f00000000;
	fma.rn.f32 	%f1879, %f1876, 0f37CBAC00, 0fBAB607ED;
	selp.f32 	%f1880, %f1879, 0fB94D4153, %p833;
	selp.f32 	%f1881, 0f3D2AAABB, 0f3C0885E4, %p833;
	fma.rn.f32 	%f1882, %f1880, %f1876, %f1881;
	selp.f32 	%f1883, 0fBEFFFFFF, 0fBE2AAAA8, %p833;
	fma.rn.f32 	%f1884, %f1882, %f1876, %f1883;
	fma.rn.f32 	%f1885, %f1884, %f1878, %f1877;
	and.b32  	%r3369, %r3872, 2;
	setp.eq.s32 	%p834, %r3369, 0;
	mov.f32 	%f1886, 0f00000000;
	sub.f32 	%f1887, %f1886, %f1885;
	selp.f32 	%f439, %f1885, %f1887, %p834;
	rcp.rn.f32 	%f440, %f435;
	div.rn.f32 	%f441, %f440, %f29;
	mul.f32 	%f1888, %f422, %f439;
	mul.f32 	%f1889, %f4, %f1888;
	mul.f32 	%f442, %f441, %f1889;
	mul.f32 	%f1890, %f442, 0f3F22F983;
	cvt.rni.s32.f32 	%r3880, %f1890;
	cvt.rn.f32.s32 	%f1891, %r3880;
	fma.rn.f32 	%f1892, %f1891, 0fBFC90FDA, %f442;
	fma.rn.f32 	%f1893, %f1891, 0fB3A22168, %f1892;
	fma.rn.f32 	%f2423, %f1891, 0fA7C234C5, %f1893;
	abs.f32 	%f444, %f442;
	setp.ltu.f32 	%p835, %f444, 0f47CE4780;
	mov.u32 	%r3876, %r3880;
	mov.f32 	%f2422, %f2423;
	@%p835 bra 	$L__BB0_878;
	setp.eq.f32 	%p836, %f444, 0f7F800000;
	@%p836 bra 	$L__BB0_877;
	mov.b64 	%rd1988, 0;
	mov.b32 	%r3873, 0;
$L__BB0_873:
	.pragma "nounroll";
	mul.wide.u32 	%rd1776, %r3873, 4;
	mov.u64 	%rd1777, __cudart_i2opi_f;
	add.s64 	%rd1778, %rd1777, %rd1776;
	ld.global.nc.u32 	%r3371, [%rd1778];
	mov.b32 	%r1256, %f442;
	shl.b32 	%r3372, %r1256, 8;
	or.b32  	%r3373, %r3372, -2147483648;
	mad.wide.u32 	%rd1779, %r3371, %r3373, %rd1988;
	shr.u64 	%rd1988, %rd1779, 32;
	add.s64 	%rd1780, %rd4, %rd1776;
	st.local.u32 	[%rd1780], %rd1779;
	add.s32 	%r3873, %r3873, 1;
	setp.ne.s32 	%p837, %r3873, 6;
	@%p837 bra 	$L__BB0_873;
	shr.u32 	%r3374, %r1256, 23;
	st.local.u32 	[%rd4+24], %rd1988;
	and.b32  	%r1258, %r3374, 31;
	and.b32  	%r3375, %r3374, 224;
	add.s32 	%r3376, %r3375, -128;
	shr.u32 	%r3377, %r3376, 5;
	mul.wide.u32 	%rd1781, %r3377, 4;
	sub.s64 	%rd409, %rd4, %rd1781;
	ld.local.u32 	%r3874, [%rd409+24];
	ld.local.u32 	%r3875, [%rd409+20];
	setp.eq.s32 	%p838, %r1258, 0;
	@%p838 bra 	$L__BB0_876;
	shf.l.wrap.b32 	%r3874, %r3875, %r3874, %r1258;
	ld.local.u32 	%r3378, [%rd409+16];
	shf.l.wrap.b32 	%r3875, %r3378, %r3875, %r1258;
$L__BB0_876:
	shr.u32 	%r3379, %r3874, 30;
	shf.l.wrap.b32 	%r3380, %r3875, %r3874, 2;
	shl.b32 	%r3381, %r3875, 2;
	shr.u32 	%r3382, %r3380, 31;
	add.s32 	%r3383, %r3382, %r3379;
	neg.s32 	%r3384, %r3383;
	setp.lt.s32 	%p839, %r1256, 0;
	selp.b32 	%r3876, %r3384, %r3383, %p839;
	xor.b32  	%r3386, %r3380, %r1256;
	shr.s32 	%r3387, %r3380, 31;
	xor.b32  	%r3388, %r3387, %r3380;
	xor.b32  	%r3389, %r3387, %r3381;
	cvt.u64.u32 	%rd1782, %r3388;
	shl.b64 	%rd1783, %rd1782, 32;
	cvt.u64.u32 	%rd1784, %r3389;
	or.b64  	%rd1785, %rd1783, %rd1784;
	cvt.rn.f64.s64 	%fd161, %rd1785;
	mul.f64 	%fd162, %fd161, 0d3BF921FB54442D19;
	cvt.rn.f32.f64 	%f1894, %fd162;
	neg.f32 	%f1895, %f1894;
	setp.lt.s32 	%p840, %r3386, 0;
	selp.f32 	%f2422, %f1895, %f1894, %p840;
	bra.uni 	$L__BB0_878;
$L__BB0_877:
	mov.f32 	%f1896, 0f00000000;
	mul.rn.f32 	%f2422, %f442, %f1896;
	mov.b32 	%r3876, 0;
$L__BB0_878:
	mul.rn.f32 	%f1897, %f2422, %f2422;
	and.b32  	%r3391, %r3876, 1;
	setp.eq.b32 	%p842, %r3391, 1;
	selp.f32 	%f1898, 0f3F800000, %f2422, %p842;
	fma.rn.f32 	%f1899, %f1897, %f1898, 0f00000000;
	fma.rn.f32 	%f1900, %f1897, 0f37CBAC00, 0fBAB607ED;
	selp.f32 	%f1901, %f1900, 0fB94D4153, %p842;
	selp.f32 	%f1902, 0f3D2AAABB, 0f3C0885E4, %p842;
	fma.rn.f32 	%f1903, %f1901, %f1897, %f1902;
	selp.f32 	%f1904, 0fBEFFFFFF, 0fBE2AAAA8, %p842;
	fma.rn.f32 	%f1905, %f1903, %f1897, %f1904;
	fma.rn.f32 	%f1906, %f1905, %f1899, %f1898;
	and.b32  	%r3392, %r3876, 2;
	setp.eq.s32 	%p843, %r3392, 0;
	mov.f32 	%f1907, 0f00000000;
	sub.f32 	%f1908, %f1907, %f1906;
	selp.f32 	%f448, %f1906, %f1908, %p843;
	@%p835 bra 	$L__BB0_886;
	setp.eq.f32 	%p844, %f444, 0f7F800000;
	@%p844 bra 	$L__BB0_885;
	mov.b32 	%r1267, %f442;
	mov.b64 	%rd1989, 0;
	mov.b32 	%r3877, 0;
$L__BB0_881:
	.pragma "nounroll";
	mul.wide.u32 	%rd1787, %r3877, 4;
	mov.u64 	%rd1788, __cudart_i2opi_f;
	add.s64 	%rd1789, %rd1788, %rd1787;
	ld.global.nc.u32 	%r3394, [%rd1789];
	shl.b32 	%r3395, %r1267, 8;
	or.b32  	%r3396, %r3395, -2147483648;
	mad.wide.u32 	%rd1790, %r3394, %r3396, %rd1989;
	shr.u64 	%rd1989, %rd1790, 32;
	add.s64 	%rd1791, %rd3, %rd1787;
	st.local.u32 	[%rd1791], %rd1790;
	add.s32 	%r3877, %r3877, 1;
	setp.ne.s32 	%p845, %r3877, 6;
	@%p845 bra 	$L__BB0_881;
	shr.u32 	%r3397, %r1267, 23;
	st.local.u32 	[%rd3+24], %rd1989;
	and.b32  	%r1270, %r3397, 31;
	and.b32  	%r3398, %r3397, 224;
	add.s32 	%r3399, %r3398, -128;
	shr.u32 	%r3400, %r3399, 5;
	mul.wide.u32 	%rd1792, %r3400, 4;
	sub.s64 	%rd412, %rd3, %rd1792;
	ld.local.u32 	%r3878, [%rd412+24];
	ld.local.u32 	%r3879, [%rd412+20];
	setp.eq.s32 	%p846, %r1270, 0;
	@%p846 bra 	$L__BB0_884;
	shf.l.wrap.b32 	%r3878, %r3879, %r3878, %r1270;
	ld.local.u32 	%r3401, [%rd412+16];
	shf.l.wrap.b32 	%r3879, %r3401, %r3879, %r1270;
$L__BB0_884:
	shr.u32 	%r3402, %r3878, 30;
	shf.l.wrap.b32 	%r3403, %r3879, %r3878, 2;
	shl.b32 	%r3404, %r3879, 2;
	shr.u32 	%r3405, %r3403, 31;
	add.s32 	%r3406, %r3405, %r3402;
	neg.s32 	%r3407, %r3406;
	setp.lt.s32 	%p847, %r1267, 0;
	selp.b32 	%r3880, %r3407, %r3406, %p847;
	xor.b32  	%r3408, %r3403, %r1267;
	shr.s32 	%r3409, %r3403, 31;
	xor.b32  	%r3410, %r3409, %r3403;
	xor.b32  	%r3411, %r3409, %r3404;
	cvt.u64.u32 	%rd1793, %r3410;
	shl.b64 	%rd1794, %rd1793, 32;
	cvt.u64.u32 	%rd1795, %r3411;
	or.b64  	%rd1796, %rd1794, %rd1795;
	cvt.rn.f64.s64 	%fd163, %rd1796;
	mul.f64 	%fd164, %fd163, 0d3BF921FB54442D19;
	cvt.rn.f32.f64 	%f1909, %fd164;
	neg.f32 	%f1910, %f1909;
	setp.lt.s32 	%p848, %r3408, 0;
	selp.f32 	%f2423, %f1910, %f1909, %p848;
	bra.uni 	$L__BB0_886;
$L__BB0_885:
	mov.f32 	%f1911, 0f00000000;
	mul.rn.f32 	%f2423, %f442, %f1911;
	mov.b32 	%r3880, 0;
$L__BB0_886:
	mul.f32 	%f1912, %f423, %f427;
	mul.f32 	%f1913, %f423, %f431;
	add.s32 	%r3413, %r3880, 1;
	mul.rn.f32 	%f1914, %f2423, %f2423;
	and.b32  	%r3414, %r3880, 1;
	setp.eq.b32 	%p849, %r3414, 1;
	selp.f32 	%f1915, %f2423, 0f3F800000, %p849;
	fma.rn.f32 	%f1916, %f1914, %f1915, 0f00000000;
	fma.rn.f32 	%f1917, %f1914, 0f37CBAC00, 0fBAB607ED;
	selp.f32 	%f1918, 0fB94D4153, %f1917, %p849;
	selp.f32 	%f1919, 0f3C0885E4, 0f3D2AAABB, %p849;
	fma.rn.f32 	%f1920, %f1918, %f1914, %f1919;
	selp.f32 	%f1921, 0fBE2AAAA8, 0fBEFFFFFF, %p849;
	fma.rn.f32 	%f1922, %f1920, %f1914, %f1921;
	fma.rn.f32 	%f1923, %f1922, %f1916, %f1915;
	and.b32  	%r3415, %r3413, 2;
	setp.eq.s32 	%p850, %r3415, 0;
	mov.f32 	%f1924, 0f00000000;
	sub.f32 	%f1925, %f1924, %f1923;
	selp.f32 	%f452, %f1923, %f1925, %p850;
	mul.f32 	%f1926, %f1912, %f448;
	mov.f32 	%f1927, 0f3F800000;
	sub.f32 	%f1928, %f1927, %f452;
	mul.f32 	%f1929, %f1913, %f1928;
	sub.f32 	%f1930, %f1926, %f1929;
	fma.rn.f32 	%f453, %f29, %f1930, %f1;
	mul.f32 	%f1931, %f1912, %f1928;
	fma.rn.f32 	%f1932, %f1913, %f448, %f1931;
	fma.rn.f32 	%f454, %f29, %f1932, %f2;
	add.f32 	%f455, %f5, %f442;
	mul.f32 	%f456, %f427, %f448;
	mul.f32 	%f1933, %f456, 0f3F22F983;
	cvt.rni.s32.f32 	%r3888, %f1933;
	cvt.rn.f32.s32 	%f1934, %r3888;
	fma.rn.f32 	%f1935, %f1934, 0fBFC90FDA, %f456;
	fma.rn.f32 	%f1936, %f1934, 0fB3A22168, %f1935;
	fma.rn.f32 	%f2425, %f1934, 0fA7C234C5, %f1936;
	abs.f32 	%f458, %f456;
	setp.ltu.f32 	%p851, %f458, 0f47CE4780;
	mov.u32 	%r3884, %r3888;
	mov.f32 	%f2424, %f2425;
	@%p851 bra 	$L__BB0_894;
	setp.eq.f32 	%p852, %f458, 0f7F800000;
	@%p852 bra 	$L__BB0_893;
	mov.b64 	%rd1990, 0;
	mov.b32 	%r3881, 0;
$L__BB0_889:
	.pragma "nounroll";
	mul.wide.u32 	%rd1798, %r3881, 4;
	mov.u64 	%rd1799, __cudart_i2opi_f;
	add.s64 	%rd1800, %rd1799, %rd1798;
	ld.global.nc.u32 	%r3417, [%rd1800];
	mov.b32 	%r3418, %f456;
	shl.b32 	%r3419, %r3418, 8;
	or.b32  	%r3420, %r3419, -2147483648;
	mad.wide.u32 	%rd1801, %r3417, %r3420, %rd1990;
	shr.u64 	%rd1990, %rd1801, 32;
	add.s64 	%rd1802, %rd2, %rd1798;
	st.local.u32 	[%rd1802], %rd1801;
	add.s32 	%r3881, %r3881, 1;
	setp.ne.s32 	%p853, %r3881, 6;
	@%p853 bra 	$L__BB0_889;
	shr.u32 	%r3422, %r3418, 23;
	st.local.u32 	[%rd2+24], %rd1990;
	and.b32  	%r3423, %r3422, 31;
	and.b32  	%r3424, %r3422, 224;
	add.s32 	%r3425, %r3424, -128;
	shr.u32 	%r3426, %r3425, 5;
	mul.wide.u32 	%rd1803, %r3426, 4;
	sub.s64 	%rd1804, %rd2, %rd1803;
	ld.local.u32 	%r3882, [%rd1804+24];
	ld.local.u32 	%r3883, [%rd1804+20];
	setp.eq.s32 	%p854, %r3423, 0;
	@%p854 bra 	$L__BB0_892;
	shf.l.wrap.b32 	%r3882, %r3883, %r3882, %r3423;
	mul.wide.u32 	%rd1805, %r3426, 4;
	sub.s64 	%rd1806, %rd2, %rd1805;
	ld.local.u32 	%r3433, [%rd1806+16];
	shf.l.wrap.b32 	%r3883, %r3433, %r3883, %r3423;
$L__BB0_892:
	shr.u32 	%r3434, %r3882, 30;
	shf.l.wrap.b32 	%r3435, %r3883, %r3882, 2;
	shl.b32 	%r3436, %r3883, 2;
	shr.u32 	%r3437, %r3435, 31;
	add.s32 	%r3438, %r3437, %r3434;
	neg.s32 	%r3439, %r3438;
	setp.lt.s32 	%p855, %r3418, 0;
	selp.b32 	%r3884, %r3439, %r3438, %p855;
	xor.b32  	%r3441, %r3435, %r3418;
	shr.s32 	%r3442, %r3435, 31;
	xor.b32  	%r3443, %r3442, %r3435;
	xor.b32  	%r3444, %r3442, %r3436;
	cvt.u64.u32 	%rd1807, %r3443;
	shl.b64 	%rd1808, %rd1807, 32;
	cvt.u64.u32 	%rd1809, %r3444;
	or.b64  	%rd1810, %rd1808, %rd1809;
	cvt.rn.f64.s64 	%fd165, %rd1810;
	mul.f64 	%fd166, %fd165, 0d3BF921FB54442D19;
	cvt.rn.f32.f64 	%f1937, %fd166;
	neg.f32 	%f1938, %f1937;
	setp.lt.s32 	%p856, %r3441, 0;
	selp.f32 	%f2424, %f1938, %f1937, %p856;
	bra.uni 	$L__BB0_894;
$L__BB0_893:
	mov.f32 	%f1939, 0f00000000;
	mul.rn.f32 	%f2424, %f456, %f1939;
	mov.b32 	%r3884, 0;
$L__BB0_894:
	mul.rn.f32 	%f1940, %f2424, %f2424;
	and.b32  	%r3446, %r3884, 1;
	setp.eq.b32 	%p858, %r3446, 1;
	selp.f32 	%f1941, 0f3F800000, %f2424, %p858;
	fma.rn.f32 	%f1942, %f1940, %f1941, 0f00000000;
	fma.rn.f32 	%f1943, %f1940, 0f37CBAC00, 0fBAB607ED;
	selp.f32 	%f1944, %f1943, 0fB94D4153, %p858;
	selp.f32 	%f1945, 0f3D2AAABB, 0f3C0885E4, %p858;
	fma.rn.f32 	%f1946, %f1944, %f1940, %f1945;
	selp.f32 	%f1947, 0fBEFFFFFF, 0fBE2AAAA8, %p858;
	fma.rn.f32 	%f1948, %f1946, %f1940, %f1947;
	fma.rn.f32 	%f1949, %f1948, %f1942, %f1941;
	and.b32  	%r3447, %r3884, 2;
	setp.eq.s32 	%p859, %r3447, 0;
	mov.f32 	%f1950, 0f00000000;
	sub.f32 	%f1951, %f1950, %f1949;
	selp.f32 	%f465, %f1949, %f1951, %p859;
	@%p851 bra 	$L__BB0_902;
	setp.eq.f32 	%p860, %f458, 0f7F800000;
	@%p860 bra 	$L__BB0_901;
	mov.b64 	%rd1991, 0;
	mov.b32 	%r3885, 0;
$L__BB0_897:
	.pragma "nounroll";
	mul.wide.u32 	%rd1812, %r3885, 4;
	mov.u64 	%rd1813, __cudart_i2opi_f;
	add.s64 	%rd1814, %rd1813, %rd1812;
	ld.global.nc.u32 	%r3449, [%rd1814];
	mov.b32 	%r1291, %f456;
	shl.b32 	%r3450, %r1291, 8;
	or.b32  	%r3451, %r3450, -2147483648;
	mad.wide.u32 	%rd1815, %r3449, %r3451, %rd1991;
	shr.u64 	%rd1991, %rd1815, 32;
	add.s64 	%rd1816, %rd1, %rd1812;
	st.local.u32 	[%rd1816], %rd1815;
	add.s32 	%r3885, %r3885, 1;
	setp.ne.s32 	%p861, %r3885, 6;
	@%p861 bra 	$L__BB0_897;
	shr.u32 	%r3452, %r1291, 23;
	st.local.u32 	[%rd1+24], %rd1991;
	and.b32  	%r1293, %r3452, 31;
	and.b32  	%r3453, %r3452, 224;
	add.s32 	%r3454, %r3453, -128;
	shr.u32 	%r3455, %r3454, 5;
	mul.wide.u32 	%rd1817, %r3455, 4;
	sub.s64 	%rd417, %rd1, %rd1817;
	ld.local.u32 	%r3886, [%rd417+24];
	ld.local.u32 	%r3887, [%rd417+20];
	setp.eq.s32 	%p862, %r1293, 0;
	@%p862 bra 	$L__BB0_900;
	shf.l.wrap.b32 	%r3886, %r3887, %r3886, %r1293;
	ld.local.u32 	%r3456, [%rd417+16];
	shf.l.wrap.b32 	%r3887, %r3456, %r3887, %r1293;
$L__BB0_900:
	shr.u32 	%r3457, %r3886, 30;
	shf.l.wrap.b32 	%r3458, %r3887, %r3886, 2;
	shl.b32 	%r3459, %r3887, 2;
	shr.u32 	%r3460, %r3458, 31;
	add.s32 	%r3461, %r3460, %r3457;
	neg.s32 	%r3462, %r3461;
	setp.lt.s32 	%p863, %r1291, 0;
	selp.b32 	%r3888, %r3462, %r3461, %p863;
	xor.b32  	%r3464, %r3458, %r1291;
	shr.s32 	%r3465, %r3458, 31;
	xor.b32  	%r3466, %r3465, %r3458;
	xor.b32  	%r3467, %r3465, %r3459;
	cvt.u64.u32 	%rd1818, %r3466;
	shl.b64 	%rd1819, %rd1818, 32;
	cvt.u64.u32 	%rd1820, %r3467;
	or.b64  	%rd1821, %rd1819, %rd1820;
	cvt.rn.f64.s64 	%fd167, %rd1821;
	mul.f64 	%fd168, %fd167, 0d3BF921FB54442D19;
	cvt.rn.f32.f64 	%f1952, %fd168;
	neg.f32 	%f1953, %f1952;
	setp.lt.s32 	%p864, %r3464, 0;
	selp.f32 	%f2425, %f1953, %f1952, %p864;
	bra.uni 	$L__BB0_902;
$L__BB0_901:
	mov.f32 	%f1954, 0f00000000;
	mul.rn.f32 	%f2425, %f456, %f1954;
	mov.b32 	%r3888, 0;
$L__BB0_902:
	ld.param.u64 	%rd1829, [_Z11GPUsequenceP5MPTRKP5MPHITS0_i_param_2];
	mov.u32 	%r3469, %tid.x;
	add.s32 	%r3470, %r3888, 1;
	mul.rn.f32 	%f1955, %f2425, %f2425;
	and.b32  	%r3471, %r3888, 1;
	setp.eq.b32 	%p865, %r3471, 1;
	selp.f32 	%f1956, %f2425, 0f3F800000, %p865;
	fma.rn.f32 	%f1957, %f1955, %f1956, 0f00000000;
	fma.rn.f32 	%f1958, %f1955, 0f37CBAC00, 0fBAB607ED;
	selp.f32 	%f1959, 0fB94D4153, %f1958, %p865;
	selp.f32 	%f1960, 0f3C0885E4, 0f3D2AAABB, %p865;
	fma.rn.f32 	%f1961, %f1959, %f1955, %f1960;
	selp.f32 	%f1962, 0fBE2AAAA8, 0fBEFFFFFF, %p865;
	fma.rn.f32 	%f1963, %f1961, %f1955, %f1962;
	fma.rn.f32 	%f1964, %f1963, %f1957, %f1956;
	and.b32  	%r3472, %r3470, 2;
	setp.eq.s32 	%p866, %r3472, 0;
	mov.f32 	%f1965, 0f00000000;
	sub.f32 	%f1966, %f1965, %f1964;
	selp.f32 	%f1967, %f1964, %f1966, %p866;
	mul.f32 	%f1968, %f427, %f439;
	mul.f32 	%f1969, %f431, %f452;
	mul.f32 	%f1970, %f1969, %f465;
	sub.f32 	%f1971, %f1970, %f452;
	mul.f32 	%f1972, %f1968, %f1971;
	mul.f32 	%f1973, %f440, %f1972;
	mul.f32 	%f1974, %f422, %f1968;
	mul.f32 	%f1975, %f1974, %f452;
	mul.f32 	%f1976, %f431, %f465;
	mov.f32 	%f1977, 0f3F800000;
	sub.f32 	%f1978, %f1977, %f1976;
	mul.f32 	%f1979, %f1975, %f1978;
	mul.f32 	%f1980, %f423, %f440;
	mul.f32 	%f1981, %f1980, %f1979;
	sub.f32 	%f1982, %f1977, %f1967;
	mul.f32 	%f1983, %f431, %f1982;
	mul.f32 	%f1984, %f427, %f448;
	sub.f32 	%f1985, %f1984, %f1983;
	mul.f32 	%f1986, %f29, %f1985;
	mul.f32 	%f1987, %f423, %f423;
	mul.f32 	%f1988, %f1987, %f1986;
	sub.f32 	%f1989, %f1981, %f1988;
	mul.f32 	%f1990, %f29, %f423;
	mul.f32 	%f1991, %f431, %f431;
	mul.f32 	%f1992, %f1991, %f448;
	mul.f32 	%f1993, %f1992, %f465;
	mul.f32 	%f1994, %f431, %f448;
	sub.f32 	%f1995, %f1993, %f1994;
	mul.f32 	%f1996, %f427, %f1982;
	sub.f32 	%f1997, %f1995, %f1996;
	mul.f32 	%f1998, %f1990, %f1997;
	mul.f32 	%f1999, %f422, %f427;
	mul.f32 	%f2000, %f1999, %f452;
	mul.f32 	%f2001, %f2000, %f1978;
	mul.f32 	%f2002, %f440, %f440;
	mul.f32 	%f2003, %f2002, %f2001;
	mul.f32 	%f2004, %f439, %f452;
	mul.f32 	%f2005, %f427, %f427;
	mul.f32 	%f2006, %f2005, %f465;
	sub.f32 	%f2007, %f2006, %f431;
	mul.f32 	%f2008, %f2004, %f2007;
	mul.f32 	%f2009, %f440, %f2008;
	mul.f32 	%f2010, %f422, %f439;
	mul.f32 	%f2011, %f2010, %f452;
	add.f32 	%f2012, %f431, %f2006;
	mul.f32 	%f2013, %f2011, %f2012;
	mul.f32 	%f2014, %f1980, %f2013;
	add.f32 	%f2015, %f1994, %f1996;
	mul.f32 	%f2016, %f29, %f2015;
	mul.f32 	%f2017, %f1987, %f2016;
	sub.f32 	%f2018, %f2014, %f2017;
	neg.f32 	%f2019, %f431;
	mul.f32 	%f2020, %f1982, %f2019;
	mul.f32 	%f2021, %f427, %f431;
	mul.f32 	%f2022, %f2021, %f448;
	mul.f32 	%f2023, %f2022, %f465;
	sub.f32 	%f2024, %f2020, %f2023;
	add.f32 	%f2025, %f1984, %f2024;
	mul.f32 	%f2026, %f1990, %f2025;
	mul.f32 	%f2027, %f422, %f452;
	mul.f32 	%f2028, %f2027, %f2012;
	mul.f32 	%f2029, %f2002, %f2028;
	neg.f32 	%f2030, %f4;
	mul.f32 	%f2031, %f439, %f2030;
	mul.f32 	%f2032, %f441, %f2031;
	mul.f32 	%f2033, %f441, %f2010;
	mul.f32 	%f2034, %f4, %f422;
	mul.f32 	%f2035, %f440, %f441;
	mul.f32 	%f2036, %f2034, %f2035;
	fma.rn.f32 	%f2037, %f1973, %f10, %f7;
	fma.rn.f32 	%f2038, %f13, %f1989, %f2037;
	fma.rn.f32 	%f2039, %f17, %f1998, %f2038;
	fma.rn.f32 	%f2040, %f2003, %f22, %f2039;
	fma.rn.f32 	%f2041, %f1973, %f12, %f10;
	fma.rn.f32 	%f2042, %f15, %f1989, %f2041;
	fma.rn.f32 	%f2043, %f19, %f1998, %f2042;
	fma.rn.f32 	%f2044, %f2003, %f24, %f2043;
	fma.rn.f32 	%f2045, %f1973, %f15, %f13;
	fma.rn.f32 	%f2046, %f1989, %f16, %f2045;
	fma.rn.f32 	%f2047, %f1998, %f20, %f2046;
	fma.rn.f32 	%f2048, %f2003, %f25, %f2047;
	fma.rn.f32 	%f2049, %f1973, %f19, %f17;
	fma.rn.f32 	%f2050, %f1989, %f20, %f2049;
	fma.rn.f32 	%f2051, %f1998, %f21, %f2050;
	fma.rn.f32 	%f2052, %f2003, %f26, %f2051;
	fma.rn.f32 	%f2053, %f1973, %f24, %f22;
	fma.rn.f32 	%f2054, %f1989, %f25, %f2053;
	fma.rn.f32 	%f2055, %f1998, %f26, %f2054;
	fma.rn.f32 	%f2056, %f2003, %f27, %f2055;
	fma.rn.f32 	%f2057, %f2009, %f10, %f8;
	fma.rn.f32 	%f2058, %f2018, %f13, %f2057;
	fma.rn.f32 	%f2059, %f2026, %f17, %f2058;
	fma.rn.f32 	%f2060, %f2029, %f22, %f2059;
	fma.rn.f32 	%f2061, %f2009, %f11, %f9;
	fma.rn.f32 	%f2062, %f2018, %f14, %f2061;
	fma.rn.f32 	%f2063, %f2026, %f18, %f2062;
	fma.rn.f32 	%f2064, %f2029, %f23, %f2063;
	fma.rn.f32 	%f2065, %f2009, %f12, %f11;
	fma.rn.f32 	%f2066, %f2018, %f15, %f2065;
	fma.rn.f32 	%f2067, %f2026, %f19, %f2066;
	fma.rn.f32 	%f2068, %f2029, %f24, %f2067;
	fma.rn.f32 	%f2069, %f2009, %f15, %f14;
	fma.rn.f32 	%f2070, %f2018, %f16, %f2069;
	fma.rn.f32 	%f2071, %f2026, %f20, %f2070;
	fma.rn.f32 	%f2072, %f2029, %f25, %f2071;
	fma.rn.f32 	%f2073, %f2009, %f19, %f18;
	fma.rn.f32 	%f2074, %f2018, %f20, %f2073;
	fma.rn.f32 	%f2075, %f2026, %f21, %f2074;
	fma.rn.f32 	%f2076, %f2029, %f26, %f2075;
	fma.rn.f32 	%f2077, %f2009, %f24, %f23;
	fma.rn.f32 	%f2078, %f2018, %f25, %f2077;
	fma.rn.f32 	%f2079, %f2026, %f26, %f2078;
	fma.rn.f32 	%f2080, %f2029, %f27, %f2079;
	mul.f32 	%f2081, %f2033, %f13;
	fma.rn.f32 	%f2082, %f2032, %f10, %f2081;
	add.f32 	%f2083, %f17, %f2082;
	fma.rn.f32 	%f2084, %f2036, %f22, %f2083;
	mul.f32 	%f2085, %f2033, %f14;
	fma.rn.f32 	%f2086, %f2032, %f11, %f2085;
	add.f32 	%f2087, %f18, %f2086;
	fma.rn.f32 	%f2088, %f2036, %f23, %f2087;
	mul.f32 	%f2089, %f2033, %f15;
	fma.rn.f32 	%f2090, %f2032, %f12, %f2089;
	add.f32 	%f2091, %f19, %f2090;
	fma.rn.f32 	%f2092, %f2036, %f24, %f2091;
	mul.f32 	%f2093, %f2033, %f16;
	fma.rn.f32 	%f2094, %f2032, %f15, %f2093;
	add.f32 	%f2095, %f20, %f2094;
	fma.rn.f32 	%f2096, %f2036, %f25, %f2095;
	mul.f32 	%f2097, %f2033, %f20;
	fma.rn.f32 	%f2098, %f2032, %f19, %f2097;
	add.f32 	%f2099, %f21, %f2098;
	fma.rn.f32 	%f2100, %f2036, %f26, %f2099;
	mul.f32 	%f2101, %f2033, %f25;
	fma.rn.f32 	%f2102, %f2032, %f24, %f2101;
	add.f32 	%f2103, %f26, %f2102;
	fma.rn.f32 	%f2104, %f2036, %f27, %f2103;
	fma.rn.f32 	%f2105, %f1973, %f2044, %f2040;
	fma.rn.f32 	%f2106, %f1989, %f2048, %f2105;
	fma.rn.f32 	%f2107, %f1998, %f2052, %f2106;
	fma.rn.f32 	%f2108, %f2003, %f2056, %f2107;
	fma.rn.f32 	%f2109, %f1973, %f2068, %f2060;
	fma.rn.f32 	%f2110, %f1989, %f2072, %f2109;
	fma.rn.f32 	%f2111, %f1998, %f2076, %f2110;
	fma.rn.f32 	%f2112, %f2003, %f2080, %f2111;
	fma.rn.f32 	%f2113, %f2009, %f2068, %f2064;
	fma.rn.f32 	%f2114, %f2018, %f2072, %f2113;
	fma.rn.f32 	%f2115, %f2026, %f2076, %f2114;
	fma.rn.f32 	%f2116, %f2029, %f2080, %f2115;
	fma.rn.f32 	%f2117, %f1973, 0f00000000, 0f00000000;
	fma.rn.f32 	%f2118, %f1989, 0f00000000, %f2117;
	fma.rn.f32 	%f2119, %f1998, 0f00000000, %f2118;
	fma.rn.f32 	%f2120, %f2003, 0f00000000, %f2119;
	fma.rn.f32 	%f2121, %f2009, 0f00000000, 0f00000000;
	fma.rn.f32 	%f2122, %f2018, 0f00000000, %f2121;
	fma.rn.f32 	%f2123, %f2026, 0f00000000, %f2122;
	fma.rn.f32 	%f2124, %f2029, 0f00000000, %f2123;
	fma.rn.f32 	%f2125, %f1973, %f2092, %f2084;
	fma.rn.f32 	%f2126, %f1989, %f2096, %f2125;
	fma.rn.f32 	%f2127, %f1998, %f2100, %f2126;
	fma.rn.f32 	%f2128, %f2003, %f2104, %f2127;
	fma.rn.f32 	%f2129, %f2009, %f2092, %f2088;
	fma.rn.f32 	%f2130, %f2018, %f2096, %f2129;
	fma.rn.f32 	%f2131, %f2026, %f2100, %f2130;
	fma.rn.f32 	%f2132, %f2029, %f2104, %f2131;
	mul.f32 	%f2133, %f2033, %f2096;
	fma.rn.f32 	%f2134, %f2032, %f2092, %f2133;
	add.f32 	%f2135, %f2134, %f2100;
	fma.rn.f32 	%f2136, %f2036, %f2104, %f2135;
	add.f32 	%f2137, %f2108, %f416;
	add.f32 	%f2138, %f2048, %f419;
	add.f32 	%f2139, %f2132, %f421;
	mul.f32 	%f2140, %f2138, %f2139;
	add.f32 	%f2141, %f2072, %f420;
	mul.f32 	%f2142, %f2141, %f2141;
	sub.f32 	%f2143, %f2140, %f2142;
	mul.f32 	%f2144, %f2137, %f2143;
	add.f32 	%f2145, %f2112, %f417;
	mul.f32 	%f2146, %f2145, %f2139;
	add.f32 	%f2147, %f2116, %f418;
	mul.f32 	%f2148, %f2141, %f2147;
	sub.f32 	%f2149, %f2146, %f2148;
	mul.f32 	%f2150, %f2145, %f2149;
	sub.f32 	%f2151, %f2144, %f2150;
	mul.f32 	%f2152, %f2145, %f2141;
	mul.f32 	%f2153, %f2147, %f2138;
	sub.f32 	%f2154, %f2152, %f2153;
	fma.rn.f32 	%f2155, %f2147, %f2154, %f2151;
	cvt.f64.f32 	%fd169, %f2155;
	rcp.rn.f64 	%fd170, %fd169;
	cvt.f64.f32 	%fd171, %f2143;
	mul.f64 	%fd172, %fd170, %fd171;
	cvt.rn.f32.f64 	%f2156, %fd172;
	neg.f64 	%fd173, %fd170;
	cvt.f64.f32 	%fd174, %f2149;
	mul.f64 	%fd175, %fd173, %fd174;
	cvt.rn.f32.f64 	%f2157, %fd175;
	sub.f32 	%f2158, %f2152, %f2148;
	cvt.f64.f32 	%fd176, %f2158;
	mul.f64 	%fd177, %fd170, %fd176;
	cvt.rn.f32.f64 	%f2159, %fd177;
	mul.f32 	%f2160, %f2137, %f2139;
	mul.f32 	%f2161, %f2147, %f2147;
	sub.f32 	%f2162, %f2160, %f2161;
	cvt.f64.f32 	%fd178, %f2162;
	mul.f64 	%fd179, %fd170, %fd178;
	cvt.rn.f32.f64 	%f2163, %fd179;
	mul.f32 	%f2164, %f2137, %f2141;
	mul.f32 	%f2165, %f2147, %f2145;
	sub.f32 	%f2166, %f2164, %f2165;
	cvt.f64.f32 	%fd180, %f2166;
	mul.f64 	%fd181, %fd173, %fd180;
	cvt.rn.f32.f64 	%f2167, %fd181;
	cvt.f64.f32 	%fd182, %f2154;
	mul.f64 	%fd183, %fd170, %fd182;
	cvt.rn.f32.f64 	%f2168, %fd183;
	mul.f32 	%f2169, %f2137, %f2138;
	mul.f32 	%f2170, %f2145, %f2145;
	sub.f32 	%f2171, %f2169, %f2170;
	cvt.f64.f32 	%fd184, %f2171;
	mul.f64 	%fd185, %fd170, %fd184;
	cvt.rn.f32.f64 	%f2172, %fd185;
	mul.f32 	%f2173, %f2112, %f2157;
	fma.rn.f32 	%f2174, %f2108, %f2156, %f2173;
	fma.rn.f32 	%f2175, %f2116, %f2168, %f2174;
	mul.f32 	%f2176, %f2112, %f2163;
	fma.rn.f32 	%f2177, %f2108, %f2157, %f2176;
	fma.rn.f32 	%f2178, %f2116, %f2167, %f2177;
	mul.f32 	%f2179, %f2112, %f2167;
	fma.rn.f32 	%f2180, %f2108, %f2159, %f2179;
	fma.rn.f32 	%f2181, %f2116, %f2172, %f2180;
	mul.f32 	%f2182, %f2048, %f2157;
	fma.rn.f32 	%f2183, %f2112, %f2156, %f2182;
	fma.rn.f32 	%f2184, %f2072, %f2168, %f2183;
	mul.f32 	%f2185, %f2048, %f2163;
	fma.rn.f32 	%f2186, %f2112, %f2157, %f2185;
	mul.f32 	%f2187, %f2072, %f2167;
	add.f32 	%f2188, %f2186, %f2187;
	mul.f32 	%f2189, %f2048, %f2167;
	fma.rn.f32 	%f2190, %f2112, %f2159, %f2189;
	fma.rn.f32 	%f2191, %f2072, %f2172, %f2190;
	mul.f32 	%f2192, %f2116, %f2156;
	fma.rn.f32 	%f2193, %f2072, %f2157, %f2192;
	fma.rn.f32 	%f2194, %f2132, %f2168, %f2193;
	mul.f32 	%f2195, %f2072, %f2163;
	fma.rn.f32 	%f2196, %f2116, %f2157, %f2195;
	fma.rn.f32 	%f2197, %f2132, %f2167, %f2196;
	fma.rn.f32 	%f2198, %f2116, %f2159, %f2187;
	fma.rn.f32 	%f2199, %f2132, %f2172, %f2198;
	mul.f32 	%f2200, %f2157, 0f00000000;
	fma.rn.f32 	%f2201, %f2120, %f2156, %f2200;
	fma.rn.f32 	%f2202, %f2168, 0f00000000, %f2201;
	mul.f32 	%f2203, %f2163, 0f00000000;
	fma.rn.f32 	%f2204, %f2120, %f2157, %f2203;
	mul.f32 	%f2205, %f2167, 0f00000000;
	add.f32 	%f2206, %f2204, %f2205;
	fma.rn.f32 	%f2207, %f2120, %f2159, %f2205;
	fma.rn.f32 	%f2208, %f2172, 0f00000000, %f2207;
	mul.f32 	%f2209, %f16, %f2157;
	fma.rn.f32 	%f2210, %f2124, %f2156, %f2209;
	fma.rn.f32 	%f2211, %f2096, %f2168, %f2210;
	mul.f32 	%f2212, %f16, %f2163;
	fma.rn.f32 	%f2213, %f2124, %f2157, %f2212;
	fma.rn.f32 	%f2214, %f2096, %f2167, %f2213;
	mul.f32 	%f2215, %f16, %f2167;
	fma.rn.f32 	%f2216, %f2124, %f2159, %f2215;
	fma.rn.f32 	%f2217, %f2096, %f2172, %f2216;
	mul.f32 	%f2218, %f2128, %f2157;
	fma.rn.f32 	%f2219, %f2156, 0f00000000, %f2218;
	fma.rn.f32 	%f2220, %f2136, %f2168, %f2219;
	mul.f32 	%f2221, %f2128, %f2163;
	fma.rn.f32 	%f2222, %f2157, 0f00000000, %f2221;
	fma.rn.f32 	%f2223, %f2136, %f2167, %f2222;
	mul.f32 	%f2224, %f2128, %f2167;
	fma.rn.f32 	%f2225, %f2159, 0f00000000, %f2224;
	fma.rn.f32 	%f2226, %f2136, %f2172, %f2225;
	sub.f32 	%f2227, %f413, %f453;
	fma.rn.f32 	%f2228, %f2175, %f2227, %f453;
	sub.f32 	%f2229, %f414, %f454;
	fma.rn.f32 	%f2230, %f2178, %f2229, %f2228;
	fma.rn.f32 	%f2231, %f2184, %f2227, %f454;
	fma.rn.f32 	%f2232, %f2188, %f2229, %f2231;
	fma.rn.f32 	%f2233, %f2194, %f2227, %f415;
	fma.rn.f32 	%f2234, %f2197, %f2229, %f2233;
	fma.rn.f32 	%f2235, %f2202, %f2227, %f423;
	fma.rn.f32 	%f2236, %f2206, %f2229, %f2235;
	fma.rn.f32 	%f2237, %f2211, %f2227, %f455;
	fma.rn.f32 	%f2238, %f2214, %f2229, %f2237;
	fma.rn.f32 	%f2239, %f2220, %f2227, %f6;
	fma.rn.f32 	%f2240, %f2223, %f2229, %f2239;
	mul.f32 	%f2241, %f2178, %f2112;
	fma.rn.f32 	%f2242, %f2175, %f2108, %f2241;
	fma.rn.f32 	%f2243, %f2181, %f2116, %f2242;
	sub.f32 	%f2244, %f2108, %f2243;
	mul.f32 	%f2245, %f2178, %f2048;
	fma.rn.f32 	%f2246, %f2175, %f2112, %f2245;
	fma.rn.f32 	%f2247, %f2181, %f2072, %f2246;
	sub.f32 	%f2248, %f2112, %f2247;
	mul.f32 	%f2249, %f2178, %f2072;
	fma.rn.f32 	%f2250, %f2175, %f2116, %f2249;
	fma.rn.f32 	%f2251, %f2181, %f2132, %f2250;
	sub.f32 	%f2252, %f2116, %f2251;
	mul.f32 	%f2253, %f2178, 0f00000000;
	fma.rn.f32 	%f2254, %f2175, %f2120, %f2253;
	fma.rn.f32 	%f2255, %f2181, 0f00000000, %f2254;
	mul.f32 	%f2256, %f2178, %f16;
	fma.rn.f32 	%f2257, %f2175, %f2124, %f2256;
	fma.rn.f32 	%f2258, %f2181, %f2096, %f2257;
	mul.f32 	%f2259, %f2178, %f2128;
	fma.rn.f32 	%f2260, %f2175, 0f00000000, %f2259;
	fma.rn.f32 	%f2261, %f2181, %f2136, %f2260;
	mul.f32 	%f2262, %f2184, %f2112;
	fma.rn.f32 	%f2263, %f2188, %f2048, %f2262;
	fma.rn.f32 	%f2264, %f2191, %f2072, %f2263;
	sub.f32 	%f2265, %f2048, %f2264;
	mul.f32 	%f2266, %f2184, %f2116;
	fma.rn.f32 	%f2267, %f2188, %f2072, %f2266;
	fma.rn.f32 	%f2268, %f2191, %f2132, %f2267;
	sub.f32 	%f2269, %f2072, %f2268;
	mul.f32 	%f2270, %f2184, %f2120;
	fma.rn.f32 	%f2271, %f2188, 0f00000000, %f2270;
	fma.rn.f32 	%f2272, %f2191, 0f00000000, %f2271;
	mul.f32 	%f2273, %f2184, %f2124;
	fma.rn.f32 	%f2274, %f2188, %f16, %f2273;
	fma.rn.f32 	%f2275, %f2191, %f2096, %f2274;
	sub.f32 	%f2276, %f16, %f2275;
	mul.f32 	%f2277, %f2184, 0f00000000;
	fma.rn.f32 	%f2278, %f2188, %f2128, %f2277;
	fma.rn.f32 	%f2279, %f2191, %f2136, %f2278;
	sub.f32 	%f2280, %f2128, %f2279;
	mul.f32 	%f2281, %f2197, %f2072;
	fma.rn.f32 	%f2282, %f2194, %f2116, %f2281;
	fma.rn.f32 	%f2283, %f2199, %f2132, %f2282;
	sub.f32 	%f2284, %f2132, %f2283;
	mul.f32 	%f2285, %f2197, 0f00000000;
	fma.rn.f32 	%f2286, %f2194, %f2120, %f2285;
	fma.rn.f32 	%f2287, %f2199, 0f00000000, %f2286;
	mul.f32 	%f2288, %f2197, %f16;
	fma.rn.f32 	%f2289, %f2194, %f2124, %f2288;
	fma.rn.f32 	%f2290, %f2199, %f2096, %f2289;
	sub.f32 	%f2291, %f2096, %f2290;
	mul.f32 	%f2292, %f2197, %f2128;
	fma.rn.f32 	%f2293, %f2194, 0f00000000, %f2292;
	fma.rn.f32 	%f2294, %f2199, %f2136, %f2293;
	sub.f32 	%f2295, %f2136, %f2294;
	mul.f32 	%f2296, %f2206, 0f00000000;
	fma.rn.f32 	%f2297, %f2202, %f2120, %f2296;
	fma.rn.f32 	%f2298, %f2208, 0f00000000, %f2297;
	sub.f32 	%f2299, %f2056, %f2298;
	mul.f32 	%f2300, %f2206, %f16;
	fma.rn.f32 	%f2301, %f2202, %f2124, %f2300;
	fma.rn.f32 	%f2302, %f2208, %f2096, %f2301;
	sub.f32 	%f2303, %f2080, %f2302;
	mul.f32 	%f2304, %f2206, %f2128;
	fma.rn.f32 	%f2305, %f2202, 0f00000000, %f2304;
	fma.rn.f32 	%f2306, %f2208, %f2136, %f2305;
	mul.f32 	%f2307, %f2214, %f16;
	fma.rn.f32 	%f2308, %f2211, %f2124, %f2307;
	fma.rn.f32 	%f2309, %f2217, %f2096, %f2308;
	sub.f32 	%f2310, %f25, %f2309;
	mul.f32 	%f2311, %f2214, %f2128;
	fma.rn.f32 	%f2312, %f2211, 0f00000000, %f2311;
	fma.rn.f32 	%f2313, %f2217, %f2136, %f2312;
	sub.f32 	%f2314, %f2104, %f2313;
	mul.f32 	%f2315, %f2223, %f2128;
	fma.rn.f32 	%f2316, %f2220, 0f00000000, %f2315;
	fma.rn.f32 	%f2317, %f2226, %f2136, %f2316;
	sub.f32 	%f2318, %f27, %f2317;
	sub.f32 	%f2319, %f2108, %f2244;
	sub.f32 	%f2320, %f2112, %f2248;
	sub.f32 	%f2321, %f2116, %f2252;
	sub.f32 	%f2322, %f2255, %f2120;
	add.f32 	%f2323, %f2120, %f2322;
	sub.f32 	%f2324, %f2258, %f2124;
	add.f32 	%f2325, %f2124, %f2324;
	add.f32 	%f2326, %f2261, 0f00000000;
	sub.f32 	%f2327, %f2048, %f2265;
	sub.f32 	%f2328, %f2072, %f2269;
	add.f32 	%f2329, %f2272, 0f00000000;
	sub.f32 	%f2330, %f16, %f2276;
	sub.f32 	%f2331, %f2128, %f2280;
	sub.f32 	%f2332, %f2132, %f2284;
	add.f32 	%f2333, %f2287, 0f00000000;
	sub.f32 	%f2334, %f2096, %f2291;
	sub.f32 	%f2335, %f2136, %f2295;
	sub.f32 	%f2336, %f2056, %f2299;
	sub.f32 	%f2337, %f2080, %f2303;
	add.f32 	%f2338, %f2306, 0f00000000;
	sub.f32 	%f2339, %f25, %f2310;
	sub.f32 	%f2340, %f2104, %f2314;
	sub.f32 	%f2341, %f27, %f2318;
	cvta.to.global.u64 	%rd1822, %rd1829;
	mul.wide.s32 	%rd1823, %r3476, 3584;
	add.s64 	%rd1824, %rd1822, %rd1823;
	mul.wide.u32 	%rd1825, %r3469, 4;
	add.s64 	%rd1826, %rd1824, %rd1825;
	st.global.f32 	[%rd1826], %f2230;
	st.global.f32 	[%rd1826+128], %f2232;
	st.global.f32 	[%rd1826+256], %f2234;
	st.global.f32 	[%rd1826+384], %f2236;
	st.global.f32 	[%rd1826+512], %f2238;
	st.global.f32 	[%rd1826+640], %f2240;
	st.global.f32 	[%rd1826+768], %f2319;
	st.global.f32 	[%rd1826+896], %f2320;
	st.global.f32 	[%rd1826+1024], %f2321;
	st.global.f32 	[%rd1826+1152], %f2323;
	st.global.f32 	[%rd1826+1280], %f2325;
	st.global.f32 	[%rd1826+1408], %f2326;
	st.global.f32 	[%rd1826+1536], %f2327;
	st.global.f32 	[%rd1826+1664], %f2328;
	st.global.f32 	[%rd1826+1792], %f2329;
	st.global.f32 	[%rd1826+1920], %f2330;
	st.global.f32 	[%rd1826+2048], %f2331;
	st.global.f32 	[%rd1826+2176], %f2332;
	st.global.f32 	[%rd1826+2304], %f2333;
	st.global.f32 	[%rd1826+2432], %f2334;
	st.global.f32 	[%rd1826+2560], %f2335;
	st.global.f32 	[%rd1826+2688], %f2336;
	st.global.f32 	[%rd1826+2816], %f2337;
	st.global.f32 	[%rd1826+2944], %f2338;
	st.global.f32 	[%rd1826+3072], %f2339;
	st.global.f32 	[%rd1826+3200], %f2340;
	st.global.f32 	[%rd1826+3328], %f2341;
	mov.u32 	%r3473, %nctaid.x;
	add.s32 	%r3476, %r3476, %r3473;
	setp.lt.s32 	%p867, %r3476, %r1304;
	@%p867 bra 	$L__BB0_2;
$L__BB0_903:
	ret;

}
	// .globl	_Z12GPUsequenceRP5MPTRKP5MPHITS0_i
.visible .entry _Z12GPUsequenceRP5MPTRKP5MPHITS0_i(
	.param .u64 .ptr .align 1 _Z12GPUsequenceRP5MPTRKP5MPHITS0_i_param_0,
	.param .u64 .ptr .align 1 _Z12GPUsequenceRP5MPTRKP5MPHITS0_i_param_1,
	.param .u64 .ptr .align 1 _Z12GPUsequenceRP5MPTRKP5MPHITS0_i_param_2,
	.param .u32 _Z12GPUsequenceRP5MPTRKP5MPHITS0_i_param_3
)
{
	.local .align 4 .b8 	__local_depot1[28];
	.reg .b64 	%SP;
	.reg .b64 	%SPL;
	.reg .pred 	%p<868>;
	.reg .b32 	%r<3889>;
	.reg .b32 	%f<2426>;
	.reg .b64 	%rd<1992>;
	.reg .b64 	%fd<186>;

	mov.u64 	%SPL, __local_depot1;
	add.u64 	%rd1, %SPL, 0;
	add.u64 	%rd2, %SPL, 0;
	add.u64 	%rd3, %SPL, 0;
	add.u64 	%rd4, %SPL, 0;
	add.u64 	%rd5, %SPL, 0;
	add.u64 	%rd6, %SPL, 0;
	add.u64 	%rd7, %SPL, 0;
	add.u64 	%rd8, %SPL, 0;
	mov.u32 	%r3476, %ctaid.x;
	ld.const.u32 	%r1303, [ie_rangeR];
	mul.lo.s32 	%r1304, %r1303, 300;
	setp.ge.s32 	%p21, %r3476, %r1304;
	@%p21 bra 	$L__BB1_903;
	mov.u32 	%r3, %tid.x;
	ld.const.f32 	%f470, [kfact];
$L__BB1_2:
	ld.param.u64 	%rd1828, [_Z12GPUsequenceRP5MPTRKP5MPHITS0_i_param_1];
	ld.param.u64 	%rd1827, [_Z12GPUsequenceRP5MPTRKP5MPHITS0_i_param_0];
	cvta.to.global.u64 	%rd429, %rd1827;
	mul.wide.s32 	%rd430, %r3476, 3584;
	add.s64 	%rd431, %rd429, %rd430;
	mul.wide.u32 	%rd432, %r3, 4;
	add.s64 	%rd433, %rd431, %rd432;
	ld.global.f32 	%f1, [%rd433];
	ld.global.f32 	%f2, [%rd433+128];
	ld.global.f32 	%f3, [%rd433+256];
	ld.global.f32 	%f4, [%rd433+384];
	ld.global.f32 	%f5, [%rd433+512];
	ld.global.f32 	%f6, [%rd433+640];
	ld.global.f32 	%f7, [%rd433+768];
	ld.global.f32 	%f8, [%rd433+896];
	ld.global.f32 	%f9, [%rd433+1024];
	ld.global.f32 	%f10, [%rd433+1152];
	ld.global.f32 	%f11, [%rd433+1280];
	ld.global.f32 	%f12, [%rd433+1408];
	ld.global.f32 	%f13, [%rd433+1536];
	ld.global.f32 	%f14, [%rd433+1664];
	ld.global.f32 	%f15, [%rd433+1792];
	ld.global.f32 	%f16, [%rd433+1920];
	ld.global.f32 	%f17, [%rd433+2048];
	ld.global.f32 	%f18, [%rd433+2176];
	ld.global.f32 	%f19, [%rd433+2304];
	ld.global.f32 	%f20, [%rd433+2432];
	ld.global.f32 	%f21, [%rd433+2560];
	ld.global.f32 	%f22, [%rd433+2688];
	ld.global.f32 	%f23, [%rd433+2816];
	ld.global.f32 	%f24, [%rd433+2944];
	ld.global.f32 	%f25, [%rd433+3072];
	ld.global.f32 	%f26, [%rd433+3200];
	ld.global.f32 	%f27, [%rd433+3328];
	add.s64 	%rd434, %rd429, %rd432;
	add.s64 	%rd435, %rd434, %rd430;
	ld.global.u32 	%r1305, [%rd435+3456];
	mul.lo.s32 	%r4, %r3476, 20;
	cvta.to.global.u64 	%rd9, %rd1828;
	add.s64 	%rd436, %rd9, %rd432;
	mul.wide.s32 	%rd437, %r4, 1152;
	add.s64 	%rd10, %rd436, %rd437;
	ld.global.f32 	%f28, [%rd10+256];
	cvt.rn.f32.s32 	%f469, %r1305;
	mul.f32 	%f29, %f470, %f469;
	mul.f32 	%f471, %f5, 0f3F22F983;
	cvt.rni.s32.f32 	%r3864, %f471;
	cvt.rn.f32.s32 	%f472, %r3864;
	fma.rn.f32 	%f473, %f472, 0fBFC90FDA, %f5;
	fma.rn.f32 	%f474, %f472, 0fB3A22168, %f473;
	fma.rn.f32 	%f2419, %f472, 0fA7C234C5, %f474;
	abs.f32 	%f31, %f5;
	setp.ltu.f32 	%p22, %f31, 0f47CE4780;
	mov.u32 	%r3480, %r3864;
	mov.f32 	%f2342, %f2419;
	@%p22 bra 	$L__BB1_10;
	setp.neu.f32 	%p23, %f31, 0f7F800000;
	@%p23 bra 	$L__BB1_5;
	mov.f32 	%f477, 0f00000000;
	mul.rn.f32 	%f2342, %f5, %f477;
	mov.b32 	%r3480, 0;
	bra.uni 	$L__BB1_10;
$L__BB1_5:
	mov.b32 	%r6, %f5;
	shl.b32 	%r1307, %r6, 8;
	or.b32  	%r7, %r1307, -2147483648;
	mov.b64 	%rd1832, 0;
	mov.b32 	%r3477, 0;
	mov.u64 	%rd1830, __cudart_i2opi_f;
	mov.u64 	%rd1831, %rd8;
$L__BB1_6:
	.pragma "nounroll";
	ld.global.nc.u32 	%r1308, [%rd1830];
	mad.wide.u32 	%rd440, %r1308, %r7, %rd1832;
	shr.u64 	%rd1832, %rd440, 32;
	st.local.u32 	[%rd1831], %rd440;
	add.s32 	%r3477, %r3477, 1;
	add.s64 	%rd1831, %rd1831, 4;
	add.s64 	%rd1830, %rd1830, 4;
	setp.ne.s32 	%p24, %r3477, 6;
	@%p24 bra 	$L__BB1_6;
	shr.u32 	%r1309, %r6, 23;
	st.local.u32 	[%rd8+24], %rd1832;
	and.b32  	%r10, %r1309, 31;
	and.b32  	%r1310, %r1309, 224;
	add.s32 	%r1311, %r1310, -128;
	shr.u32 	%r1312, %r1311, 5;
	mul.wide.u32 	%rd441, %r1312, 4;
	sub.s64 	%rd17, %rd8, %rd441;
	ld.local.u32 	%r3478, [%rd17+24];
	ld.local.u32 	%r3479, [%rd17+20];
	setp.eq.s32 	%p25, %r10, 0;
	@%p25 bra 	$L__BB1_9;
	shf.l.wrap.b32 	%r3478, %r3479, %r3478, %r10;
	ld.local.u32 	%r1313, [%rd17+16];
	shf.l.wrap.b32 	%r3479, %r1313, %r3479, %r10;
$L__BB1_9:
	shr.u32 	%r1314, %r3478, 30;
	shf.l.wrap.b32 	%r1315, %r3479, %r3478, 2;
	shl.b32 	%r1316, %r3479, 2;
	shr.u32 	%r1317, %r1315, 31;
	add.s32 	%r1318, %r1317, %r1314;
	neg.s32 	%r1319, %r1318;
	setp.lt.s32 	%p26, %r6, 0;
	selp.b32 	%r3480, %r1319, %r1318, %p26;
	xor.b32  	%r1320, %r1315, %r6;
	shr.s32 	%r1321, %r1315, 31;
	xor.b32  	%r1322, %r1321, %r1315;
	xor.b32  	%r1323, %r1321, %r1316;
	cvt.u64.u32 	%rd442, %r1322;
	shl.b64 	%rd443, %rd442, 32;
	cvt.u64.u32 	%rd444, %r1323;
	or.b64  	%rd445, %rd443, %rd444;
	cvt.rn.f64.s64 	%fd1, %rd445;
	mul.f64 	%fd2, %fd1, 0d3BF921FB54442D19;
	cvt.rn.f32.f64 	%f475, %fd2;
	neg.f32 	%f476, %f475;
	setp.lt.s32 	%p27, %r1320, 0;
	selp.f32 	%f2342, %f476, %f475, %p27;
$L__BB1_10:
	setp.ltu.f32 	%p28, %f31, 0f47CE4780;
	add.s32 	%r1325, %r3480, 1;
	mul.rn.f32 	%f478, %f2342, %f2342;
	and.b32  	%r1326, %r3480, 1;
	setp.eq.b32 	%p29, %r1326, 1;
	selp.f32 	%f479, %f2342, 0f3F800000, %p29;
	fma.rn.f32 	%f480, %f478, %f479, 0f00000000;
	fma.rn.f32 	%f481, %f478, 0f37CBAC00, 0fBAB607ED;
	selp.f32 	%f482, 0fB94D4153, %f481, %p29;
	selp.f32 	%f483, 0f3C0885E4, 0f3D2AAABB, %p29;
	fma.rn.f32 	%f484, %f482, %f478, %f483;
	selp.f32 	%f485, 0fBE2AAAA8, 0fBEFFFFFF, %p29;
	fma.rn.f32 	%f486, %f484, %f478, %f485;
	fma.rn.f32 	%f487, %f486, %f480, %f479;
	and.b32  	%r1327, %r1325, 2;
	setp.eq.s32 	%p30, %r1327, 0;
	mov.f32 	%f488, 0f00000000;
	sub.f32 	%f489, %f488, %f487;
	selp.f32 	%f35, %f487, %f489, %p30;
	setp.eq.f32 	%p31, %f31, 0f7F800000;
	or.pred  	%p1, %p28, %p31;
	@%p1 bra 	$L__BB1_13;
	mov.b32 	%r1329, %f5;
	shl.b32 	%r1330, %r1329, 8;
	or.b32  	%r19, %r1330, -2147483648;
	mov.b64 	%rd1833, 0;
	mov.b32 	%r3481, 0;
$L__BB1_12:
	.pragma "nounroll";
	mul.wide.u32 	%rd447, %r3481, 4;
	mov.u64 	%rd448, __cudart_i2opi_f;
	add.s64 	%rd449, %rd448, %rd447;
	ld.global.nc.u32 	%r1331, [%rd449];
	mad.wide.u32 	%rd450, %r1331, %r19, %rd1833;
	shr.u64 	%rd1833, %rd450, 32;
	add.s64 	%rd451, %rd7, %rd447;
	st.local.u32 	[%rd451], %rd450;
	add.s32 	%r3481, %r3481, 1;
	setp.ne.s32 	%p32, %r3481, 6;
	@%p32 bra 	$L__BB1_12;
$L__BB1_13:
	mul.f32 	%f490, %f6, 0f3F22F983;
	cvt.rni.s32.f32 	%r3872, %f490;
	cvt.rn.f32.s32 	%f491, %r3872;
	fma.rn.f32 	%f492, %f491, 0fBFC90FDA, %f6;
	fma.rn.f32 	%f493, %f491, 0fB3A22168, %f492;
	fma.rn.f32 	%f2421, %f491, 0fA7C234C5, %f493;
	abs.f32 	%f37, %f6;
	setp.ltu.f32 	%p33, %f37, 0f47CE4780;
	mov.u32 	%r3485, %r3872;
	mov.f32 	%f2343, %f2421;
	@%p33 bra 	$L__BB1_21;
	setp.neu.f32 	%p34, %f37, 0f7F800000;
	@%p34 bra 	$L__BB1_16;
	mov.f32 	%f496, 0f00000000;
	mul.rn.f32 	%f2343, %f6, %f496;
	mov.b32 	%r3485, 0;
	bra.uni 	$L__BB1_21;
$L__BB1_16:
	mov.b32 	%r23, %f6;
	shl.b32 	%r1333, %r23, 8;
	or.b32  	%r24, %r1333, -2147483648;
	mov.b64 	%rd1834, 0;
	mov.b32 	%r3482, 0;
$L__BB1_17:
	.pragma "nounroll";
	mul.wide.u32 	%rd453, %r3482, 4;
	mov.u64 	%rd454, __cudart_i2opi_f;
	add.s64 	%rd455, %rd454, %rd453;
	ld.global.nc.u32 	%r1334, [%rd455];
	mad.wide.u32 	%rd456, %r1334, %r24, %rd1834;
	shr.u64 	%rd1834, %rd456, 32;
	add.s64 	%rd457, %rd6, %rd453;
	st.local.u32 	[%rd457], %rd456;
	add.s32 	%r3482, %r3482, 1;
	setp.ne.s32 	%p35, %r3482, 6;
	@%p35 bra 	$L__BB1_17;
	shr.u32 	%r1335, %r23, 23;
	st.local.u32 	[%rd6+24], %rd1834;
	and.b32  	%r27, %r1335, 31;
	and.b32  	%r1336, %r1335, 224;
	add.s32 	%r1337, %r1336, -128;
	shr.u32 	%r1338, %r1337, 5;
	mul.wide.u32 	%rd458, %r1338, 4;
	sub.s64 	%rd22, %rd6, %rd458;
	ld.local.u32 	%r3483, [%rd22+24];
	ld.local.u32 	%r3484, [%rd22+20];
	setp.eq.s32 	%p36, %r27, 0;
	@%p36 bra 	$L__BB1_20;
	shf.l.wrap.b32 	%r3483, %r3484, %r3483, %r27;
	ld.local.u32 	%r1339, [%rd22+16];
	shf.l.wrap.b32 	%r3484, %r1339, %r3484, %r27;
$L__BB1_20:
	shr.u32 	%r1340, %r3483, 30;
	shf.l.wrap.b32 	%r1341, %r3484, %r3483, 2;
	shl.b32 	%r1342, %r3484, 2;
	shr.u32 	%r1343, %r1341, 31;
	add.s32 	%r1344, %r1343, %r1340;
	neg.s32 	%r1345, %r1344;
	setp.lt.s32 	%p37, %r23, 0;
	selp.b32 	%r3485, %r1345, %r1344, %p37;
	xor.b32  	%r1346, %r1341, %r23;
	shr.s32 	%r1347, %r1341, 31;
	xor.b32  	%r1348, %r1347, %r1341;
	xor.b32  	%r1349, %r1347, %r1342;
	cvt.u64.u32 	%rd459, %r1348;
	shl.b64 	%rd460, %rd459, 32;
	cvt.u64.u32 	%rd461, %r1349;
	or.b64  	%rd462, %rd460, %rd461;
	cvt.rn.f64.s64 	%fd3, %rd462;
	mul.f64 	%fd4, %fd3, 0d3BF921FB54442D19;
	cvt.rn.f32.f64 	%f494, %fd4;
	neg.f32 	%f495, %f494;
	setp.lt.s32 	%p38, %r1346, 0;
	selp.f32 	%f2343, %f495, %f494, %p38;
$L__BB1_21:
	setp.ltu.f32 	%p39, %f37, 0f47CE4780;
	add.s32 	%r1351, %r3485, 1;
	mul.rn.f32 	%f497, %f2343, %f2343;
	and.b32  	%r1352, %r3485, 1;
	setp.eq.b32 	%p40, %r1352, 1;
	selp.f32 	%f498, %f2343, 0f3F800000, %p40;
	fma.rn.f32 	%f499, %f497, %f498, 0f00000000;
	fma.rn.f32 	%f500, %f497, 0f37CBAC00, 0fBAB607ED;
	selp.f32 	%f501, 0fB94D4153, %f500, %p40;
	selp.f32 	%f502, 0f3C0885E4, 0f3D2AAABB, %p40;
	fma.rn.f32 	%f503, %f501, %f497, %f502;
	selp.f32 	%f504, 0fBE2AAAA8, 0fBEFFFFFF, %p40;
	fma.rn.f32 	%f505, %f503, %f497, %f504;
	fma.rn.f32 	%f506, %f505, %f499, %f498;
	and.b32  	%r1353, %r1351, 2;
	setp.eq.s32 	%p41, %r1353, 0;
	mov.f32 	%f507, 0f00000000;
	sub.f32 	%f508, %f507, %f506;
	selp.f32 	%f41, %f506, %f508, %p41;
	mov.u32 	%r3489, %r3872;
	mov.f32 	%f2344, %f2421;
	@%p39 bra 	$L__BB1_29;
	setp.neu.f32 	%p42, %f37, 0f7F800000;
	@%p42 bra 	$L__BB1_24;
	mov.f32 	%f511, 0f00000000;
	mul.rn.f32 	%f2344, %f6, %f511;
	mov.b32 	%r3489, 0;
	bra.uni 	$L__BB1_29;
$L__BB1_24:
	mov.b32 	%r36, %f6;
	mov.b64 	%rd1835, 0;
	mov.b32 	%r3486, 0;
$L__BB1_25:
	.pragma "nounroll";
	mul.wide.u32 	%rd464, %r3486, 4;
	mov.u64 	%rd465, __cudart_i2opi_f;
	add.s64 	%rd466, %rd465, %rd464;
	ld.global.nc.u32 	%r1355, [%rd466];
	shl.b32 	%r1356, %r36, 8;
	or.b32  	%r1357, %r1356, -2147483648;
	mad.wide.u32 	%rd467, %r1355, %r1357, %rd1835;
	shr.u64 	%rd1835, %rd467, 32;
	add.s64 	%rd468, %rd5, %rd464;
	st.local.u32 	[%rd468], %rd467;
	add.s32 	%r3486, %r3486, 1;
	setp.ne.s32 	%p43, %r3486, 6;
	@%p43 bra 	$L__BB1_25;
	shr.u32 	%r1358, %r36, 23;
	st.local.u32 	[%rd5+24], %rd1835;
	and.b32  	%r39, %r1358, 31;
	and.b32  	%r1359, %r1358, 224;
	add.s32 	%r1360, %r1359, -128;
	shr.u32 	%r1361, %r1360, 5;
	mul.wide.u32 	%rd469, %r1361, 4;
	sub.s64 	%rd25, %rd5, %rd469;
	ld.local.u32 	%r3487, [%rd25+24];
	ld.local.u32 	%r3488, [%rd25+20];
	setp.eq.s32 	%p44, %r39, 0;
	@%p44 bra 	$L__BB1_28;
	shf.l.wrap.b32 	%r3487, %r3488, %r3487, %r39;
	ld.local.u32 	%r1362, [%rd25+16];
	shf.l.wrap.b32 	%r3488, %r1362, %r3488, %r39;
$L__BB1_28:
	shr.u32 	%r1363, %r3487, 30;
	shf.l.wrap.b32 	%r1364, %r3488, %r3487, 2;
	shl.b32 	%r1365, %r3488, 2;
	shr.u32 	%r1366, %r1364, 31;
	add.s32 	%r1367, %r1366, %r1363;
	neg.s32 	%r1368, %r1367;
	setp.lt.s32 	%p45, %r36, 0;
	selp.b32 	%r3489, %r1368, %r1367, %p45;
	xor.b32  	%r1369, %r1364, %r36;
	shr.s32 	%r1370, %r1364, 31;
	xor.b32  	%r1371, %r1370, %r1364;
	xor.b32  	%r1372, %r1370, %r1365;
	cvt.u64.u32 	%rd470, %r1371;
	shl.b64 	%rd471, %rd470, 32;
	cvt.u64.u32 	%rd472, %r1372;
	or.b64  	%rd473, %rd471, %rd472;
	cvt.rn.f64.s64 	%fd5, %rd473;
	mul.f64 	%fd6, %fd5, 0d3BF921FB54442D19;
	cvt.rn.f32.f64 	%f509, %fd6;
	neg.f32 	%f510, %f509;
	setp.lt.s32 	%p46, %r1369, 0;
	selp.f32 	%f2344, %f510, %f509, %p46;
$L__BB1_29:
	mul.rn.f32 	%f512, %f2344, %f2344;
	and.b32  	%r1374, %r3489, 1;
	setp.eq.b32 	%p47, %r1374, 1;
	selp.f32 	%f513, 0f3F800000, %f2344, %p47;
	fma.rn.f32 	%f514, %f512, %f513, 0f00000000;
	fma.rn.f32 	%f515, %f512, 0f37CBAC00, 0fBAB607ED;
	selp.f32 	%f516, %f515, 0fB94D4153, %p47;
	selp.f32 	%f517, 0f3D2AAABB, 0f3C0885E4, %p47;
	fma.rn.f32 	%f518, %f516, %f512, %f517;
	selp.f32 	%f519, 0fBEFFFFFF, 0fBE2AAAA8, %p47;
	fma.rn.f32 	%f520, %f518, %f512, %f519;
	fma.rn.f32 	%f521, %f520, %f514, %f513;
	and.b32  	%r1375, %r3489, 2;
	setp.eq.s32 	%p48, %r1375, 0;
	mov.f32 	%f522, 0f00000000;
	sub.f32 	%f523, %f522, %f521;
	selp.f32 	%f524, %f521, %f523, %p48;
	rcp.rn.f32 	%f525, %f41;
	div.rn.f32 	%f526, %f525, %f29;
	sub.f32 	%f527, %f28, %f3;
	mul.f32 	%f528, %f527, %f524;
	mul.f32 	%f529, %f4, %f528;
	mul.f32 	%f45, %f526, %f529;
	mul.f32 	%f530, %f45, 0f3F22F983;
	cvt.rni.s32.f32 	%r3493, %f530;
	cvt.rn.f32.s32 	%f531, %r3493;
	fma.rn.f32 	%f532, %f531, 0fBFC90FDA, %f45;
	fma.rn.f32 	%f533, %f531, 0fB3A22168, %f532;
	fma.rn.f32 	%f2345, %f531, 0fA7C234C5, %f533;
	abs.f32 	%f47, %f45;
	setp.ltu.f32 	%p49, %f47, 0f47CE4780;
	@%p49 bra 	$L__BB1_37;
	setp.neu.f32 	%p50, %f47, 0f7F800000;
	@%p50 bra 	$L__BB1_32;
	mov.f32 	%f536, 0f00000000;
	mul.rn.f32 	%f2345, %f45, %f536;
	mov.b32 	%r3493, 0;
	bra.uni 	$L__BB1_37;
$L__BB1_32:
	mov.b32 	%r49, %f45;
	mov.b64 	%rd1836, 0;
	mov.b32 	%r3490, 0;
$L__BB1_33:
	.pragma "nounroll";
	mul.wide.u32 	%rd475, %r3490, 4;
	mov.u64 	%rd476, __cudart_i2opi_f;
	add.s64 	%rd477, %rd476, %rd475;
	ld.global.nc.u32 	%r1377, [%rd477];
	shl.b32 	%r1378, %r49, 8;
	or.b32  	%r1379, %r1378, -2147483648;
	mad.wide.u32 	%rd478, %r1377, %r1379, %rd1836;
	shr.u64 	%rd1836, %rd478, 32;
	add.s64 	%rd479, %rd4, %rd475;
	st.local.u32 	[%rd479], %rd478;
	add.s32 	%r3490, %r3490, 1;
	setp.ne.s32 	%p51, %r3490, 6;
	@%p51 bra 	$L__BB1_33;
	shr.u32 	%r1380, %r49, 23;
	st.local.u32 	[%rd4+24], %rd1836;
	and.b32  	%r52, %r1380, 31;
	and.b32  	%r1381, %r1380, 224;
	add.s32 	%r1382, %r1381, -128;
	shr.u32 	%r1383, %r1382, 5;
	mul.wide.u32 	%rd480, %r1383, 4;
	sub.s64 	%rd28, %rd4, %rd480;
	ld.local.u32 	%r3491, [%rd28+24];
	ld.local.u32 	%r3492, [%rd28+20];
	setp.eq.s32 	%p52, %r52, 0;
	@%p52 bra 	$L__BB1_36;
	shf.l.wrap.b32 	%r3491, %r3492, %r3491, %r52;
	ld.local.u32 	%r1384, [%rd28+16];
	shf.l.wrap.b32 	%r3492, %r1384, %r3492, %r52;
$L__BB1_36:
	shr.u32 	%r1385, %r3491, 30;
	shf.l.wrap.b32 	%r1386, %r3492, %r3491, 2;
	shl.b32 	%r1387, %r3492, 2;
	shr.u32 	%r1388, %r1386, 31;
	add.s32 	%r1389, %r1388, %r1385;
	neg.s32 	%r1390, %r1389;
	setp.lt.s32 	%p53, %r49, 0;
	selp.b32 	%r3493, %r1390, %r1389, %p53;
	xor.b32  	%r1391, %r1386, %r49;
	shr.s32 	%r1392, %r1386, 31;
	xor.b32  	%r1393, %r1392, %r1386;
	xor.b32  	%r1394, %r1392, %r1387;
	cvt.u64.u32 	%rd481, %r1393;
	shl.b64 	%rd482, %rd481, 32;
	cvt.u64.u32 	%rd483, %r1394;
	or.b64  	%rd484, %rd482, %rd483;
	cvt.rn.f64.s64 	%fd7, %rd484;
	mul.f64 	%fd8, %fd7, 0d3BF921FB54442D19;
	cvt.rn.f32.f64 	%f534, %fd8;
	neg.f32 	%f535, %f534;
	setp.lt.s32 	%p54, %r1391, 0;
	selp.f32 	%f2345, %f535, %f534, %p54;
$L__BB1_37:
	setp.ltu.f32 	%p55, %f47, 0f47CE4780;
	mul.rn.f32 	%f537, %f2345, %f2345;
	and.b32  	%r1396, %r3493, 1;
	setp.eq.b32 	%p56, %r1396, 1;
	selp.f32 	%f538, 0f3F800000, %f2345, %p56;
	fma.rn.f32 	%f539, %f537, %f538, 0f00000000;
	fma.rn.f32 	%f540, %f537, 0f37CBAC00, 0fBAB607ED;
	selp.f32 	%f541, %f540, 0fB94D4153, %p56;
	selp.f32 	%f542, 0f3D2AAABB, 0f3C0885E4, %p56;
	fma.rn.f32 	%f543, %f541, %f537, %f542;
	selp.f32 	%f544, 0fBEFFFFFF, 0fBE2AAAA8, %p56;
	fma.rn.f32 	%f545, %f543, %f537, %f544;
	fma.rn.f32 	%f546, %f545, %f539, %f538;
	and.b32  	%r1397, %r3493, 2;
	setp.eq.s32 	%p57, %r1397, 0;
	mov.f32 	%f547, 0f00000000;
	sub.f32 	%f548, %f547, %f546;
	selp.f32 	%f51, %f546, %f548, %p57;
	setp.eq.f32 	%p58, %f47, 0f7F800000;
	or.pred  	%p59, %p55, %p58;
	@%p59 bra 	$L__BB1_40;
	mov.b32 	%r1399, %f45;
	shl.b32 	%r1400, %r1399, 8;
	or.b32  	%r61, %r1400, -2147483648;
	mov.b64 	%rd1837, 0;
	mov.b32 	%r3494, 0;
$L__BB1_39:
	.pragma "nounroll";
	mul.wide.u32 	%rd486, %r3494, 4;
	mov.u64 	%rd487, __cudart_i2opi_f;
	add.s64 	%rd488, %rd487, %rd486;
	ld.global.nc.u32 	%r1401, [%rd488];
	mad.wide.u32 	%rd489, %r1401, %r61, %rd1837;
	shr.u64 	%rd1837, %rd489, 32;
	add.s64 	%rd490, %rd3, %rd486;
	st.local.u32 	[%rd490], %rd489;
	add.s32 	%r3494, %r3494, 1;
	setp.ne.s32 	%p60, %r3494, 6;
	@%p60 bra 	$L__BB1_39;
$L__BB1_40:
	mul.f32 	%f52, %f35, %f51;
	abs.f32 	%f549, %f52;
	setp.ltu.f32 	%p61, %f549, 0f47CE4780;
	setp.eq.f32 	%p62, %f549, 0f7F800000;
	or.pred  	%p2, %p61, %p62;
	@%p2 bra 	$L__BB1_43;
	mov.b32 	%r1403, %f52;
	shl.b32 	%r1404, %r1403, 8;
	or.b32  	%r64, %r1404, -2147483648;
	mov.b64 	%rd1838, 0;
	mov.b32 	%r3495, 0;
$L__BB1_42:
	.pragma "nounroll";
	mul.wide.u32 	%rd492, %r3495, 4;
	mov.u64 	%rd493, __cudart_i2opi_f;
	add.s64 	%rd494, %rd493, %rd492;
	ld.global.nc.u32 	%r1405, [%rd494];
	mad.wide.u32 	%rd495, %r1405, %r64, %rd1838;
	shr.u64 	%rd1838, %rd495, 32;
	add.s64 	%rd496, %rd2, %rd492;
	st.local.u32 	[%rd496], %rd495;
	add.s32 	%r3495, %r3495, 1;
	setp.ne.s32 	%p63, %r3495, 6;
	@%p63 bra 	$L__BB1_42;
$L__BB1_43:
	@%p2 bra 	$L__BB1_46;
	mov.b32 	%r1407, %f52;
	shl.b32 	%r1408, %r1407, 8;
	or.b32  	%r67, %r1408, -2147483648;
	mov.b64 	%rd1839, 0;
	mov.b32 	%r3496, 0;
$L__BB1_45:
	.pragma "nounroll";
	mul.wide.u32 	%rd498, %r3496, 4;
	mov.u64 	%rd499, __cudart_i2opi_f;
	add.s64 	%rd500, %rd499, %rd498;
	ld.global.nc.u32 	%r1409, [%rd500];
	mad.wide.u32 	%rd501, %r1409, %r67, %rd1839;
	shr.u64 	%rd1839, %rd501, 32;
	add.s64 	%rd502, %rd1, %rd498;
	st.local.u32 	[%rd502], %rd501;
	add.s32 	%r3496, %r3496, 1;
	setp.ne.s32 	%p64, %r3496, 6;
	@%p64 bra 	$L__BB1_45;
$L__BB1_46:
	setp.ltu.f32 	%p65, %f31, 0f47CE4780;
	ld.global.f32 	%f53, [%rd10+1408];
	mov.u32 	%r3500, %r3864;
	mov.f32 	%f2346, %f2419;
	@%p65 bra 	$L__BB1_54;
	setp.eq.f32 	%p66, %f31, 0f7F800000;
	@%p66 bra 	$L__BB1_53;
	mov.b32 	%r70, %f5;
	shl.b32 	%r1411, %r70, 8;
	or.b32  	%r71, %r1411, -2147483648;
	mov.b64 	%rd1840, 0;
	mov.b32 	%r3497, 0;
$L__BB1_49:
	.pragma "nounroll";
	mul.wide.u32 	%rd504, %r3497, 4;
	mov.u64 	%rd505, __cudart_i2opi_f;
	add.s64 	%rd506, %rd505, %rd504;
	ld.global.nc.u32 	%r1412, [%rd506];
	mad.wide.u32 	%rd507, %r1412, %r71, %rd1840;
	shr.u64 	%rd1840, %rd507, 32;
	add.s64 	%rd508, %rd8, %rd504;
	st.local.u32 	[%rd508], %rd507;
	add.s32 	%r3497, %r3497, 1;
	setp.ne.s32 	%p67, %r3497, 6;
	@%p67 bra 	$L__BB1_49;
	shr.u32 	%r1413, %r70, 23;
	st.local.u32 	[%rd8+24], %rd1840;
	and.b32  	%r74, %r1413, 31;
	and.b32  	%r1414, %r1413, 224;
	add.s32 	%r1415, %r1414, -128;
	shr.u32 	%r1416, %r1415, 5;
	mul.wide.u32 	%rd509, %r1416, 4;
	sub.s64 	%rd37, %rd8, %rd509;
	ld.local.u32 	%r3498, [%rd37+24];
	ld.local.u32 	%r3499, [%rd37+20];
	setp.eq.s32 	%p68, %r74, 0;
	@%p68 bra 	$L__BB1_52;
	shf.l.wrap.b32 	%r3498, %r3499, %r3498, %r74;
	ld.local.u32 	%r1417, [%rd37+16];
	shf.l.wrap.b32 	%r3499, %r1417, %r3499, %r74;
$L__BB1_52:
	shr.u32 	%r1418, %r3498, 30;
	shf.l.wrap.b32 	%r1419, %r3499, %r3498, 2;
	shl.b32 	%r1420, %r3499, 2;
	shr.u32 	%r1421, %r1419, 31;
	add.s32 	%r1422, %r1421, %r1418;
	neg.s32 	%r1423, %r1422;
	setp.lt.s32 	%p69, %r70, 0;
	selp.b32 	%r3500, %r1423, %r1422, %p69;
	xor.b32  	%r1424, %r1419, %r70;
	shr.s32 	%r1425, %r1419, 31;
	xor.b32  	%r1426, %r1425, %r1419;
	xor.b32  	%r1427, %r1425, %r1420;
	cvt.u64.u32 	%rd510, %r1426;
	shl.b64 	%rd511, %rd510, 32;
	cvt.u64.u32 	%rd512, %r1427;
	or.b64  	%rd513, %rd511, %rd512;
	cvt.rn.f64.s64 	%fd9, %rd513;
	mul.f64 	%fd10, %fd9, 0d3BF921FB54442D19;
	cvt.rn.f32.f64 	%f550, %fd10;
	neg.f32 	%f551, %f550;
	setp.lt.s32 	%p70, %r1424, 0;
	selp.f32 	%f2346, %f551, %f550, %p70;
	bra.uni 	$L__BB1_54;
$L__BB1_53:
	mov.f32 	%f552, 0f00000000;
	mul.rn.f32 	%f2346, %f5, %f552;
	mov.b32 	%r3500, 0;
$L__BB1_54:
	add.s32 	%r1429, %r3500, 1;
	mul.rn.f32 	%f553, %f2346, %f2346;
	and.b32  	%r1430, %r3500, 1;
	setp.eq.b32 	%p71, %r1430, 1;
	selp.f32 	%f554, %f2346, 0f3F800000, %p71;
	fma.rn.f32 	%f555, %f553, %f554, 0f00000000;
	fma.rn.f32 	%f556, %f553, 0f37CBAC00, 0fBAB607ED;
	selp.f32 	%f557, 0fB94D4153, %f556, %p71;
	selp.f32 	%f558, 0f3C0885E4, 0f3D2AAABB, %p71;
	fma.rn.f32 	%f559, %f557, %f553, %f558;
	selp.f32 	%f560, 0fBE2AAAA8, 0fBEFFFFFF, %p71;
	fma.rn.f32 	%f561, %f559, %f553, %f560;
	fma.rn.f32 	%f562, %f561, %f555, %f554;
	and.b32  	%r1431, %r1429, 2;
	setp.eq.s32 	%p72, %r1431, 0;
	mov.f32 	%f563, 0f00000000;
	sub.f32 	%f564, %f563, %f562;
	selp.f32 	%f57, %f562, %f564, %p72;
	@%p1 bra 	$L__BB1_57;
	mov.b32 	%r1433, %f5;
	shl.b32 	%r1434, %r1433, 8;
	or.b32  	%r83, %r1434, -2147483648;
	mov.b64 	%rd1841, 0;
	mov.b32 	%r3501, 0;
$L__BB1_56:
	.pragma "nounroll";
	mul.wide.u32 	%rd515, %r3501, 4;
	mov.u64 	%rd516, __cudart_i2opi_f;
	add.s64 	%rd517, %rd516, %rd515;
	ld.global.nc.u32 	%r1435, [%rd517];
	mad.wide.u32 	%rd518, %r1435, %r83, %rd1841;
	shr.u64 	%rd1841, %rd518, 32;
	add.s64 	%rd519, %rd7, %rd515;
	st.local.u32 	[%rd519], %rd518;
	add.s32 	%r3501, %r3501, 1;
	setp.ne.s32 	%p73, %r3501, 6;
	@%p73 bra 	$L__BB1_56;
$L__BB1_57:
	setp.ltu.f32 	%p74, %f37, 0f47CE4780;
	mov.u32 	%r3505, %r3872;
	mov.f32 	%f2347, %f2421;
	@%p74 bra 	$L__BB1_65;
	setp.eq.f32 	%p75, %f37, 0f7F800000;
	@%p75 bra 	$L__BB1_64;
	mov.b32 	%r86, %f6;
	shl.b32 	%r1437, %r86, 8;
	or.b32  	%r87, %r1437, -2147483648;
	mov.b64 	%rd1842, 0;
	mov.b32 	%r3502, 0;
$L__BB1_60:
	.pragma "nounroll";
	mul.wide.u32 	%rd521, %r3502, 4;
	mov.u64 	%rd522, __cudart_i2opi_f;
	add.s64 	%rd523, %rd522, %rd521;
	ld.global.nc.u32 	%r1438, [%rd523];
	mad.wide.u32 	%rd524, %r1438, %r87, %rd1842;
	shr.u64 	%rd1842, %rd524, 32;
	add.s64 	%rd525, %rd6, %rd521;
	st.local.u32 	[%rd525], %rd524;
	add.s32 	%r3502, %r3502, 1;
	setp.ne.s32 	%p76, %r3502, 6;
	@%p76 bra 	$L__BB1_60;
	shr.u32 	%r1439, %r86, 23;
	st.local.u32 	[%rd6+24], %rd1842;
	and.b32  	%r90, %r1439, 31;
	and.b32  	%r1440, %r1439, 224;
	add.s32 	%r1441, %r1440, -128;
	shr.u32 	%r1442, %r1441, 5;
	mul.wide.u32 	%rd526, %r1442, 4;
	sub.s64 	%rd42, %rd6, %rd526;
	ld.local.u32 	%r3503, [%rd42+24];
	ld.local.u32 	%r3504, [%rd42+20];
	setp.eq.s32 	%p77, %r90, 0;
	@%p77 bra 	$L__BB1_63;
	shf.l.wrap.b32 	%r3503, %r3504, %r3503, %r90;
	ld.local.u32 	%r1443, [%rd42+16];
	shf.l.wrap.b32 	%r3504, %r1443, %r3504, %r90;
$L__BB1_63:
	shr.u32 	%r1444, %r3503, 30;
	shf.l.wrap.b32 	%r1445, %r3504, %r3503, 2;
	shl.b32 	%r1446, %r3504, 2;
	shr.u32 	%r1447, %r1445, 31;
	add.s32 	%r1448, %r1447, %r1444;
	neg.s32 	%r1449, %r1448;
	setp.lt.s32 	%p78, %r86, 0;
	selp.b32 	%r3505, %r1449, %r1448, %p78;
	xor.b32  	%r1450, %r1445, %r86;
	shr.s32 	%r1451, %r1445, 31;
	xor.b32  	%r1452, %r1451, %r1445;
	xor.b32  	%r1453, %r1451, %r1446;
	cvt.u64.u32 	%rd527, %r1452;
	shl.b64 	%rd528, %rd527, 32;
	cvt.u64.u32 	%rd529, %r1453;
	or.b64  	%rd530, %rd528, %rd529;
	cvt.rn.f64.s64 	%fd11, %rd530;
	mul.f64 	%fd12, %fd11, 0d3BF921FB54442D19;
	cvt.rn.f32.f64 	%f565, %fd12;
	neg.f32 	%f566, %f565;
	setp.lt.s32 	%p79, %r1450, 0;
	selp.f32 	%f2347, %f566, %f565, %p79;
	bra.uni 	$L__BB1_65;
$L__BB1_64:
	mov.f32 	%f567, 0f00000000;
	mul.rn.f32 	%f2347, %f6, %f567;
	mov.b32 	%r3505, 0;
$L__BB1_65:
	setp.ltu.f32 	%p80, %f37, 0f47CE4780;
	add.s32 	%r1455, %r3505, 1;
	mul.rn.f32 	%f568, %f2347, %f2347;
	and.b32  	%r1456, %r3505, 1;
	setp.eq.b32 	%p81, %r1456, 1;
	selp.f32 	%f569, %f2347, 0f3F800000, %p81;
	fma.rn.f32 	%f570, %f568, %f569, 0f00000000;
	fma.rn.f32 	%f571, %f568, 0f37CBAC00, 0fBAB607ED;
	selp.f32 	%f572, 0fB94D4153, %f571, %p81;
	selp.f32 	%f573, 0f3C0885E4, 0f3D2AAABB, %p81;
	fma.rn.f32 	%f574, %f572, %f568, %f573;
	selp.f32 	%f575, 0fBE2AAAA8, 0fBEFFFFFF, %p81;
	fma.rn.f32 	%f576, %f574, %f568, %f575;
	fma.rn.f32 	%f577, %f576, %f570, %f569;
	and.b32  	%r1457, %r1455, 2;
	setp.eq.s32 	%p82, %r1457, 0;
	mov.f32 	%f578, 0f00000000;
	sub.f32 	%f579, %f578, %f577;
	selp.f32 	%f61, %f577, %f579, %p82;
	mov.u32 	%r3509, %r3872;
	mov.f32 	%f2348, %f2421;
	@%p80 bra 	$L__BB1_73;
	setp.eq.f32 	%p83, %f37, 0f7F800000;
	@%p83 bra 	$L__BB1_72;
	mov.b32 	%r99, %f6;
	mov.b64 	%rd1843, 0;
	mov.b32 	%r3506, 0;
$L__BB1_68:
	.pragma "nounroll";
	mul.wide.u32 	%rd532, %r3506, 4;
	mov.u64 	%rd533, __cudart_i2opi_f;
	add.s64 	%rd534, %rd533, %rd532;
	ld.global.nc.u32 	%r1459, [%rd534];
	shl.b32 	%r1460, %r99, 8;
	or.b32  	%r1461, %r1460, -2147483648;
	mad.wide.u32 	%rd535, %r1459, %r1461, %rd1843;
	shr.u64 	%rd1843, %rd535, 32;
	add.s64 	%rd536, %rd5, %rd532;
	st.local.u32 	[%rd536], %rd535;
	add.s32 	%r3506, %r3506, 1;
	setp.ne.s32 	%p84, %r3506, 6;
	@%p84 bra 	$L__BB1_68;
	shr.u32 	%r1462, %r99, 23;
	st.local.u32 	[%rd5+24], %rd1843;
	and.b32  	%r102, %r1462, 31;
	and.b32  	%r1463, %r1462, 224;
	add.s32 	%r1464, %r1463, -128;
	shr.u32 	%r1465, %r1464, 5;
	mul.wide.u32 	%rd537, %r1465, 4;
	sub.s64 	%rd45, %rd5, %rd537;
	ld.local.u32 	%r3507, [%rd45+24];
	ld.local.u32 	%r3508, [%rd45+20];
	setp.eq.s32 	%p85, %r102, 0;
	@%p85 bra 	$L__BB1_71;
	shf.l.wrap.b32 	%r3507, %r3508, %r3507, %r102;
	ld.local.u32 	%r1466, [%rd45+16];
	shf.l.wrap.b32 	%r3508, %r1466, %r3508, %r102;
$L__BB1_71:
	shr.u32 	%r1467, %r3507, 30;
	shf.l.wrap.b32 	%r1468, %r3508, %r3507, 2;
	shl.b32 	%r1469, %r3508, 2;
	shr.u32 	%r1470, %r1468, 31;
	add.s32 	%r1471, %r1470, %r1467;
	neg.s32 	%r1472, %r1471;
	setp.lt.s32 	%p86, %r99, 0;
	selp.b32 	%r3509, %r1472, %r1471, %p86;
	xor.b32  	%r1473, %r1468, %r99;
	shr.s32 	%r1474, %r1468, 31;
	xor.b32  	%r1475, %r1474, %r1468;
	xor.b32  	%r1476, %r1474, %r1469;
	cvt.u64.u32 	%rd538, %r1475;
	shl.b64 	%rd539, %rd538, 32;
	cvt.u64.u32 	%rd540, %r1476;
	or.b64  	%rd541, %rd539, %rd540;
	cvt.rn.f64.s64 	%fd13, %rd541;
	mul.f64 	%fd14, %fd13, 0d3BF921FB54442D19;
	cvt.rn.f32.f64 	%f580, %fd14;
	neg.f32 	%f581, %f580;
	setp.lt.s32 	%p87, %r1473, 0;
	selp.f32 	%f2348, %f581, %f580, %p87;
	bra.uni 	$L__BB1_73;
$L__BB1_72:
	mov.f32 	%f582, 0f00000000;
	mul.rn.f32 	%f2348, %f6, %f582;
	mov.b32 	%r3509, 0;
$L__BB1_73:
	mul.rn.f32 	%f583, %f2348, %f2348;
	and.b32  	%r1478, %r3509, 1;
	setp.eq.b32 	%p88, %r1478, 1;
	selp.f32 	%f584, 0f3F800000, %f2348, %p88;
	fma.rn.f32 	%f585, %f583, %f584, 0f00000000;
	fma.rn.f32 	%f586, %f583, 0f37CBAC00, 0fBAB607ED;
	selp.f32 	%f587, %f586, 0fB94D4153, %p88;
	selp.f32 	%f588, 0f3D2AAABB, 0f3C0885E4, %p88;
	fma.rn.f32 	%f589, %f587, %f583, %f588;
	selp.f32 	%f590, 0fBEFFFFFF, 0fBE2AAAA8, %p88;
	fma.rn.f32 	%f591, %f589, %f583, %f590;
	fma.rn.f32 	%f592, %f591, %f585, %f584;
	and.b32  	%r1479, %r3509, 2;
	setp.eq.s32 	%p89, %r1479, 0;
	mov.f32 	%f593, 0f00000000;
	sub.f32 	%f594, %f593, %f592;
	selp.f32 	%f595, %f592, %f594, %p89;
	rcp.rn.f32 	%f596, %f61;
	div.rn.f32 	%f597, %f596, %f29;
	sub.f32 	%f598, %f53, %f3;
	mul.f32 	%f599, %f598, %f595;
	mul.f32 	%f600, %f4, %f599;
	mul.f32 	%f65, %f597, %f600;
	mul.f32 	%f601, %f65, 0f3F22F983;
	cvt.rni.s32.f32 	%r3513, %f601;
	cvt.rn.f32.s32 	%f602, %r3513;
	fma.rn.f32 	%f603, %f602, 0fBFC90FDA, %f65;
	fma.rn.f32 	%f604, %f602, 0fB3A22168, %f603;
	fma.rn.f32 	%f2349, %f602, 0fA7C234C5, %f604;
	abs.f32 	%f67, %f65;
	setp.ltu.f32 	%p90, %f67, 0f47CE4780;
	@%p90 bra 	$L__BB1_81;
	setp.eq.f32 	%p91, %f67, 0f7F800000;
	@%p91 bra 	$L__BB1_80;
	mov.b32 	%r112, %f65;
	mov.b64 	%rd1844, 0;
	mov.b32 	%r3510, 0;
$L__BB1_76:
	.pragma "nounroll";
	mul.wide.u32 	%rd543, %r3510, 4;
	mov.u64 	%rd544, __cudart_i2opi_f;
	add.s64 	%rd545, %rd544, %rd543;
	ld.global.nc.u32 	%r1481, [%rd545];
	shl.b32 	%r1482, %r112, 8;
	or.b32  	%r1483, %r1482, -2147483648;
	mad.wide.u32 	%rd546, %r1481, %r1483, %rd1844;
	shr.u64 	%rd1844, %rd546, 32;
	add.s64 	%rd547, %rd4, %rd543;
	st.local.u32 	[%rd547], %rd546;
	add.s32 	%r3510, %r3510, 1;
	setp.ne.s32 	%p92, %r3510, 6;
	@%p92 bra 	$L__BB1_76;
	shr.u32 	%r1484, %r112, 23;
	st.local.u32 	[%rd4+24], %rd1844;
	and.b32  	%r115, %r1484, 31;
	and.b32  	%r1485, %r1484, 224;
	add.s32 	%r1486, %r1485, -128;
	shr.u32 	%r1487, %r1486, 5;
	mul.wide.u32 	%rd548, %r1487, 4;
	sub.s64 	%rd48, %rd4, %rd548;
	ld.local.u32 	%r3511, [%rd48+24];
	ld.local.u32 	%r3512, [%rd48+20];
	setp.eq.s32 	%p93, %r115, 0;
	@%p93 bra 	$L__BB1_79;
	shf.l.wrap.b32 	%r3511, %r3512, %r3511, %r115;
	ld.local.u32 	%r1488, [%rd48+16];
	shf.l.wrap.b32 	%r3512, %r1488, %r3512, %r115;
$L__BB1_79:
	shr.u32 	%r1489, %r3511, 30;
	shf.l.wrap.b32 	%r1490, %r3512, %r3511, 2;
	shl.b32 	%r1491, %r3512, 2;
	shr.u32 	%r1492, %r1490, 31;
	add.s32 	%r1493, %r1492, %r1489;
	neg.s32 	%r1494, %r1493;
	setp.lt.s32 	%p94, %r112, 0;
	selp.b32 	%r3513, %r1494, %r1493, %p94;
	xor.b32  	%r1495, %r1490, %r112;
	shr.s32 	%r1496, %r1490, 31;
	xor.b32  	%r1497, %r1496, %r1490;
	xor.b32  	%r1498, %r1496, %r1491;
	cvt.u64.u32 	%rd549, %r1497;
	shl.b64 	%rd550, %rd549, 32;
	cvt.u64.u32 	%rd551, %r1498;
	or.b64  	%rd552, %rd550, %rd551;
	cvt.rn.f64.s64 	%fd15, %rd552;
	mul.f64 	%fd16, %fd15, 0d3BF921FB54442D19;
	cvt.rn.f32.f64 	%f605, %fd16;
	neg.f32 	%f606, %f605;
	setp.lt.s32 	%p95, %r1495, 0;
	selp.f32 	%f2349, %f606, %f605, %p95;
	bra.uni 	$L__BB1_81;
$L__BB1_80:
	mov.f32 	%f607, 0f00000000;
	mul.rn.f32 	%f2349, %f65, %f607;
	mov.b32 	%r3513, 0;
$L__BB1_81:
	setp.ltu.f32 	%p96, %f67, 0f47CE4780;
	mul.rn.f32 	%f608, %f2349, %f2349;
	and.b32  	%r1500, %r3513, 1;
	setp.eq.b32 	%p97, %r1500, 1;
	selp.f32 	%f609, 0f3F800000, %f2349, %p97;
	fma.rn.f32 	%f610, %f608, %f609, 0f00000000;
	fma.rn.f32 	%f611, %f608, 0f37CBAC00, 0fBAB607ED;
	selp.f32 	%f612, %f611, 0fB94D4153, %p97;
	selp.f32 	%f613, 0f3D2AAABB, 0f3C0885E4, %p97;
	fma.rn.f32 	%f614, %f612, %f608, %f613;
	selp.f32 	%f615, 0fBEFFFFFF, 0fBE2AAAA8, %p97;
	fma.rn.f32 	%f616, %f614, %f608, %f615;
	fma.rn.f32 	%f617, %f616, %f610, %f609;
	and.b32  	%r1501, %r3513, 2;
	setp.eq.s32 	%p98, %r1501, 0;
	mov.f32 	%f618, 0f00000000;
	sub.f32 	%f619, %f618, %f617;
	selp.f32 	%f71, %f617, %f619, %p98;
	setp.eq.f32 	%p99, %f67, 0f7F800000;
	or.pred  	%p100, %p96, %p99;
	@%p100 bra 	$L__BB1_84;
	mov.b32 	%r1503, %f65;
	shl.b32 	%r1504, %r1503, 8;
	or.b32  	%r124, %r1504, -2147483648;
	mov.b64 	%rd1845, 0;
	mov.b32 	%r3514, 0;
$L__BB1_83:
	.pragma "nounroll";
	mul.wide.u32 	%rd554, %r3514, 4;
	mov.u64 	%rd555, __cudart_i2opi_f;
	add.s64 	%rd556, %rd555, %rd554;
	ld.global.nc.u32 	%r1505, [%rd556];
	mad.wide.u32 	%rd557, %r1505, %r124, %rd1845;
	shr.u64 	%rd1845, %rd557, 32;
	add.s64 	%rd558, %rd3, %rd554;
	st.local.u32 	[%rd558], %rd557;
	add.s32 	%r3514, %r3514, 1;
	setp.ne.s32 	%p101, %r3514, 6;
	@%p101 bra 	$L__BB1_83;
$L__BB1_84:
	mul.f32 	%f72, %f57, %f71;
	abs.f32 	%f620, %f72;
	setp.ltu.f32 	%p102, %f620, 0f47CE4780;
	setp.eq.f32 	%p103, %f620, 0f7F800000;
	or.pred  	%p3, %p102, %p103;
	@%p3 bra 	$L__BB1_87;
	mov.b32 	%r1507, %f72;
	shl.b32 	%r1508, %r1507, 8;
	or.b32  	%r127, %r1508, -2147483648;
	mov.b64 	%rd1846, 0;
	mov.b32 	%r3515, 0;
$L__BB1_86:
	.pragma "nounroll";
	mul.wide.u32 	%rd560, %r3515, 4;
	mov.u64 	%rd561, __cudart_i2opi_f;
	add.s64 	%rd562, %rd561, %rd560;
	ld.global.nc.u32 	%r1509, [%rd562];
	mad.wide.u32 	%rd563, %r1509, %r127, %rd1846;
	shr.u64 	%rd1846, %rd563, 32;
	add.s64 	%rd564, %rd2, %rd560;
	st.local.u32 	[%rd564], %rd563;
	add.s32 	%r3515, %r3515, 1;
	setp.ne.s32 	%p104, %r3515, 6;
	@%p104 bra 	$L__BB1_86;
$L__BB1_87:
	@%p3 bra 	$L__BB1_90;
	mov.b32 	%r1511, %f72;
	shl.b32 	%r1512, %r1511, 8;
	or.b32  	%r130, %r1512, -2147483648;
	mov.b64 	%rd1847, 0;
	mov.b32 	%r3516, 0;
$L__BB1_89:
	.pragma "nounroll";
	mul.wide.u32 	%rd566, %r3516, 4;
	mov.u64 	%rd567, __cudart_i2opi_f;
	add.s64 	%rd568, %rd567, %rd566;
	ld.global.nc.u32 	%r1513, [%rd568];
	mad.wide.u32 	%rd569, %r1513, %r130, %rd1847;
	shr.u64 	%rd1847, %rd569, 32;
	add.s64 	%rd570, %rd1, %rd566;
	st.local.u32 	[%rd570], %rd569;
	add.s32 	%r3516, %r3516, 1;
	setp.ne.s32 	%p105, %r3516, 6;
	@%p105 bra 	$L__BB1_89;
$L__BB1_90:
	setp.ltu.f32 	%p106, %f31, 0f47CE4780;
	ld.global.f32 	%f73, [%rd10+2560];
	mov.u32 	%r3520, %r3864;
	mov.f32 	%f2350, %f2419;
	@%p106 bra 	$L__BB1_98;
	setp.eq.f32 	%p107, %f31, 0f7F800000;
	@%p107 bra 	$L__BB1_97;
	mov.b32 	%r133, %f5;
	shl.b32 	%r1515, %r133, 8;
	or.b32  	%r134, %r1515, -2147483648;
	mov.b64 	%rd1848, 0;
	mov.b32 	%r3517, 0;
$L__BB1_93:
	.pragma "nounroll";
	mul.wide.u32 	%rd572, %r3517, 4;
	mov.u64 	%rd573, __cudart_i2opi_f;
	add.s64 	%rd574, %rd573, %rd572;
	ld.global.nc.u32 	%r1516, [%rd574];
	mad.wide.u32 	%rd575, %r1516, %r134, %rd1848;
	shr.u64 	%rd1848, %rd575, 32;
	add.s64 	%rd576, %rd8, %rd572;
	st.local.u32 	[%rd576], %rd575;
	add.s32 	%r3517, %r3517, 1;
	setp.ne.s32 	%p108, %r3517, 6;
	@%p108 bra 	$L__BB1_93;
	shr.u32 	%r1517, %r133, 23;
	st.local.u32 	[%rd8+24], %rd1848;
	and.b32  	%r137, %r1517, 31;
	and.b32  	%r1518, %r1517, 224;
	add.s32 	%r1519, %r1518, -128;
	shr.u32 	%r1520, %r1519, 5;
	mul.wide.u32 	%rd577, %r1520, 4;
	sub.s64 	%rd57, %rd8, %rd577;
	ld.local.u32 	%r3518, [%rd57+24];
	ld.local.u32 	%r3519, [%rd57+20];
	setp.eq.s32 	%p109, %r137, 0;
	@%p109 bra 	$L__BB1_96;
	shf.l.wrap.b32 	%r3518, %r3519, %r3518, %r137;
	ld.local.u32 	%r1521, [%rd57+16];
	shf.l.wrap.b32 	%r3519, %r1521, %r3519, %r137;
$L__BB1_96:
	shr.u32 	%r1522, %r3518, 30;
	shf.l.wrap.b32 	%r1523, %r3519, %r3518, 2;
	shl.b32 	%r1524, %r3519, 2;
	shr.u32 	%r1525, %r1523, 31;
	add.s32 	%r1526, %r1525, %r1522;
	neg.s32 	%r1527, %r1526;
	setp.lt.s32 	%p110, %r133, 0;
	selp.b32 	%r3520, %r1527, %r1526, %p110;
	xor.b32  	%r1528, %r1523, %r133;
	shr.s32 	%r1529, %r1523, 31;
	xor.b32  	%r1530, %r1529, %r1523;
	xor.b32  	%r1531, %r1529, %r1524;
	cvt.u64.u32 	%rd578, %r1530;
	shl.b64 	%rd579, %rd578, 32;
	cvt.u64.u32 	%rd580, %r1531;
	or.b64  	%rd581, %rd579, %rd580;
	cvt.rn.f64.s64 	%fd17, %rd581;
	mul.f64 	%fd18, %fd17, 0d3BF921FB54442D19;
	cvt.rn.f32.f64 	%f621, %fd18;
	neg.f32 	%f622, %f621;
	setp.lt.s32 	%p111, %r1528, 0;
	selp.f32 	%f2350, %f622, %f621, %p111;
	bra.uni 	$L__BB1_98;
$L__BB1_97:
	mov.f32 	%f623, 0f00000000;
	mul.rn.f32 	%f2350, %f5, %f623;
	mov.b32 	%r3520, 0;
$L__BB1_98:
	add.s32 	%r1533, %r3520, 1;
	mul.rn.f32 	%f624, %f2350, %f2350;
	and.b32  	%r1534, %r3520, 1;
	setp.eq.b32 	%p112, %r1534, 1;
	selp.f32 	%f625, %f2350, 0f3F800000, %p112;
	fma.rn.f32 	%f626, %f624, %f625, 0f00000000;
	fma.rn.f32 	%f627, %f624, 0f37CBAC00, 0fBAB607ED;
	selp.f32 	%f628, 0fB94D4153, %f627, %p112;
	selp.f32 	%f629, 0f3C0885E4, 0f3D2AAABB, %p112;
	fma.rn.f32 	%f630, %f628, %f624, %f629;
	selp.f32 	%f631, 0fBE2AAAA8, 0fBEFFFFFF, %p112;
	fma.rn.f32 	%f632, %f630, %f624, %f631;
	fma.rn.f32 	%f633, %f632, %f626, %f625;
	and.b32  	%r1535, %r1533, 2;
	setp.eq.s32 	%p113, %r1535, 0;
	mov.f32 	%f634, 0f00000000;
	sub.f32 	%f635, %f634, %f633;
	selp.f32 	%f77, %f633, %f635, %p113;
	@%p1 bra 	$L__BB1_101;
	mov.b32 	%r1537, %f5;
	shl.b32 	%r1538, %r1537, 8;
	or.b32  	%r146, %r1538, -2147483648;
	mov.b64 	%rd1849, 0;
	mov.b32 	%r3521, 0;
$L__BB1_100:
	.pragma "nounroll";
	mul.wide.u32 	%rd583, %r3521, 4;
	mov.u64 	%rd584, __cudart_i2opi_f;
	add.s64 	%rd585, %rd584, %rd583;
	ld.global.nc.u32 	%r1539, [%rd585];
	mad.wide.u32 	%rd586, %r1539, %r146, %rd1849;
	shr.u64 	%rd1849, %rd586, 32;
	add.s64 	%rd587, %rd7, %rd583;
	st.local.u32 	[%rd587], %rd586;
	add.s32 	%r3521, %r3521, 1;
	setp.ne.s32 	%p114, %r3521, 6;
	@%p114 bra 	$L__BB1_100;
$L__BB1_101:
	setp.ltu.f32 	%p115, %f37, 0f47CE4780;
	mov.u32 	%r3525, %r3872;
	mov.f32 	%f2351, %f2421;
	@%p115 bra 	$L__BB1_109;
	setp.eq.f32 	%p116, %f37, 0f7F800000;
	@%p116 bra 	$L__BB1_108;
	mov.b32 	%r149, %f6;
	shl.b32 	%r1541, %r149, 8;
	or.b32  	%r150, %r1541, -2147483648;
	mov.b64 	%rd1850, 0;
	mov.b32 	%r3522, 0;
$L__BB1_104:
	.pragma "nounroll";
	mul.wide.u32 	%rd589, %r3522, 4;
	mov.u64 	%rd590, __cudart_i2opi_f;
	add.s64 	%rd591, %rd590, %rd589;
	ld.global.nc.u32 	%r1542, [%rd591];
	mad.wide.u32 	%rd592, %r1542, %r150, %rd1850;
	shr.u64 	%rd1850, %rd592, 32;
	add.s64 	%rd593, %rd6, %rd589;
	st.local.u32 	[%rd593], %rd592;
	add.s32 	%r3522, %r3522, 1;
	setp.ne.s32 	%p117, %r3522, 6;
	@%p117 bra 	$L__BB1_104;
	shr.u32 	%r1543, %r149, 23;
	st.local.u32 	[%rd6+24], %rd1850;
	and.b32  	%r153, %r1543, 31;
	and.b32  	%r1544, %r1543, 224;
	add.s32 	%r1545, %r1544, -128;
	shr.u32 	%r1546, %r1545, 5;
	mul.wide.u32 	%rd594, %r1546, 4;
	sub.s64 	%rd62, %rd6, %rd594;
	ld.local.u32 	%r3523, [%rd62+24];
	ld.local.u32 	%r3524, [%rd62+20];
	setp.eq.s32 	%p118, %r153, 0;
	@%p118 bra 	$L__BB1_107;
	shf.l.wrap.b32 	%r3523, %r3524, %r3523, %r153;
	ld.local.u32 	%r1547, [%rd62+16];
	shf.l.wrap.b32 	%r3524, %r1547, %r3524, %r153;
$L__BB1_107:
	shr.u32 	%r1548, %r3523, 30;
	shf.l.wrap.b32 	%r1549, %r3524, %r3523, 2;
	shl.b32 	%r1550, %r3524, 2;
	shr.u32 	%r1551, %r1549, 31;
	add.s32 	%r1552, %r1551, %r1548;
	neg.s32 	%r1553, %r1552;
	setp.lt.s32 	%p119, %r149, 0;
	selp.b32 	%r3525, %r1553, %r1552, %p119;
	xor.b32  	%r1554, %r1549, %r149;
	shr.s32 	%r1555, %r1549, 31;
	xor.b32  	%r1556, %r1555, %r1549;
	xor.b32  	%r1557, %r1555, %r1550;
	cvt.u64.u32 	%rd595, %r1556;
	shl.b64 	%rd596, %rd595, 32;
	cvt.u64.u32 	%rd597, %r1557;
	or.b64  	%rd598, %rd596, %rd597;
	cvt.rn.f64.s64 	%fd19, %rd598;
	mul.f64 	%fd20, %fd19, 0d3BF921FB54442D19;
	cvt.rn.f32.f64 	%f636, %fd20;
	neg.f32 	%f637, %f636;
	setp.lt.s32 	%p120, %r1554, 0;
	selp.f32 	%f2351, %f637, %f636, %p120;
	bra.uni 	$L__BB1_109;
$L__BB1_108:
	mov.f32 	%f638, 0f00000000;
	mul.rn.f32 	%f2351, %f6, %f638;
	mov.b32 	%r3525, 0;
$L__BB1_109:
	setp.ltu.f32 	%p121, %f37, 0f47CE4780;
	add.s32 	%r1559, %r3525, 1;
	mul.rn.f32 	%f639, %f2351, %f2351;
	and.b32  	%r1560, %r3525, 1;
	setp.eq.b32 	%p122, %r1560, 1;
	selp.f32 	%f640, %f2351, 0f3F800000, %p122;
	fma.rn.f32 	%f641, %f639, %f640, 0f00000000;
	fma.rn.f32 	%f642, %f639, 0f37CBAC00, 0fBAB607ED;
	selp.f32 	%f643, 0fB94D4153, %f642, %p122;
	selp.f32 	%f644, 0f3C0885E4, 0f3D2AAABB, %p122;
	fma.rn.f32 	%f645, %f643, %f639, %f644;
	selp.f32 	%f646, 0fBE2AAAA8, 0fBEFFFFFF, %p122;
	fma.rn.f32 	%f647, %f645, %f639, %f646;
	fma.rn.f32 	%f648, %f647, %f641, %f640;
	and.b32  	%r1561, %r1559, 2;
	setp.eq.s32 	%p123, %r1561, 0;
	mov.f32 	%f649, 0f00000000;
	sub.f32 	%f650, %f649, %f648;
	selp.f32 	%f81, %f648, %f650, %p123;
	mov.u32 	%r3529, %r3872;
	mov.f32 	%f2352, %f2421;
	@%p121 bra 	$L__BB1_117;
	setp.eq.f32 	%p124, %f37, 0f7F800000;
	@%p124 bra 	$L__BB1_116;
	mov.b32 	%r162, %f6;
	mov.b64 	%rd1851, 0;
	mov.b32 	%r3526, 0;
$L__BB1_112:
	.pragma "nounroll";
	mul.wide.u32 	%rd600, %r3526, 4;
	mov.u64 	%rd601, __cudart_i2opi_f;
	add.s64 	%rd602, %rd601, %rd600;
	ld.global.nc.u32 	%r1563, [%rd602];
	shl.b32 	%r1564, %r162, 8;
	or.b32  	%r1565, %r1564, -2147483648;
	mad.wide.u32 	%rd603, %r1563, %r1565, %rd1851;
	shr.u64 	%rd1851, %rd603, 32;
	add.s64 	%rd604, %rd5, %rd600;
	st.local.u32 	[%rd604], %rd603;
	add.s32 	%r3526, %r3526, 1;
	setp.ne.s32 	%p125, %r3526, 6;
	@%p125 bra 	$L__BB1_112;
	shr.u32 	%r1566, %r162, 23;
	st.local.u32 	[%rd5+24], %rd1851;
	and.b32  	%r165, %r1566, 31;
	and.b32  	%r1567, %r1566, 224;
	add.s32 	%r1568, %r1567, -128;
	shr.u32 	%r1569, %r1568, 5;
	mul.wide.u32 	%rd605, %r1569, 4;
	sub.s64 	%rd65, %rd5, %rd605;
	ld.local.u32 	%r3527, [%rd65+24];
	ld.local.u32 	%r3528, [%rd65+20];
	setp.eq.s32 	%p126, %r165, 0;
	@%p126 bra 	$L__BB1_115;
	shf.l.wrap.b32 	%r3527, %r3528, %r3527, %r165;
	ld.local.u32 	%r1570, [%rd65+16];
	shf.l.wrap.b32 	%r3528, %r1570, %r3528, %r165;
$L__BB1_115:
	shr.u32 	%r1571, %r3527, 30;
	shf.l.wrap.b32 	%r1572, %r3528, %r3527, 2;
	shl.b32 	%r1573, %r3528, 2;
	shr.u32 	%r1574, %r1572, 31;
	add.s32 	%r1575, %r1574, %r1571;
	neg.s32 	%r1576, %r1575;
	setp.lt.s32 	%p127, %r162, 0;
	selp.b32 	%r3529, %r1576, %r1575, %p127;
	xor.b32  	%r1577, %r1572, %r162;
	shr.s32 	%r1578, %r1572, 31;
	xor.b32  	%r1579, %r1578, %r1572;
	xor.b32  	%r1580, %r1578, %r1573;
	cvt.u64.u32 	%rd606, %r1579;
	shl.b64 	%rd607, %rd606, 32;
	cvt.u64.u32 	%rd608, %r1580;
	or.b64  	%rd609, %rd607, %rd608;
	cvt.rn.f64.s64 	%fd21, %rd609;
	mul.f64 	%fd22, %fd21, 0d3BF921FB54442D19;
	cvt.rn.f32.f64 	%f651, %fd22;
	neg.f32 	%f652, %f651;
	setp.lt.s32 	%p128, %r1577, 0;
	selp.f32 	%f2352, %f652, %f651, %p128;
	bra.uni 	$L__BB1_117;
$L__BB1_116:
	mov.f32 	%f653, 0f00000000;
	mul.rn.f32 	%f2352, %f6, %f653;
	mov.b32 	%r3529, 0;
$L__BB1_117:
	mul.rn.f32 	%f654, %f2352, %f2352;
	and.b32  	%r1582, %r3529, 1;
	setp.eq.b32 	%p129, %r1582, 1;
	selp.f32 	%f655, 0f3F800000, %f2352, %p129;
	fma.rn.f32 	%f656, %f654, %f655, 0f00000000;
	fma.rn.f32 	%f657, %f654, 0f37CBAC00, 0fBAB607ED;
	selp.f32 	%f658, %f657, 0fB94D4153, %p129;
	selp.f32 	%f659, 0f3D2AAABB, 0f3C0885E4, %p129;
	fma.rn.f32 	%f660, %f658, %f654, %f659;
	selp.f32 	%f661, 0fBEFFFFFF, 0fBE2AAAA8, %p129;
	fma.rn.f32 	%f662, %f660, %f654, %f661;
	fma.rn.f32 	%f663, %f662, %f656, %f655;
	and.b32  	%r1583, %r3529, 2;
	setp.eq.s32 	%p130, %r1583, 0;
	mov.f32 	%f664, 0f00000000;
	sub.f32 	%f665, %f664, %f663;
	selp.f32 	%f666, %f663, %f665, %p130;
	rcp.rn.f32 	%f667, %f81;
	div.rn.f32 	%f668, %f667, %f29;
	sub.f32 	%f669, %f73, %f3;
	mul.f32 	%f670, %f669, %f666;
	mul.f32 	%f671, %f4, %f670;
	mul.f32 	%f85, %f668, %f671;
	mul.f32 	%f672, %f85, 0f3F22F983;
	cvt.rni.s32.f32 	%r3533, %f672;
	cvt.rn.f32.s32 	%f673, %r3533;
	fma.rn.f32 	%f674, %f673, 0fBFC90FDA, %f85;
	fma.rn.f32 	%f675, %f673, 0fB3A22168, %f674;
	fma.rn.f32 	%f2353, %f673, 0fA7C234C5, %f675;
	abs.f32 	%f87, %f85;
	setp.ltu.f32 	%p131, %f87, 0f47CE4780;
	@%p131 bra 	$L__BB1_125;
	setp.eq.f32 	%p132, %f87, 0f7F800000;
	@%p132 bra 	$L__BB1_124;
	mov.b32 	%r175, %f85;
	mov.b64 	%rd1852, 0;
	mov.b32 	%r3530, 0;
$L__BB1_120:
	.pragma "nounroll";
	mul.wide.u32 	%rd611, %r3530, 4;
	mov.u64 	%rd612, __cudart_i2opi_f;
	add.s64 	%rd613, %rd612, %rd611;
	ld.global.nc.u32 	%r1585, [%rd613];
	shl.b32 	%r1586, %r175, 8;
	or.b32  	%r1587, %r1586, -2147483648;
	mad.wide.u32 	%rd614, %r1585, %r1587, %rd1852;
	shr.u64 	%rd1852, %rd614, 32;
	add.s64 	%rd615, %rd4, %rd611;
	st.local.u32 	[%rd615], %rd614;
	add.s32 	%r3530, %r3530, 1;
	setp.ne.s32 	%p133, %r3530, 6;
	@%p133 bra 	$L__BB1_120;
	shr.u32 	%r1588, %r175, 23;
	st.local.u32 	[%rd4+24], %rd1852;
	and.b32  	%r178, %r1588, 31;
	and.b32  	%r1589, %r1588, 224;
	add.s32 	%r1590, %r1589, -128;
	shr.u32 	%r1591, %r1590, 5;
	mul.wide.u32 	%rd616, %r1591, 4;
	sub.s64 	%rd68, %rd4, %rd616;
	ld.local.u32 	%r3531, [%rd68+24];
	ld.local.u32 	%r3532, [%rd68+20];
	setp.eq.s32 	%p134, %r178, 0;
	@%p134 bra 	$L__BB1_123;
	shf.l.wrap.b32 	%r3531, %r3532, %r3531, %r178;
	ld.local.u32 	%r1592, [%rd68+16];
	shf.l.wrap.b32 	%r3532, %r1592, %r3532, %r178;
$L__BB1_123:
	shr.u32 	%r1593, %r3531, 30;
	shf.l.wrap.b32 	%r1594, %r3532, %r3531, 2;
	shl.b32 	%r1595, %r3532, 2;
	shr.u32 	%r1596, %r1594, 31;
	add.s32 	%r1597, %r1596, %r1593;
	neg.s32 	%r1598, %r1597;
	setp.lt.s32 	%p135, %r175, 0;
	selp.b32 	%r3533, %r1598, %r1597, %p135;
	xor.b32  	%r1599, %r1594, %r175;
	shr.s32 	%r1600, %r1594, 31;
	xor.b32  	%r1601, %r1600, %r1594;
	xor.b32  	%r1602, %r1600, %r1595;
	cvt.u64.u32 	%rd617, %r1601;
	shl.b64 	%rd618, %rd617, 32;
	cvt.u64.u32 	%rd619, %r1602;
	or.b64  	%rd620, %rd618, %rd619;
	cvt.rn.f64.s64 	%fd23, %rd620;
	mul.f64 	%fd24, %fd23, 0d3BF921FB54442D19;
	cvt.rn.f32.f64 	%f676, %fd24;
	neg.f32 	%f677, %f676;
	setp.lt.s32 	%p136, %r1599, 0;
	selp.f32 	%f2353, %f677, %f676, %p136;
	bra.uni 	$L__BB1_125;
$L__BB1_124:
	mov.f32 	%f678, 0f00000000;
	mul.rn.f32 	%f2353, %f85, %f678;
	mov.b32 	%r3533, 0;
$L__BB1_125:
	setp.ltu.f32 	%p137, %f87, 0f47CE4780;
	mul.rn.f32 	%f679, %f2353, %f2353;
	and.b32  	%r1604, %r3533, 1;
	setp.eq.b32 	%p138, %r1604, 1;
	selp.f32 	%f680, 0f3F800000, %f2353, %p138;
	fma.rn.f32 	%f681, %f679, %f680, 0f00000000;
	fma.rn.f32 	%f682, %f679, 0f37CBAC00, 0fBAB607ED;
	selp.f32 	%f683, %f682, 0fB94D4153, %p138;
	selp.f32 	%f684, 0f3D2AAABB, 0f3C0885E4, %p138;
	fma.rn.f32 	%f685, %f683, %f679, %f684;
	selp.f32 	%f686, 0fBEFFFFFF, 0fBE2AAAA8, %p138;
	fma.rn.f32 	%f687, %f685, %f679, %f686;
	fma.rn.f32 	%f688, %f687, %f681, %f680;
	and.b32  	%r1605, %r3533, 2;
	setp.eq.s32 	%p139, %r1605, 0;
	mov.f32 	%f689, 0f00000000;
	sub.f32 	%f690, %f689, %f688;
	selp.f32 	%f91, %f688, %f690, %p139;
	setp.eq.f32 	%p140, %f87, 0f7F800000;
	or.pred  	%p141, %p137, %p140;
	@%p141 bra 	$L__BB1_128;
	mov.b32 	%r1607, %f85;
	shl.b32 	%r1608, %r1607, 8;
	or.b32  	%r187, %r1608, -2147483648;
	mov.b64 	%rd1853, 0;
	mov.b32 	%r3534, 0;
$L__BB1_127:
	.pragma "nounroll";
	mul.wide.u32 	%rd622, %r3534, 4;
	mov.u64 	%rd623, __cudart_i2opi_f;
	add.s64 	%rd624, %rd623, %rd622;
	ld.global.nc.u32 	%r1609, [%rd624];
	mad.wide.u32 	%rd625, %r1609, %r187, %rd1853;
	shr.u64 	%rd1853, %rd625, 32;
	add.s64 	%rd626, %rd3, %rd622;
	st.local.u32 	[%rd626], %rd625;
	add.s32 	%r3534, %r3534, 1;
	setp.ne.s32 	%p142, %r3534, 6;
	@%p142 bra 	$L__BB1_127;
$L__BB1_128:
	mul.f32 	%f92, %f77, %f91;
	abs.f32 	%f691, %f92;
	setp.ltu.f32 	%p143, %f691, 0f47CE4780;
	setp.eq.f32 	%p144, %f691, 0f7F800000;
	or.pred  	%p4, %p143, %p144;
	@%p4 bra 	$L__BB1_131;
	mov.b32 	%r1611, %f92;
	shl.b32 	%r1612, %r1611, 8;
	or.b32  	%r190, %r1612, -2147483648;
	mov.b64 	%rd1854, 0;
	mov.b32 	%r3535, 0;
$L__BB1_130:
	.pragma "nounroll";
	mul.wide.u32 	%rd628, %r3535, 4;
	mov.u64 	%rd629, __cudart_i2opi_f;
	add.s64 	%rd630, %rd629, %rd628;
	ld.global.nc.u32 	%r1613, [%rd630];
	mad.wide.u32 	%rd631, %r1613, %r190, %rd1854;
	shr.u64 	%rd1854, %rd631, 32;
	add.s64 	%rd632, %rd2, %rd628;
	st.local.u32 	[%rd632], %rd631;
	add.s32 	%r3535, %r3535, 1;
	setp.ne.s32 	%p145, %r3535, 6;
	@%p145 bra 	$L__BB1_130;
$L__BB1_131:
	@%p4 bra 	$L__BB1_134;
	mov.b32 	%r1615, %f92;
	shl.b32 	%r1616, %r1615, 8;
	or.b32  	%r193, %r1616, -2147483648;
	mov.b64 	%rd1855, 0;
	mov.b32 	%r3536, 0;
$L__BB1_133:
	.pragma "nounroll";
	mul.wide.u32 	%rd634, %r3536, 4;
	mov.u64 	%rd635, __cudart_i2opi_f;
	add.s64 	%rd636, %rd635, %rd634;
	ld.global.nc.u32 	%r1617, [%rd636];
	mad.wide.u32 	%rd637, %r1617, %r193, %rd1855;
	shr.u64 	%rd1855, %rd637, 32;
	add.s64 	%rd638, %rd1, %rd634;
	st.local.u32 	[%rd638], %rd637;
	add.s32 	%r3536, %r3536, 1;
	setp.ne.s32 	%p146, %r3536, 6;
	@%p146 bra 	$L__BB1_133;
$L__BB1_134:
	setp.ltu.f32 	%p147, %f31, 0f47CE4780;
	ld.global.f32 	%f93, [%rd10+3712];
	mov.u32 	%r3540, %r3864;
	mov.f32 	%f2354, %f2419;
	@%p147 bra 	$L__BB1_142;
	setp.eq.f32 	%p148, %f31, 0f7F800000;
	@%p148 bra 	$L__BB1_141;
	mov.b32 	%r196, %f5;
	shl.b32 	%r1619, %r196, 8;
	or.b32  	%r197, %r1619, -2147483648;
	mov.b64 	%rd1856, 0;
	mov.b32 	%r3537, 0;
$L__BB1_137:
	.pragma "nounroll";
	mul.wide.u32 	%rd640, %r3537, 4;
	mov.u64 	%rd641, __cudart_i2opi_f;
	add.s64 	%rd642, %rd641, %rd640;
	ld.global.nc.u32 	%r1620, [%rd642];
	mad.wide.u32 	%rd643, %r1620, %r197, %rd1856;
	shr.u64 	%rd1856, %rd643, 32;
	add.s64 	%rd644, %rd8, %rd640;
	st.local.u32 	[%rd644], %rd643;
	add.s32 	%r3537, %r3537, 1;
	setp.ne.s32 	%p149, %r3537, 6;
	@%p149 bra 	$L__BB1_137;
	shr.u32 	%r1621, %r196, 23;
	st.local.u32 	[%rd8+24], %rd1856;
	and.b32  	%r200, %r1621, 31;
	and.b32  	%r1622, %r1621, 224;
	add.s32 	%r1623, %r1622, -128;
	shr.u32 	%r1624, %r1623, 5;
	mul.wide.u32 	%rd645, %r1624, 4;
	sub.s64 	%rd77, %rd8, %rd645;
	ld.local.u32 	%r3538, [%rd77+24];
	ld.local.u32 	%r3539, [%rd77+20];
	setp.eq.s32 	%p150, %r200, 0;
	@%p150 bra 	$L__BB1_140;
	shf.l.wrap.b32 	%r3538, %r3539, %r3538, %r200;
	ld.local.u32 	%r1625, [%rd77+16];
	shf.l.wrap.b32 	%r3539, %r1625, %r3539, %r200;
$L__BB1_140:
	shr.u32 	%r1626, %r3538, 30;
	shf.l.wrap.b32 	%r1627, %r3539, %r3538, 2;
	shl.b32 	%r1628, %r3539, 2;
	shr.u32 	%r1629, %r1627, 31;
	add.s32 	%r1630, %r1629, %r1626;
	neg.s32 	%r1631, %r1630;
	setp.lt.s32 	%p151, %r196, 0;
	selp.b32 	%r3540, %r1631, %r1630, %p151;
	xor.b32  	%r1632, %r1627, %r196;
	shr.s32 	%r1633, %r1627, 31;
	xor.b32  	%r1634, %r1633, %r1627;
	xor.b32  	%r1635, %r1633, %r1628;
	cvt.u64.u32 	%rd646, %r1634;
	shl.b64 	%rd647, %rd646, 32;
	cvt.u64.u32 	%rd648, %r1635;
	or.b64  	%rd649, %rd647, %rd648;
	cvt.rn.f64.s64 	%fd25, %rd649;
	mul.f64 	%fd26, %fd25, 0d3BF921FB54442D19;
	cvt.rn.f32.f64 	%f692, %fd26;
	neg.f32 	%f693, %f692;
	setp.lt.s32 	%p152, %r1632, 0;
	selp.f32 	%f2354, %f693, %f692, %p152;
	bra.uni 	$L__BB1_142;
$L__BB1_141:
	mov.f32 	%f694, 0f00000000;
	mul.rn.f32 	%f2354, %f5, %f694;
	mov.b32 	%r3540, 0;
$L__BB1_142:
	add.s32 	%r1637, %r3540, 1;
	mul.rn.f32 	%f695, %f2354, %f2354;
	and.b32  	%r1638, %r3540, 1;
	setp.eq.b32 	%p153, %r1638, 1;
	selp.f32 	%f696, %f2354, 0f3F800000, %p153;
	fma.rn.f32 	%f697, %f695, %f696, 0f00000000;
	fma.rn.f32 	%f698, %f695, 0f37CBAC00, 0fBAB607ED;
	selp.f32 	%f699, 0fB94D4153, %f698, %p153;
	selp.f32 	%f700, 0f3C0885E4, 0f3D2AAABB, %p153;
	fma.rn.f32 	%f701, %f699, %f695, %f700;
	selp.f32 	%f702, 0fBE2AAAA8, 0fBEFFFFFF, %p153;
	fma.rn.f32 	%f703, %f701, %f695, %f702;
	fma.rn.f32 	%f704, %f703, %f697, %f696;
	and.b32  	%r1639, %r1637, 2;
	setp.eq.s32 	%p154, %r1639, 0;
	mov.f32 	%f705, 0f00000000;
	sub.f32 	%f706, %f705, %f704;
	selp.f32 	%f97, %f704, %f706, %p154;
	@%p1 bra 	$L__BB1_145;
	mov.b32 	%r1641, %f5;
	shl.b32 	%r1642, %r1641, 8;
	or.b32  	%r209, %r1642, -2147483648;
	mov.b64 	%rd1857, 0;
	mov.b32 	%r3541, 0;
$L__BB1_144:
	.pragma "nounroll";
	mul.wide.u32 	%rd651, %r3541, 4;
	mov.u64 	%rd652, __cudart_i2opi_f;
	add.s64 	%rd653, %rd652, %rd651;
	ld.global.nc.u32 	%r1643, [%rd653];
	mad.wide.u32 	%rd654, %r1643, %r209, %rd1857;
	shr.u64 	%rd1857, %rd654, 32;
	add.s64 	%rd655, %rd7, %rd651;
	st.local.u32 	[%rd655], %rd654;
	add.s32 	%r3541, %r3541, 1;
	setp.ne.s32 	%p155, %r3541, 6;
	@%p155 bra 	$L__BB1_144;
$L__BB1_145:
	setp.ltu.f32 	%p156, %f37, 0f47CE4780;
	mov.u32 	%r3545, %r3872;
	mov.f32 	%f2355, %f2421;
	@%p156 bra 	$L__BB1_153;
	setp.eq.f32 	%p157, %f37, 0f7F800000;
	@%p157 bra 	$L__BB1_152;
	mov.b32 	%r212, %f6;
	shl.b32 	%r1645, %r212, 8;
	or.b32  	%r213, %r1645, -2147483648;
	mov.b64 	%rd1858, 0;
	mov.b32 	%r3542, 0;
$L__BB1_148:
	.pragma "nounroll";
	mul.wide.u32 	%rd657, %r3542, 4;
	mov.u64 	%rd658, __cudart_i2opi_f;
	add.s64 	%rd659, %rd658, %rd657;
	ld.global.nc.u32 	%r1646, [%rd659];
	mad.wide.u32 	%rd660, %r1646, %r213, %rd1858;
	shr.u64 	%rd1858, %rd660, 32;
	add.s64 	%rd661, %rd6, %rd657;
	st.local.u32 	[%rd661], %rd660;
	add.s32 	%r3542, %r3542, 1;
	setp.ne.s32 	%p158, %r3542, 6;
	@%p158 bra 	$L__BB1_148;
	shr.u32 	%r1647, %r212, 23;
	st.local.u32 	[%rd6+24], %rd1858;
	and.b32  	%r216, %r1647, 31;
	and.b32  	%r1648, %r1647, 224;
	add.s32 	%r1649, %r1648, -128;
	shr.u32 	%r1650, %r1649, 5;
	mul.wide.u32 	%rd662, %r1650, 4;
	sub.s64 	%rd82, %rd6, %rd662;
	ld.local.u32 	%r3543, [%rd82+24];
	ld.local.u32 	%r3544, [%rd82+20];
	setp.eq.s32 	%p159, %r216, 0;
	@%p159 bra 	$L__BB1_151;
	shf.l.wrap.b32 	%r3543, %r3544, %r3543, %r216;
	ld.local.u32 	%r1651, [%rd82+16];
	shf.l.wrap.b32 	%r3544, %r1651, %r3544, %r216;
$L__BB1_151:
	shr.u32 	%r1652, %r3543, 30;
	shf.l.wrap.b32 	%r1653, %r3544, %r3543, 2;
	shl.b32 	%r1654, %r3544, 2;
	shr.u32 	%r1655, %r1653, 31;
	add.s32 	%r1656, %r1655, %r1652;
	neg.s32 	%r1657, %r1656;
	setp.lt.s32 	%p160, %r212, 0;
	selp.b32 	%r3545, %r1657, %r1656, %p160;
	xor.b32  	%r1658, %r1653, %r212;
	shr.s32 	%r1659, %r1653, 31;
	xor.b32  	%r1660, %r1659, %r1653;
	xor.b32  	%r1661, %r1659, %r1654;
	cvt.u64.u32 	%rd663, %r1660;
	shl.b64 	%rd664, %rd663, 32;
	cvt.u64.u32 	%rd665, %r1661;
	or.b64  	%rd666, %rd664, %rd665;
	cvt.rn.f64.s64 	%fd27, %rd666;
	mul.f64 	%fd28, %fd27, 0d3BF921FB54442D19;
	cvt.rn.f32.f64 	%f707, %fd28;
	neg.f32 	%f708, %f707;
	setp.lt.s32 	%p161, %r1658, 0;
	selp.f32 	%f2355, %f708, %f707, %p161;
	bra.uni 	$L__BB1_153;
$L__BB1_152:
	mov.f32 	%f709, 0f00000000;
	mul.rn.f32 	%f2355, %f6, %f709;
	mov.b32 	%r3545, 0;
$L__BB1_153:
	setp.ltu.f32 	%p162, %f37, 0f47CE4780;
	add.s32 	%r1663, %r3545, 1;
	mul.rn.f32 	%f710, %f2355, %f2355;
	and.b32  	%r1664, %r3545, 1;
	setp.eq.b32 	%p163, %r1664, 1;
	selp.f32 	%f711, %f2355, 0f3F800000, %p163;
	fma.rn.f32 	%f712, %f710, %f711, 0f00000000;
	fma.rn.f32 	%f713, %f710, 0f37CBAC00, 0fBAB607ED;
	selp.f32 	%f714, 0fB94D4153, %f713, %p163;
	selp.f32 	%f715, 0f3C0885E4, 0f3D2AAABB, %p163;
	fma.rn.f32 	%f716, %f714, %f710, %f715;
	selp.f32 	%f717, 0fBE2AAAA8, 0fBEFFFFFF, %p163;
	fma.rn.f32 	%f718, %f716, %f710, %f717;
	fma.rn.f32 	%f719, %f718, %f712, %f711;
	and.b32  	%r1665, %r1663, 2;
	setp.eq.s32 	%p164, %r1665, 0;
	mov.f32 	%f720, 0f00000000;
	sub.f32 	%f721, %f720, %f719;
	selp.f32 	%f101, %f719, %f721, %p164;
	mov.u32 	%r3549, %r3872;
	mov.f32 	%f2356, %f2421;
	@%p162 bra 	$L__BB1_161;
	setp.eq.f32 	%p165, %f37, 0f7F800000;
	@%p165 bra 	$L__BB1_160;
	mov.b32 	%r225, %f6;
	mov.b64 	%rd1859, 0;
	mov.b32 	%r3546, 0;
$L__BB1_156:
	.pragma "nounroll";
	mul.wide.u32 	%rd668, %r3546, 4;
	mov.u64 	%rd669, __cudart_i2opi_f;
	add.s64 	%rd670, %rd669, %rd668;
	ld.global.nc.u32 	%r1667, [%rd670];
	shl.b32 	%r1668, %r225, 8;
	or.b32  	%r1669, %r1668, -2147483648;
	mad.wide.u32 	%rd671, %r1667, %r1669, %rd1859;
	shr.u64 	%rd1859, %rd671, 32;
	add.s64 	%rd672, %rd5, %rd668;
	st.local.u32 	[%rd672], %rd671;
	add.s32 	%r3546, %r3546, 1;
	setp.ne.s32 	%p166, %r3546, 6;
	@%p166 bra 	$L__BB1_156;
	shr.u32 	%r1670, %r225, 23;
	st.local.u32 	[%rd5+24], %rd1859;
	and.b32  	%r228, %r1670, 31;
	and.b32  	%r1671, %r1670, 224;
	add.s32 	%r1672, %r1671, -128;
	shr.u32 	%r1673, %r1672, 5;
	mul.wide.u32 	%rd673, %r1673, 4;
	sub.s64 	%rd85, %rd5, %rd673;
	ld.local.u32 	%r3547, [%rd85+24];
	ld.local.u32 	%r3548, [%rd85+20];
	setp.eq.s32 	%p167, %r228, 0;
	@%p167 bra 	$L__BB1_159;
	shf.l.wrap.b32 	%r3547, %r3548, %r3547, %r228;
	ld.local.u32 	%r1674, [%rd85+16];
	shf.l.wrap.b32 	%r3548, %r1674, %r3548, %r228;
$L__BB1_159:
	shr.u32 	%r1675, %r3547, 30;
	shf.l.wrap.b32 	%r1676, %r3548, %r3547, 2;
	shl.b32 	%r1677, %r3548, 2;
	shr.u32 	%r1678, %r1676, 31;
	add.s32 	%r1679, %r1678, %r1675;
	neg.s32 	%r1680, %r1679;
	setp.lt.s32 	%p168, %r225, 0;
	selp.b32 	%r3549, %r1680, %r1679, %p168;
	xor.b32  	%r1681, %r1676, %r225;
	shr.s32 	%r1682, %r1676, 31;
	xor.b32  	%r1683, %r1682, %r1676;
	xor.b32  	%r1684, %r1682, %r1677;
	cvt.u64.u32 	%rd674, %r1683;
	shl.b64 	%rd675, %rd674, 32;
	cvt.u64.u32 	%rd676, %r1684;
	or.b64  	%rd677, %rd675, %rd676;
	cvt.rn.f64.s64 	%fd29, %rd677;
	mul.f64 	%fd30, %fd29, 0d3BF921FB54442D19;
	cvt.rn.f32.f64 	%f722, %fd30;
	neg.f32 	%f723, %f722;
	setp.lt.s32 	%p169, %r1681, 0;
	selp.f32 	%f2356, %f723, %f722, %p169;
	bra.uni 	$L__BB1_161;
$L__BB1_160:
	mov.f32 	%f724, 0f00000000;
	mul.rn.f32 	%f2356, %f6, %f724;
	mov.b32 	%r3549, 0;
$L__BB1_161:
	mul.rn.f32 	%f725, %f2356, %f2356;
	and.b32  	%r1686, %r3549, 1;
	setp.eq.b32 	%p170, %r1686, 1;
	selp.f32 	%f726, 0f3F800000, %f2356, %p170;
	fma.rn.f32 	%f727, %f725, %f726, 0f00000000;
	fma.rn.f32 	%f728, %f725, 0f37CBAC00, 0fBAB607ED;
	selp.f32 	%f729, %f728, 0fB94D4153, %p170;
	selp.f32 	%f730, 0f3D2AAABB, 0f3C0885E4, %p170;
	fma.rn.f32 	%f731, %f729, %f725, %f730;
	selp.f32 	%f732, 0fBEFFFFFF, 0fBE2AAAA8, %p170;
	fma.rn.f32 	%f733, %f731, %f725, %f732;
	fma.rn.f32 	%f734, %f733, %f727, %f726;
	and.b32  	%r1687, %r3549, 2;
	setp.eq.s32 	%p171, %r1687, 0;
	mov.f32 	%f735, 0f00000000;
	sub.f32 	%f736, %f735, %f734;
	selp.f32 	%f737, %f734, %f736, %p171;
	rcp.rn.f32 	%f738, %f101;
	div.rn.f32 	%f739, %f738, %f29;
	sub.f32 	%f740, %f93, %f3;
	mul.f32 	%f741, %f740, %f737;
	mul.f32 	%f742, %f4, %f741;
	mul.f32 	%f105, %f739, %f742;
	mul.f32 	%f743, %f105, 0f3F22F983;
	cvt.rni.s32.f32 	%r3553, %f743;
	cvt.rn.f32.s32 	%f744, %r3553;
	fma.rn.f32 	%f745, %f744, 0fBFC90FDA, %f105;
	fma.rn.f32 	%f746, %f744, 0fB3A22168, %f745;
	fma.rn.f32 	%f2357, %f744, 0fA7C234C5, %f746;
	abs.f32 	%f107, %f105;
	setp.ltu.f32 	%p172, %f107, 0f47CE4780;
	@%p172 bra 	$L__BB1_169;
	setp.eq.f32 	%p173, %f107, 0f7F800000;
	@%p173 bra 	$L__BB1_168;
	mov.b32 	%r238, %f105;
	mov.b64 	%rd1860, 0;
	mov.b32 	%r3550, 0;
$L__BB1_164:
	.pragma "nounroll";
	mul.wide.u32 	%rd679, %r3550, 4;
	mov.u64 	%rd680, __cudart_i2opi_f;
	add.s64 	%rd681, %rd680, %rd679;
	ld.global.nc.u32 	%r1689, [%rd681];
	shl.b32 	%r1690, %r238, 8;
	or.b32  	%r1691, %r1690, -2147483648;
	mad.wide.u32 	%rd682, %r1689, %r1691, %rd1860;
	shr.u64 	%rd1860, %rd682, 32;
	add.s64 	%rd683, %rd4, %rd679;
	st.local.u32 	[%rd683], %rd682;
	add.s32 	%r3550, %r3550, 1;
	setp.ne.s32 	%p174, %r3550, 6;
	@%p174 bra 	$L__BB1_164;
	shr.u32 	%r1692, %r238, 23;
	st.local.u32 	[%rd4+24], %rd1860;
	and.b32  	%r241, %r1692, 31;
	and.b32  	%r1693, %r1692, 224;
	add.s32 	%r1694, %r1693, -128;
	shr.u32 	%r1695, %r1694, 5;
	mul.wide.u32 	%rd684, %r1695, 4;
	sub.s64 	%rd88, %rd4, %rd684;
	ld.local.u32 	%r3551, [%rd88+24];
	ld.local.u32 	%r3552, [%rd88+20];
	setp.eq.s32 	%p175, %r241, 0;
	@%p175 bra 	$L__BB1_167;
	shf.l.wrap.b32 	%r3551, %r3552, %r3551, %r241;
	ld.local.u32 	%r1696, [%rd88+16];
	shf.l.wrap.b32 	%r3552, %r1696, %r3552, %r241;
$L__BB1_167:
	shr.u32 	%r1697, %r3551, 30;
	shf.l.wrap.b32 	%r1698, %r3552, %r3551, 2;
	shl.b32 	%r1699, %r3552, 2;
	shr.u32 	%r1700, %r1698, 31;
	add.s32 	%r1701, %r1700, %r1697;
	neg.s32 	%r1702, %r1701;
	setp.lt.s32 	%p176, %r238, 0;
	selp.b32 	%r3553, %r1702, %r1701, %p176;
	xor.b32  	%r1703, %r1698, %r238;
	shr.s32 	%r1704, %r1698, 31;
	xor.b32  	%r1705, %r1704, %r1698;
	xor.b32  	%r1706, %r1704, %r1699;
	cvt.u64.u32 	%rd685, %r1705;
	shl.b64 	%rd686, %rd685, 32;
	cvt.u64.u32 	%rd687, %r1706;
	or.b64  	%rd688, %rd686, %rd687;
	cvt.rn.f64.s64 	%fd31, %rd688;
	mul.f64 	%fd32, %fd31, 0d3BF921FB54442D19;
	cvt.rn.f32.f64 	%f747, %fd32;
	neg.f32 	%f748, %f747;
	setp.lt.s32 	%p177, %r1703, 0;
	selp.f32 	%f2357, %f748, %f747, %p177;
	bra.uni 	$L__BB1_169;
$L__BB1_168:
	mov.f32 	%f749, 0f00000000;
	mul.rn.f32 	%f2357, %f105, %f749;
	mov.b32 	%r3553, 0;
$L__BB1_169:
	setp.ltu.f32 	%p178, %f107, 0f47CE4780;
	mul.rn.f32 	%f750, %f2357, %f2357;
	and.b32  	%r1708, %r3553, 1;
	setp.eq.b32 	%p179, %r1708, 1;
	selp.f32 	%f751, 0f3F800000, %f2357, %p179;
	fma.rn.f32 	%f752, %f750, %f751, 0f00000000;
	fma.rn.f32 	%f753, %f750, 0f37CBAC00, 0fBAB607ED;
	selp.f32 	%f754, %f753, 0fB94D4153, %p179;
	selp.f32 	%f755, 0f3D2AAABB, 0f3C0885E4, %p179;
	fma.rn.f32 	%f756, %f754, %f750, %f755;
	selp.f32 	%f757, 0fBEFFFFFF, 0fBE2AAAA8, %p179;
	fma.rn.f32 	%f758, %f756, %f750, %f757;
	fma.rn.f32 	%f759, %f758, %f752, %f751;
	and.b32  	%r1709, %r3553, 2;
	setp.eq.s32 	%p180, %r1709, 0;
	mov.f32 	%f760, 0f00000000;
	sub.f32 	%f761, %f760, %f759;
	selp.f32 	%f111, %f759, %f761, %p180;
	setp.eq.f32 	%p181, %f107, 0f7F800000;
	or.pred  	%p182, %p178, %p181;
	@%p182 bra 	$L__BB1_172;
	mov.b32 	%r1711, %f105;
	shl.b32 	%r1712, %r1711, 8;
	or.b32  	%r250, %r1712, -2147483648;
	mov.b64 	%rd1861, 0;
	mov.b32 	%r3554, 0;
$L__BB1_171:
	.pragma "nounroll";
	mul.wide.u32 	%rd690, %r3554, 4;
	mov.u64 	%rd691, __cudart_i2opi_f;
	add.s64 	%rd692, %rd691, %rd690;
	ld.global.nc.u32 	%r1713, [%rd692];
	mad.wide.u32 	%rd693, %r1713, %r250, %rd1861;
	shr.u64 	%rd1861, %rd693, 32;
	add.s64 	%rd694, %rd3, %rd690;
	st.local.u32 	[%rd694], %rd693;
	add.s32 	%r3554, %r3554, 1;
	setp.ne.s32 	%p183, %r3554, 6;
	@%p183 bra 	$L__BB1_171;
$L__BB1_172:
	mul.f32 	%f112, %f97, %f111;
	abs.f32 	%f762, %f112;
	setp.ltu.f32 	%p184, %f762, 0f47CE4780;
	setp.eq.f32 	%p185, %f762, 0f7F800000;
	or.pred  	%p5, %p184, %p185;
	@%p5 bra 	$L__BB1_175;
	mov.b32 	%r1715, %f112;
	shl.b32 	%r1716, %r1715, 8;
	or.b32  	%r253, %r1716, -2147483648;
	mov.b64 	%rd1862, 0;
	mov.b32 	%r3555, 0;
$L__BB1_174:
	.pragma "nounroll";
	mul.wide.u32 	%rd696, %r3555, 4;
	mov.u64 	%rd697, __cudart_i2opi_f;
	add.s64 	%rd698, %rd697, %rd696;
	ld.global.nc.u32 	%r1717, [%rd698];
	mad.wide.u32 	%rd699, %r1717, %r253, %rd1862;
	shr.u64 	%rd1862, %rd699, 32;
	add.s64 	%rd700, %rd2, %rd696;
	st.local.u32 	[%rd700], %rd699;
	add.s32 	%r3555, %r3555, 1;
	setp.ne.s32 	%p186, %r3555, 6;
	@%p186 bra 	$L__BB1_174;
$L__BB1_175:
	@%p5 bra 	$L__BB1_178;
	mov.b32 	%r1719, %f112;
	shl.b32 	%r1720, %r1719, 8;
	or.b32  	%r256, %r1720, -2147483648;
	mov.b64 	%rd1863, 0;
	mov.b32 	%r3556, 0;
$L__BB1_177:
	.pragma "nounroll";
	mul.wide.u32 	%rd702, %r3556, 4;
	mov.u64 	%rd703, __cudart_i2opi_f;
	add.s64 	%rd704, %rd703, %rd702;
	ld.global.nc.u32 	%r1721, [%rd704];
	mad.wide.u32 	%rd705, %r1721, %r256, %rd1863;
	shr.u64 	%rd1863, %rd705, 32;
	add.s64 	%rd706, %rd1, %rd702;
	st.local.u32 	[%rd706], %rd705;
	add.s32 	%r3556, %r3556, 1;
	setp.ne.s32 	%p187, %r3556, 6;
	@%p187 bra 	$L__BB1_177;
$L__BB1_178:
	setp.ltu.f32 	%p188, %f31, 0f47CE4780;
	ld.global.f32 	%f113, [%rd10+4864];
	mov.u32 	%r3560, %r3864;
	mov.f32 	%f2358, %f2419;
	@%p188 bra 	$L__BB1_186;
	setp.eq.f32 	%p189, %f31, 0f7F800000;
	@%p189 bra 	$L__BB1_185;
	mov.b32 	%r259, %f5;
	shl.b32 	%r1723, %r259, 8;
	or.b32  	%r260, %r1723, -2147483648;
	mov.b64 	%rd1864, 0;
	mov.b32 	%r3557, 0;
$L__BB1_181:
	.pragma "nounroll";
	mul.wide.u32 	%rd708, %r3557, 4;
	mov.u64 	%rd709, __cudart_i2opi_f;
	add.s64 	%rd710, %rd709, %rd708;
	ld.global.nc.u32 	%r1724, [%rd710];
	mad.wide.u32 	%rd711, %r1724, %r260, %rd1864;
	shr.u64 	%rd1864, %rd711, 32;
	add.s64 	%rd712, %rd8, %rd708;
	st.local.u32 	[%rd712], %rd711;
	add.s32 	%r3557, %r3557, 1;
	setp.ne.s32 	%p190, %r3557, 6;
	@%p190 bra 	$L__BB1_181;
	shr.u32 	%r1725, %r259, 23;
	st.local.u32 	[%rd8+24], %rd1864;
	and.b32  	%r263, %r1725, 31;
	and.b32  	%r1726, %r1725, 224;
	add.s32 	%r1727, %r1726, -128;
	shr.u32 	%r1728, %r1727, 5;
	mul.wide.u32 	%rd713, %r1728, 4;
	sub.s64 	%rd97, %rd8, %rd713;
	ld.local.u32 	%r3558, [%rd97+24];
	ld.local.u32 	%r3559, [%rd97+20];
	setp.eq.s32 	%p191, %r263, 0;
	@%p191 bra 	$L__BB1_184;
	shf.l.wrap.b32 	%r3558, %r3559, %r3558, %r263;
	ld.local.u32 	%r1729, [%rd97+16];
	shf.l.wrap.b32 	%r3559, %r1729, %r3559, %r263;
$L__BB1_184:
	shr.u32 	%r1730, %r3558, 30;
	shf.l.wrap.b32 	%r1731, %r3559, %r3558, 2;
	shl.b32 	%r1732, %r3559, 2;
	shr.u32 	%r1733, %r1731, 31;
	add.s32 	%r1734, %r1733, %r1730;
	neg.s32 	%r1735, %r1734;
	setp.lt.s32 	%p192, %r259, 0;
	selp.b32 	%r3560, %r1735, %r1734, %p192;
	xor.b32  	%r1736, %r1731, %r259;
	shr.s32 	%r1737, %r1731, 31;
	xor.b32  	%r1738, %r1737, %r1731;
	xor.b32  	%r1739, %r1737, %r1732;
	cvt.u64.u32 	%rd714, %r1738;
	shl.b64 	%rd715, %rd714, 32;
	cvt.u64.u32 	%rd716, %r1739;
	or.b64  	%rd717, %rd715, %rd716;
	cvt.rn.f64.s64 	%fd33, %rd717;
	mul.f64 	%fd34, %fd33, 0d3BF921FB54442D19;
	cvt.rn.f32.f64 	%f763, %fd34;
	neg.f32 	%f764, %f763;
	setp.lt.s32 	%p193, %r1736, 0;
	selp.f32 	%f2358, %f764, %f763, %p193;
	bra.uni 	$L__BB1_186;
$L__BB1_185:
	mov.f32 	%f765, 0f00000000;
	mul.rn.f32 	%f2358, %f5, %f765;
	mov.b32 	%r3560, 0;
$L__BB1_186:
	add.s32 	%r1741, %r3560, 1;
	mul.rn.f32 	%f766, %f2358, %f2358;
	and.b32  	%r1742, %r3560, 1;
	setp.eq.b32 	%p194, %r1742, 1;
	selp.f32 	%f767, %f2358, 0f3F800000, %p194;
	fma.rn.f32 	%f768, %f766, %f767, 0f00000000;
	fma.rn.f32 	%f769, %f766, 0f37CBAC00, 0fBAB607ED;
	selp.f32 	%f770, 0fB94D4153, %f769, %p194;
	selp.f32 	%f771, 0f3C0885E4, 0f3D2AAABB, %p194;
	fma.rn.f32 	%f772, %f770, %f766, %f771;
	selp.f32 	%f773, 0fBE2AAAA8, 0fBEFFFFFF, %p194;
	fma.rn.f32 	%f774, %f772, %f766, %f773;
	fma.rn.f32 	%f775, %f774, %f768, %f767;
	and.b32  	%r1743, %r1741, 2;
	setp.eq.s32 	%p195, %r1743, 0;
	mov.f32 	%f776, 0f00000000;
	sub.f32 	%f777, %f776, %f775;
	selp.f32 	%f117, %f775, %f777, %p195;
	@%p1 bra 	$L__BB1_189;
	mov.b32 	%r1745, %f5;
	shl.b32 	%r1746, %r1745, 8;
	or.b32  	%r272, %r1746, -2147483648;
	mov.b64 	%rd1865, 0;
	mov.b32 	%r3561, 0;
$L__BB1_188:
	.pragma "nounroll";
	mul.wide.u32 	%rd719, %r3561, 4;
	mov.u64 	%rd720, __cudart_i2opi_f;
	add.s64 	%rd721, %rd720, %rd719;
	ld.global.nc.u32 	%r1747, [%rd721];
	mad.wide.u32 	%rd722, %r1747, %r272, %rd1865;
	shr.u64 	%rd1865, %rd722, 32;
	add.s64 	%rd723, %rd7, %rd719;
	st.local.u32 	[%rd723], %rd722;
	add.s32 	%r3561, %r3561, 1;
	setp.ne.s32 	%p196, %r3561, 6;
	@%p196 bra 	$L__BB1_188;
$L__BB1_189:
	setp.ltu.f32 	%p197, %f37, 0f47CE4780;
	mov.u32 	%r3565, %r3872;
	mov.f32 	%f2359, %f2421;
	@%p197 bra 	$L__BB1_197;
	setp.eq.f32 	%p198, %f37, 0f7F800000;
	@%p198 bra 	$L__BB1_196;
	mov.b32 	%r275, %f6;
	shl.b32 	%r1749, %r275, 8;
	or.b32  	%r276, %r1749, -2147483648;
	mov.b64 	%rd1866, 0;
	mov.b32 	%r3562, 0;
$L__BB1_192:
	.pragma "nounroll";
	mul.wide.u32 	%rd725, %r3562, 4;
	mov.u64 	%rd726, __cudart_i2opi_f;
	add.s64 	%rd727, %rd726, %rd725;
	ld.global.nc.u32 	%r1750, [%rd727];
	mad.wide.u32 	%rd728, %r1750, %r276, %rd1866;
	shr.u64 	%rd1866, %rd728, 32;
	add.s64 	%rd729, %rd6, %rd725;
	st.local.u32 	[%rd729], %rd728;
	add.s32 	%r3562, %r3562, 1;
	setp.ne.s32 	%p199, %r3562, 6;
	@%p199 bra 	$L__BB1_192;
	shr.u32 	%r1751, %r275, 23;
	st.local.u32 	[%rd6+24], %rd1866;
	and.b32  	%r279, %r1751, 31;
	and.b32  	%r1752, %r1751, 224;
	add.s32 	%r1753, %r1752, -128;
	shr.u32 	%r1754, %r1753, 5;
	mul.wide.u32 	%rd730, %r1754, 4;
	sub.s64 	%rd102, %rd6, %rd730;
	ld.local.u32 	%r3563, [%rd102+24];
	ld.local.u32 	%r3564, [%rd102+20];
	setp.eq.s32 	%p200, %r279, 0;
	@%p200 bra 	$L__BB1_195;
	shf.l.wrap.b32 	%r3563, %r3564, %r3563, %r279;
	ld.local.u32 	%r1755, [%rd102+16];
	shf.l.wrap.b32 	%r3564, %r1755, %r3564, %r279;
$L__BB1_195:
	shr.u32 	%r1756, %r3563, 30;
	shf.l.wrap.b32 	%r1757, %r3564, %r3563, 2;
	shl.b32 	%r1758, %r3564, 2;
	shr.u32 	%r1759, %r1757, 31;
	add.s32 	%r1760, %r1759, %r1756;
	neg.s32 	%r1761, %r1760;
	setp.lt.s32 	%p201, %r275, 0;
	selp.b32 	%r3565, %r1761, %r1760, %p201;
	xor.b32  	%r1762, %r1757, %r275;
	shr.s32 	%r1763, %r1757, 31;
	xor.b32  	%r1764, %r1763, %r1757;
	xor.b32  	%r1765, %r1763, %r1758;
	cvt.u64.u32 	%rd731, %r1764;
	shl.b64 	%rd732, %rd731, 32;
	cvt.u64.u32 	%rd733, %r1765;
	or.b64  	%rd734, %rd732, %rd733;
	cvt.rn.f64.s64 	%fd35, %rd734;
	mul.f64 	%fd36, %fd35, 0d3BF921FB54442D19;
	cvt.rn.f32.f64 	%f778, %fd36;
	neg.f32 	%f779, %f778;
	setp.lt.s32 	%p202, %r1762, 0;
	selp.f32 	%f2359, %f779, %f778, %p202;
	bra.uni 	$L__BB1_197;
$L__BB1_196:
	mov.f32 	%f780, 0f00000000;
	mul.rn.f32 	%f2359, %f6, %f780;
	mov.b32 	%r3565, 0;
$L__BB1_197:
	setp.ltu.f32 	%p203, %f37, 0f47CE4780;
	add.s32 	%r1767, %r3565, 1;
	mul.rn.f32 	%f781, %f2359, %f2359;
	and.b32  	%r1768, %r3565, 1;
	setp.eq.b32 	%p204, %r1768, 1;
	selp.f32 	%f782, %f2359, 0f3F800000, %p204;
	fma.rn.f32 	%f783, %f781, %f782, 0f00000000;
	fma.rn.f32 	%f784, %f781, 0f37CBAC00, 0fBAB607ED;
	selp.f32 	%f785, 0fB94D4153, %f784, %p204;
	selp.f32 	%f786, 0f3C0885E4, 0f3D2AAABB, %p204;
	fma.rn.f32 	%f787, %f785, %f781, %f786;
	selp.f32 	%f788, 0fBE2AAAA8, 0fBEFFFFFF, %p204;
	fma.rn.f32 	%f789, %f787, %f781, %f788;
	fma.rn.f32 	%f790, %f789, %f783, %f782;
	and.b32  	%r1769, %r1767, 2;
	setp.eq.s32 	%p205, %r1769, 0;
	mov.f32 	%f791, 0f00000000;
	sub.f32 	%f792, %f791, %f790;
	selp.f32 	%f121, %f790, %f792, %p205;
	mov.u32 	%r3569, %r3872;
	mov.f32 	%f2360, %f2421;
	@%p203 bra 	$L__BB1_205;
	setp.eq.f32 	%p206, %f37, 0f7F800000;
	@%p206 bra 	$L__BB1_204;
	mov.b32 	%r288, %f6;
	mov.b64 	%rd1867, 0;
	mov.b32 	%r3566, 0;
$L__BB1_200:
	.pragma "nounroll";
	mul.wide.u32 	%rd736, %r3566, 4;
	mov.u64 	%rd737, __cudart_i2opi_f;
	add.s64 	%rd738, %rd737, %rd736;
	ld.global.nc.u32 	%r1771, [%rd738];
	shl.b32 	%r1772, %r288, 8;
	or.b32  	%r1773, %r1772, -2147483648;
	mad.wide.u32 	%rd739, %r1771, %r1773, %rd1867;
	shr.u64 	%rd1867, %rd739, 32;
	add.s64 	%rd740, %rd5, %rd736;
	st.local.u32 	[%rd740], %rd739;
	add.s32 	%r3566, %r3566, 1;
	setp.ne.s32 	%p207, %r3566, 6;
	@%p207 bra 	$L__BB1_200;
	shr.u32 	%r1774, %r288, 23;
	st.local.u32 	[%rd5+24], %rd1867;
	and.b32  	%r291, %r1774, 31;
	and.b32  	%r1775, %r1774, 224;
	add.s32 	%r1776, %r1775, -128;
	shr.u32 	%r1777, %r1776, 5;
	mul.wide.u32 	%rd741, %r1777, 4;
	sub.s64 	%rd105, %rd5, %rd741;
	ld.local.u32 	%r3567, [%rd105+24];
	ld.local.u32 	%r3568, [%rd105+20];
	setp.eq.s32 	%p208, %r291, 0;
	@%p208 bra 	$L__BB1_203;
	shf.l.wrap.b32 	%r3567, %r3568, %r3567, %r291;
	ld.local.u32 	%r1778, [%rd105+16];
	shf.l.wrap.b32 	%r3568, %r1778, %r3568, %r291;
$L__BB1_203:
	shr.u32 	%r1779, %r3567, 30;
	shf.l.wrap.b32 	%r1780, %r3568, %r3567, 2;
	shl.b32 	%r1781, %r3568, 2;
	shr.u32 	%r1782, %r1780, 31;
	add.s32 	%r1783, %r1782, %r1779;
	neg.s32 	%r1784, %r1783;
	setp.lt.s32 	%p209, %r288, 0;
	selp.b32 	%r3569, %r1784, %r1783, %p209;
	xor.b32  	%r1785, %r1780, %r288;
	shr.s32 	%r1786, %r1780, 31;
	xor.b32  	%r1787, %r1786, %r1780;
	xor.b32  	%r1788, %r1786, %r1781;
	cvt.u64.u32 	%rd742, %r1787;
	shl.b64 	%rd743, %rd742, 32;
	cvt.u64.u32 	%rd744, %r1788;
	or.b64  	%rd745, %rd743, %rd744;
	cvt.rn.f64.s64 	%fd37, %rd745;
	mul.f64 	%fd38, %fd37, 0d3BF921FB54442D19;
	cvt.rn.f32.f64 	%f793, %fd38;
	neg.f32 	%f794, %f793;
	setp.lt.s32 	%p210, %r1785, 0;
	selp.f32 	%f2360, %f794, %f793, %p210;
	bra.uni 	$L__BB1_205;
$L__BB1_204:
	mov.f32 	%f795, 0f00000000;
	mul.rn.f32 	%f2360, %f6, %f795;
	mov.b32 	%r3569, 0;
$L__BB1_205:
	mul.rn.f32 	%f796, %f2360, %f2360;
	and.b32  	%r1790, %r3569, 1;
	setp.eq.b32 	%p211, %r1790, 1;
	selp.f32 	%f797, 0f3F800000, %f2360, %p211;
	fma.rn.f32 	%f798, %f796, %f797, 0f00000000;
	fma.rn.f32 	%f799, %f796, 0f37CBAC00, 0fBAB607ED;
	selp.f32 	%f800, %f799, 0fB94D4153, %p211;
	selp.f32 	%f801, 0f3D2AAABB, 0f3C0885E4, %p211;
	fma.rn.f32 	%f802, %f800, %f796, %f801;
	selp.f32 	%f803, 0fBEFFFFFF, 0fBE2AAAA8, %p211;
	fma.rn.f32 	%f804, %f802, %f796, %f803;
	fma.rn.f32 	%f805, %f804, %f798, %f797;
	and.b32  	%r1791, %r3569, 2;
	setp.eq.s32 	%p212, %r1791, 0;
	mov.f32 	%f806, 0f00000000;
	sub.f32 	%f807, %f806, %f805;
	selp.f32 	%f808, %f805, %f807, %p212;
	rcp.rn.f32 	%f809, %f121;
	div.rn.f32 	%f810, %f809, %f29;
	sub.f32 	%f811, %f113, %f3;
	mul.f32 	%f812, %f811, %f808;
	mul.f32 	%f813, %f4, %f812;
	mul.f32 	%f125, %f810, %f813;
	mul.f32 	%f814, %f125, 0f3F22F983;
	cvt.rni.s32.f32 	%r3573, %f814;
	cvt.rn.f32.s32 	%f815, %r3573;
	fma.rn.f32 	%f816, %f815, 0fBFC90FDA, %f125;
	fma.rn.f32 	%f817, %f815, 0fB3A22168, %f816;
	fma.rn.f32 	%f2361, %f815, 0fA7C234C5, %f817;
	abs.f32 	%f127, %f125;
	setp.ltu.f32 	%p213, %f127, 0f47CE4780;
	@%p213 bra 	$L__BB1_213;
	setp.eq.f32 	%p214, %f127, 0f7F800000;
	@%p214 bra 	$L__BB1_212;
	mov.b32 	%r301, %f125;
	mov.b64 	%rd1868, 0;
	mov.b32 	%r3570, 0;
$L__BB1_208:
	.pragma "nounroll";
	mul.wide.u32 	%rd747, %r3570, 4;
	mov.u64 	%rd748, __cudart_i2opi_f;
	add.s64 	%rd749, %rd748, %rd747;
	ld.global.nc.u32 	%r1793, [%rd749];
	shl.b32 	%r1794, %r301, 8;
	or.b32  	%r1795, %r1794, -2147483648;
	mad.wide.u32 	%rd750, %r1793, %r1795, %rd1868;
	shr.u64 	%rd1868, %rd750, 32;
	add.s64 	%rd751, %rd4, %rd747;
	st.local.u32 	[%rd751], %rd750;
	add.s32 	%r3570, %r3570, 1;
	setp.ne.s32 	%p215, %r3570, 6;
	@%p215 bra 	$L__BB1_208;
	shr.u32 	%r1796, %r301, 23;
	st.local.u32 	[%rd4+24], %rd1868;
	and.b32  	%r304, %r1796, 31;
	and.b32  	%r1797, %r1796, 224;
	add.s32 	%r1798, %r1797, -128;
	shr.u32 	%r1799, %r1798, 5;
	mul.wide.u32 	%rd752, %r1799, 4;
	sub.s64 	%rd108, %rd4, %rd752;
	ld.local.u32 	%r3571, [%rd108+24];
	ld.local.u32 	%r3572, [%rd108+20];
	setp.eq.s32 	%p216, %r304, 0;
	@%p216 bra 	$L__BB1_211;
	shf.l.wrap.b32 	%r3571, %r3572, %r3571, %r304;
	ld.local.u32 	%r1800, [%rd108+16];
	shf.l.wrap.b32 	%r3572, %r1800, %r3572, %r304;
$L__BB1_211:
	shr.u32 	%r1801, %r3571, 30;
	shf.l.wrap.b32 	%r1802, %r3572, %r3571, 2;
	shl.b32 	%r1803, %r3572, 2;
	shr.u32 	%r1804, %r1802, 31;
	add.s32 	%r1805, %r1804, %r1801;
	neg.s32 	%r1806, %r1805;
	setp.lt.s32 	%p217, %r301, 0;
	selp.b32 	%r3573, %r1806, %r1805, %p217;
	xor.b32  	%r1807, %r1802, %r301;
	shr.s32 	%r1808, %r1802, 31;
	xor.b32  	%r1809, %r1808, %r1802;
	xor.b32  	%r1810, %r1808, %r1803;
	cvt.u64.u32 	%rd753, %r1809;
	shl.b64 	%rd754, %rd753, 32;
	cvt.u64.u32 	%rd755, %r1810;
	or.b64  	%rd756, %rd754, %rd755;
	cvt.rn.f64.s64 	%fd39, %rd756;
	mul.f64 	%fd40, %fd39, 0d3BF921FB54442D19;
	cvt.rn.f32.f64 	%f818, %fd40;
	neg.f32 	%f819, %f818;
	setp.lt.s32 	%p218, %r1807, 0;
	selp.f32 	%f2361, %f819, %f818, %p218;
	bra.uni 	$L__BB1_213;
$L__BB1_212:
	mov.f32 	%f820, 0f00000000;
	mul.rn.f32 	%f2361, %f125, %f820;
	mov.b32 	%r3573, 0;
$L__BB1_213:
	setp.ltu.f32 	%p219, %f127, 0f47CE4780;
	mul.rn.f32 	%f821, %f2361, %f2361;
	and.b32  	%r1812, %r3573, 1;
	setp.eq.b32 	%p220, %r1812, 1;
	selp.f32 	%f822, 0f3F800000, %f2361, %p220;
	fma.rn.f32 	%f823, %f821, %f822, 0f00000000;
	fma.rn.f32 	%f824, %f821, 0f37CBAC00, 0fBAB607ED;
	selp.f32 	%f825, %f824, 0fB94D4153, %p220;
	selp.f32 	%f826, 0f3D2AAABB, 0f3C0885E4, %p220;
	fma.rn.f32 	%f827, %f825, %f821, %f826;
	selp.f32 	%f828, 0fBEFFFFFF, 0fBE2AAAA8, %p220;
	fma.rn.f32 	%f829, %f827, %f821, %f828;
	fma.rn.f32 	%f830, %f829, %f823, %f822;
	and.b32  	%r1813, %r3573, 2;
	setp.eq.s32 	%p221, %r1813, 0;
	mov.f32 	%f831, 0f00000000;
	sub.f32 	%f832, %f831, %f830;
	selp.f32 	%f131, %f830, %f832, %p221;
	setp.eq.f32 	%p222, %f127, 0f7F800000;
	or.pred  	%p223, %p219, %p222;
	@%p223 bra 	$L__BB1_216;
	mov.b32 	%r1815, %f125;
	shl.b32 	%r1816, %r1815, 8;
	or.b32  	%r313, %r1816, -2147483648;
	mov.b64 	%rd1869, 0;
	mov.b32 	%r3574, 0;
$L__BB1_215:
	.pragma "nounroll";
	mul.wide.u32 	%rd758, %r3574, 4;
	mov.u64 	%rd759, __cudart_i2opi_f;
	add.s64 	%rd760, %rd759, %rd758;
	ld.global.nc.u32 	%r1817, [%rd760];
	mad.wide.u32 	%rd761, %r1817, %r313, %rd1869;
	shr.u64 	%rd1869, %rd761, 32;
	add.s64 	%rd762, %rd3, %rd758;
	st.local.u32 	[%rd762], %rd761;
	add.s32 	%r3574, %r3574, 1;
	setp.ne.s32 	%p224, %r3574, 6;
	@%p224 bra 	$L__BB1_215;
$L__BB1_216:
	mul.f32 	%f132, %f117, %f131;
	abs.f32 	%f833, %f132;
	setp.ltu.f32 	%p225, %f833, 0f47CE4780;
	setp.eq.f32 	%p226, %f833, 0f7F800000;
	or.pred  	%p6, %p225, %p226;
	@%p6 bra 	$L__BB1_219;
	mov.b32 	%r1819, %f132;
	shl.b32 	%r1820, %r1819, 8;
	or.b32  	%r316, %r1820, -2147483648;
	mov.b64 	%rd1870, 0;
	mov.b32 	%r3575, 0;
$L__BB1_218:
	.pragma "nounroll";
	mul.wide.u32 	%rd764, %r3575, 4;
	mov.u64 	%rd765, __cudart_i2opi_f;
	add.s64 	%rd766, %rd765, %rd764;
	ld.global.nc.u32 	%r1821, [%rd766];
	mad.wide.u32 	%rd767, %r1821, %r316, %rd1870;
	shr.u64 	%rd1870, %rd767, 32;
	add.s64 	%rd768, %rd2, %rd764;
	st.local.u32 	[%rd768], %rd767;
	add.s32 	%r3575, %r3575, 1;
	setp.ne.s32 	%p227, %r3575, 6;
	@%p227 bra 	$L__BB1_218;
$L__BB1_219:
	@%p6 bra 	$L__BB1_222;
	mov.b32 	%r1823, %f132;
	shl.b32 	%r1824, %r1823, 8;
	or.b32  	%r319, %r1824, -2147483648;
	mov.b64 	%rd1871, 0;
	mov.b32 	%r3576, 0;
$L__BB1_221:
	.pragma "nounroll";
	mul.wide.u32 	%rd770, %r3576, 4;
	mov.u64 	%rd771, __cudart_i2opi_f;
	add.s64 	%rd772, %rd771, %rd770;
	ld.global.nc.u32 	%r1825, [%rd772];
	mad.wide.u32 	%rd773, %r1825, %r319, %rd1871;
	shr.u64 	%rd1871, %rd773, 32;
	add.s64 	%rd774, %rd1, %rd770;
	st.local.u32 	[%rd774], %rd773;
	add.s32 	%r3576, %r3576, 1;
	setp.ne.s32 	%p228, %r3576, 6;
	@%p228 bra 	$L__BB1_221;
$L__BB1_222:
	setp.ltu.f32 	%p229, %f31, 0f47CE4780;
	ld.global.f32 	%f133, [%rd10+6016];
	mov.u32 	%r3580, %r3864;
	mov.f32 	%f2362, %f2419;
	@%p229 bra 	$L__BB1_230;
	setp.eq.f32 	%p230, %f31, 0f7F800000;
	@%p230 bra 	$L__BB1_229;
	mov.b32 	%r322, %f5;
	shl.b32 	%r1827, %r322, 8;
	or.b32  	%r323, %r1827, -2147483648;
	mov.b64 	%rd1872, 0;
	mov.b32 	%r3577, 0;
$L__BB1_225:
	.pragma "nounroll";
	mul.wide.u32 	%rd776, %r3577, 4;
	mov.u64 	%rd777, __cudart_i2opi_f;
	add.s64 	%rd778, %rd777, %rd776;
	ld.global.nc.u32 	%r1828, [%rd778];
	mad.wide.u32 	%rd779, %r1828, %r323, %rd1872;
	shr.u64 	%rd1872, %rd779, 32;
	add.s64 	%rd780, %rd8, %rd776;
	st.local.u32 	[%rd780], %rd779;
	add.s32 	%r3577, %r3577, 1;
	setp.ne.s32 	%p231, %r3577, 6;
	@%p231 bra 	$L__BB1_225;
	shr.u32 	%r1829, %r322, 23;
	st.local.u32 	[%rd8+24], %rd1872;
	and.b32  	%r326, %r1829, 31;
	and.b32  	%r1830, %r1829, 224;
	add.s32 	%r1831, %r1830, -128;
	shr.u32 	%r1832, %r1831, 5;
	mul.wide.u32 	%rd781, %r1832, 4;
	sub.s64 	%rd117, %rd8, %rd781;
	ld.local.u32 	%r3578, [%rd117+24];
	ld.local.u32 	%r3579, [%rd117+20];
	setp.eq.s32 	%p232, %r326, 0;
	@%p232 bra 	$L__BB1_228;
	shf.l.wrap.b32 	%r3578, %r3579, %r3578, %r326;
	ld.local.u32 	%r1833, [%rd117+16];
	shf.l.wrap.b32 	%r3579, %r1833, %r3579, %r326;
$L__BB1_228:
	shr.u32 	%r1834, %r3578, 30;
	shf.l.wrap.b32 	%r1835, %r3579, %r3578, 2;
	shl.b32 	%r1836, %r3579, 2;
	shr.u32 	%r1837, %r1835, 31;
	add.s32 	%r1838, %r1837, %r1834;
	neg.s32 	%r1839, %r1838;
	setp.lt.s32 	%p233, %r322, 0;
	selp.b32 	%r3580, %r1839, %r1838, %p233;
	xor.b32  	%r1840, %r1835, %r322;
	shr.s32 	%r1841, %r1835, 31;
	xor.b32  	%r1842, %r1841, %r1835;
	xor.b32  	%r1843, %r1841, %r1836;
	cvt.u64.u32 	%rd782, %r1842;
	shl.b64 	%rd783, %rd782, 32;
	cvt.u64.u32 	%rd784, %r1843;
	or.b64  	%rd785, %rd783, %rd784;
	cvt.rn.f64.s64 	%fd41, %rd785;
	mul.f64 	%fd42, %fd41, 0d3BF921FB54442D19;
	cvt.rn.f32.f64 	%f834, %fd42;
	neg.f32 	%f835, %f834;
	setp.lt.s32 	%p234, %r1840, 0;
	selp.f32 	%f2362, %f835, %f834, %p234;
	bra.uni 	$L__BB1_230;
$L__BB1_229:
	mov.f32 	%f836, 0f00000000;
	mul.rn.f32 	%f2362, %f5, %f836;
	mov.b32 	%r3580, 0;
$L__BB1_230:
	add.s32 	%r1845, %r3580, 1;
	mul.rn.f32 	%f837, %f2362, %f2362;
	and.b32  	%r1846, %r3580, 1;
	setp.eq.b32 	%p235, %r1846, 1;
	selp.f32 	%f838, %f2362, 0f3F800000, %p235;
	fma.rn.f32 	%f839, %f837, %f838, 0f00000000;
	fma.rn.f32 	%f840, %f837, 0f37CBAC00, 0fBAB607ED;
	selp.f32 	%f841, 0fB94D4153, %f840, %p235;
	selp.f32 	%f842, 0f3C0885E4, 0f3D2AAABB, %p235;
	fma.rn.f32 	%f843, %f841, %f837, %f842;
	selp.f32 	%f844, 0fBE2AAAA8, 0fBEFFFFFF, %p235;
	fma.rn.f32 	%f845, %f843, %f837, %f844;
	fma.rn.f32 	%f846, %f845, %f839, %f838;
	and.b32  	%r1847, %r1845, 2;
	setp.eq.s32 	%p236, %r1847, 0;
	mov.f32 	%f847, 0f00000000;
	sub.f32 	%f848, %f847, %f846;
	selp.f32 	%f137, %f846, %f848, %p236;
	@%p1 bra 	$L__BB1_233;
	mov.b32 	%r1849, %f5;
	shl.b32 	%r1850, %r1849, 8;
	or.b32  	%r335, %r1850, -2147483648;
	mov.b64 	%rd1873, 0;
	mov.b32 	%r3581, 0;
$L__BB1_232:
	.pragma "nounroll";
	mul.wide.u32 	%rd787, %r3581, 4;
	mov.u64 	%rd788, __cudart_i2opi_f;
	add.s64 	%rd789, %rd788, %rd787;
	ld.global.nc.u32 	%r1851, [%rd789];
	mad.wide.u32 	%rd790, %r1851, %r335, %rd1873;
	shr.u64 	%rd1873, %rd790, 32;
	add.s64 	%rd791, %rd7, %rd787;
	st.local.u32 	[%rd791], %rd790;
	add.s32 	%r3581, %r3581, 1;
	setp.ne.s32 	%p237, %r3581, 6;
	@%p237 bra 	$L__BB1_232;
$L__BB1_233:
	setp.ltu.f32 	%p238, %f37, 0f47CE4780;
	mov.u32 	%r3585, %r3872;
	mov.f32 	%f2363, %f2421;
	@%p238 bra 	$L__BB1_241;
	setp.eq.f32 	%p239, %f37, 0f7F800000;
	@%p239 bra 	$L__BB1_240;
	mov.b32 	%r338, %f6;
	shl.b32 	%r1853, %r338, 8;
	or.b32  	%r339, %r1853, -2147483648;
	mov.b64 	%rd1874, 0;
	mov.b32 	%r3582, 0;
$L__BB1_236:
	.pragma "nounroll";
	mul.wide.u32 	%rd793, %r3582, 4;
	mov.u64 	%rd794, __cudart_i2opi_f;
	add.s64 	%rd795, %rd794, %rd793;
	ld.global.nc.u32 	%r1854, [%rd795];
	mad.wide.u32 	%rd796, %r1854, %r339, %rd1874;
	shr.u64 	%rd1874, %rd796, 32;
	add.s64 	%rd797, %rd6, %rd793;
	st.local.u32 	[%rd797], %rd796;
	add.s32 	%r3582, %r3582, 1;
	setp.ne.s32 	%p240, %r3582, 6;
	@%p240 bra 	$L__BB1_236;
	shr.u32 	%r1855, %r338, 23;
	st.local.u32 	[%rd6+24], %rd1874;
	and.b32  	%r342, %r1855, 31;
	and.b32  	%r1856, %r1855, 224;
	add.s32 	%r1857, %r1856, -128;
	shr.u32 	%r1858, %r1857, 5;
	mul.wide.u32 	%rd798, %r1858, 4;
	sub.s64 	%rd122, %rd6, %rd798;
	ld.local.u32 	%r3583, [%rd122+24];
	ld.local.u32 	%r3584, [%rd122+20];
	setp.eq.s32 	%p241, %r342, 0;
	@%p241 bra 	$L__BB1_239;
	shf.l.wrap.b32 	%r3583, %r3584, %r3583, %r342;
	ld.local.u32 	%r1859, [%rd122+16];
	shf.l.wrap.b32 	%r3584, %r1859, %r3584, %r342;
$L__BB1_239:
	shr.u32 	%r1860, %r3583, 30;
	shf.l.wrap.b32 	%r1861, %r3584, %r3583, 2;
	shl.b32 	%r1862, %r3584, 2;
	shr.u32 	%r1863, %r1861, 31;
	add.s32 	%r1864, %r1863, %r1860;
	neg.s32 	%r1865, %r1864;
	setp.lt.s32 	%p242, %r338, 0;
	selp.b32 	%r3585, %r1865, %r1864, %p242;
	xor.b32  	%r1866, %r1861, %r338;
	shr.s32 	%r1867, %r1861, 31;
	xor.b32  	%r1868, %r1867, %r1861;
	xor.b32  	%r1869, %r1867, %r1862;
	cvt.u64.u32 	%rd799, %r1868;
	shl.b64 	%rd800, %rd799, 32;
	cvt.u64.u32 	%rd801, %r1869;
	or.b64  	%rd802, %rd800, %rd801;
	cvt.rn.f64.s64 	%fd43, %rd802;
	mul.f64 	%fd44, %fd43, 0d3BF921FB54442D19;
	cvt.rn.f32.f64 	%f849, %fd44;
	neg.f32 	%f850, %f849;
	setp.lt.s32 	%p243, %r1866, 0;
	selp.f32 	%f2363, %f850, %f849, %p243;
	bra.uni 	$L__BB1_241;
$L__BB1_240:
	mov.f32 	%f851, 0f00000000;
	mul.rn.f32 	%f2363, %f6, %f851;
	mov.b32 	%r3585, 0;
$L__BB1_241:
	setp.ltu.f32 	%p244, %f37, 0f47CE4780;
	add.s32 	%r1871, %r3585, 1;
	mul.rn.f32 	%f852, %f2363, %f2363;
	and.b32  	%r1872, %r3585, 1;
	setp.eq.b32 	%p245, %r1872, 1;
	selp.f32 	%f853, %f2363, 0f3F800000, %p245;
	fma.rn.f32 	%f854, %f852, %f853, 0f00000000;
	fma.rn.f32 	%f855, %f852, 0f37CBAC00, 0fBAB607ED;
	selp.f32 	%f856, 0fB94D4153, %f855, %p245;
	selp.f32 	%f857, 0f3C0885E4, 0f3D2AAABB, %p245;
	fma.rn.f32 	%f858, %f856, %f852, %f857;
	selp.f32 	%f859, 0fBE2AAAA8, 0fBEFFFFFF, %p245;
	fma.rn.f32 	%f860, %f858, %f852, %f859;
	fma.rn.f32 	%f861, %f860, %f854, %f853;
	and.b32  	%r1873, %r1871, 2;
	setp.eq.s32 	%p246, %r1873, 0;
	mov.f32 	%f862, 0f00000000;
	sub.f32 	%f863, %f862, %f861;
	selp.f32 	%f141, %f861, %f863, %p246;
	mov.u32 	%r3589, %r3872;
	mov.f32 	%f2364, %f2421;
	@%p244 bra 	$L__BB1_249;
	setp.eq.f32 	%p247, %f37, 0f7F800000;
	@%p247 bra 	$L__BB1_248;
	mov.b32 	%r351, %f6;
	mov.b64 	%rd1875, 0;
	mov.b32 	%r3586, 0;
$L__BB1_244:
	.pragma "nounroll";
	mul.wide.u32 	%rd804, %r3586, 4;
	mov.u64 	%rd805, __cudart_i2opi_f;
	add.s64 	%rd806, %rd805, %rd804;
	ld.global.nc.u32 	%r1875, [%rd806];
	shl.b32 	%r1876, %r351, 8;
	or.b32  	%r1877, %r1876, -2147483648;
	mad.wide.u32 	%rd807, %r1875, %r1877, %rd1875;
	shr.u64 	%rd1875, %rd807, 32;
	add.s64 	%rd808, %rd5, %rd804;
	st.local.u32 	[%rd808], %rd807;
	add.s32 	%r3586, %r3586, 1;
	setp.ne.s32 	%p248, %r3586, 6;
	@%p248 bra 	$L__BB1_244;
	shr.u32 	%r1878, %r351, 23;
	st.local.u32 	[%rd5+24], %rd1875;
	and.b32  	%r354, %r1878, 31;
	and.b32  	%r1879, %r1878, 224;
	add.s32 	%r1880, %r1879, -128;
	shr.u32 	%r1881, %r1880, 5;
	mul.wide.u32 	%rd809, %r1881, 4;
	sub.s64 	%rd125, %rd5, %rd809;
	ld.local.u32 	%r3587, [%rd125+24];
	ld.local.u32 	%r3588, [%rd125+20];
	setp.eq.s32 	%p249, %r354, 0;
	@%p249 bra 	$L__BB1_247;
	shf.l.wrap.b32 	%r3587, %r3588, %r3587, %r354;
	ld.local.u32 	%r1882, [%rd125+16];
	shf.l.wrap.b32 	%r3588, %r1882, %r3588, %r354;
$L__BB1_247:
	shr.u32 	%r1883, %r3587, 30;
	shf.l.wrap.b32 	%r1884, %r3588, %r3587, 2;
	shl.b32 	%r1885, %r3588, 2;
	shr.u32 	%r1886, %r1884, 31;
	add.s32 	%r1887, %r1886, %r1883;
	neg.s32 	%r1888, %r1887;
	setp.lt.s32 	%p250, %r351, 0;
	selp.b32 	%r3589, %r1888, %r1887, %p250;
	xor.b32  	%r1889, %r1884, %r351;
	shr.s32 	%r1890, %r1884, 31;
	xor.b32  	%r1891, %r1890, %r1884;
	xor.b32  	%r1892, %r1890, %r1885;
	cvt.u64.u32 	%rd810, %r1891;
	shl.b64 	%rd811, %rd810, 32;
	cvt.u64.u32 	%rd812, %r1892;
	or.b64  	%rd813, %rd811, %rd812;
	cvt.rn.f64.s64 	%fd45, %rd813;
	mul.f64 	%fd46, %fd45, 0d3BF921FB54442D19;
	cvt.rn.f32.f64 	%f864, %fd46;
	neg.f32 	%f865, %f864;
	setp.lt.s32 	%p251, %r1889, 0;
	selp.f32 	%f2364, %f865, %f864, %p251;
	bra.uni 	$L__BB1_249;
$L__BB1_248:
	mov.f32 	%f866, 0f00000000;
	mul.rn.f32 	%f2364, %f6, %f866;
	mov.b32 	%r3589, 0;
$L__BB1_249:
	mul.rn.f32 	%f867, %f2364, %f2364;
	and.b32  	%r1894, %r3589, 1;
	setp.eq.b32 	%p252, %r1894, 1;
	selp.f32 	%f868, 0f3F800000, %f2364, %p252;
	fma.rn.f32 	%f869, %f867, %f868, 0f00000000;
	fma.rn.f32 	%f870, %f867, 0f37CBAC00, 0fBAB607ED;
	selp.f32 	%f871, %f870, 0fB94D4153, %p252;
	selp.f32 	%f872, 0f3D2AAABB, 0f3C0885E4, %p252;
	fma.rn.f32 	%f873, %f871, %f867, %f872;
	selp.f32 	%f874, 0fBEFFFFFF, 0fBE2AAAA8, %p252;
	fma.rn.f32 	%f875, %f873, %f867, %f874;
	fma.rn.f32 	%f876, %f875, %f869, %f868;
	and.b32  	%r1895, %r3589, 2;
	setp.eq.s32 	%p253, %r1895, 0;
	mov.f32 	%f877, 0f00000000;
	sub.f32 	%f878, %f877, %f876;
	selp.f32 	%f879, %f876, %f878, %p253;
	rcp.rn.f32 	%f880, %f141;
	div.rn.f32 	%f881, %f880, %f29;
	sub.f32 	%f882, %f133, %f3;
	mul.f32 	%f883, %f882, %f879;
	mul.f32 	%f884, %f4, %f883;
	mul.f32 	%f145, %f881, %f884;
	mul.f32 	%f885, %f145, 0f3F22F983;
	cvt.rni.s32.f32 	%r3593, %f885;
	cvt.rn.f32.s32 	%f886, %r3593;
	fma.rn.f32 	%f887, %f886, 0fBFC90FDA, %f145;
	fma.rn.f32 	%f888, %f886, 0fB3A22168, %f887;
	fma.rn.f32 	%f2365, %f886, 0fA7C234C5, %f888;
	abs.f32 	%f147, %f145;
	setp.ltu.f32 	%p254, %f147, 0f47CE4780;
	@%p254 bra 	$L__BB1_257;
	setp.eq.f32 	%p255, %f147, 0f7F800000;
	@%p255 bra 	$L__BB1_256;
	mov.b32 	%r364, %f145;
	mov.b64 	%rd1876, 0;
	mov.b32 	%r3590, 0;
$L__BB1_252:
	.pragma "nounroll";
	mul.wide.u32 	%rd815, %r3590, 4;
	mov.u64 	%rd816, __cudart_i2opi_f;
	add.s64 	%rd817, %rd816, %rd815;
	ld.global.nc.u32 	%r1897, [%rd817];
	shl.b32 	%r1898, %r364, 8;
	or.b32  	%r1899, %r1898, -2147483648;
	mad.wide.u32 	%rd818, %r1897, %r1899, %rd1876;
	shr.u64 	%rd1876, %rd818, 32;
	add.s64 	%rd819, %rd4, %rd815;
	st.local.u32 	[%rd819], %rd818;
	add.s32 	%r3590, %r3590, 1;
	setp.ne.s32 	%p256, %r3590, 6;
	@%p256 bra 	$L__BB1_252;
	shr.u32 	%r1900, %r364, 23;
	st.local.u32 	[%rd4+24], %rd1876;
	and.b32  	%r367, %r1900, 31;
	and.b32  	%r1901, %r1900, 224;
	add.s32 	%r1902, %r1901, -128;
	shr.u32 	%r1903, %r1902, 5;
	mul.wide.u32 	%rd820, %r1903, 4;
	sub.s64 	%rd128, %rd4, %rd820;
	ld.local.u32 	%r3591, [%rd128+24];
	ld.local.u32 	%r3592, [%rd128+20];
	setp.eq.s32 	%p257, %r367, 0;
	@%p257 bra 	$L__BB1_255;
	shf.l.wrap.b32 	%r3591, %r3592, %r3591, %r367;
	ld.local.u32 	%r1904, [%rd128+16];
	shf.l.wrap.b32 	%r3592, %r1904, %r3592, %r367;
$L__BB1_255:
	shr.u32 	%r1905, %r3591, 30;
	shf.l.wrap.b32 	%r1906, %r3592, %r3591, 2;
	shl.b32 	%r1907, %r3592, 2;
	shr.u32 	%r1908, %r1906, 31;
	add.s32 	%r1909, %r1908, %r1905;
	neg.s32 	%r1910, %r1909;
	setp.lt.s32 	%p258, %r364, 0;
	selp.b32 	%r3593, %r1910, %r1909, %p258;
	xor.b32  	%r1911, %r1906, %r364;
	shr.s32 	%r1912, %r1906, 31;
	xor.b32  	%r1913, %r1912, %r1906;
	xor.b32  	%r1914, %r1912, %r1907;
	cvt.u64.u32 	%rd821, %r1913;
	shl.b64 	%rd822, %rd821, 32;
	cvt.u64.u32 	%rd823, %r1914;
	or.b64  	%rd824, %rd822, %rd823;
	cvt.rn.f64.s64 	%fd47, %rd824;
	mul.f64 	%fd48, %fd47, 0d3BF921FB54442D19;
	cvt.rn.f32.f64 	%f889, %fd48;
	neg.f32 	%f890, %f889;
	setp.lt.s32 	%p259, %r1911, 0;
	selp.f32 	%f2365, %f890, %f889, %p259;
	bra.uni 	$L__BB1_257;
$L__BB1_256:
	mov.f32 	%f891, 0f00000000;
	mul.rn.f32 	%f2365, %f145, %f891;
	mov.b32 	%r3593, 0;
$L__BB1_257:
	setp.ltu.f32 	%p260, %f147, 0f47CE4780;
	mul.rn.f32 	%f892, %f2365, %f2365;
	and.b32  	%r1916, %r3593, 1;
	setp.eq.b32 	%p261, %r1916, 1;
	selp.f32 	%f893, 0f3F800000, %f2365, %p261;
	fma.rn.f32 	%f894, %f892, %f893, 0f00000000;
	fma.rn.f32 	%f895, %f892, 0f37CBAC00, 0fBAB607ED;
	selp.f32 	%f896, %f895, 0fB94D4153, %p261;
	selp.f32 	%f897, 0f3D2AAABB, 0f3C0885E4, %p261;
	fma.rn.f32 	%f898, %f896, %f892, %f897;
	selp.f32 	%f899, 0fBEFFFFFF, 0fBE2AAAA8, %p261;
	fma.rn.f32 	%f900, %f898, %f892, %f899;
	fma.rn.f32 	%f901, %f900, %f894, %f893;
	and.b32  	%r1917, %r3593, 2;
	setp.eq.s32 	%p262, %r1917, 0;
	mov.f32 	%f902, 0f00000000;
	sub.f32 	%f903, %f902, %f901;
	selp.f32 	%f151, %f901, %f903, %p262;
	setp.eq.f32 	%p263, %f147, 0f7F800000;
	or.pred  	%p264, %p260, %p263;
	@%p264 bra 	$L__BB1_260;
	mov.b32 	%r1919, %f145;
	shl.b32 	%r1920, %r1919, 8;
	or.b32  	%r376, %r1920, -2147483648;
	mov.b64 	%rd1877, 0;
	mov.b32 	%r3594, 0;
$L__BB1_259:
	.pragma "nounroll";
	mul.wide.u32 	%rd826, %r3594, 4;
	mov.u64 	%rd827, __cudart_i2opi_f;
	add.s64 	%rd828, %rd827, %rd826;
	ld.global.nc.u32 	%r1921, [%rd828];
	mad.wide.u32 	%rd829, %r1921, %r376, %rd1877;
	shr.u64 	%rd1877, %rd829, 32;
	add.s64 	%rd830, %rd3, %rd826;
	st.local.u32 	[%rd830], %rd829;
	add.s32 	%r3594, %r3594, 1;
	setp.ne.s32 	%p265, %r3594, 6;
	@%p265 bra 	$L__BB1_259;
$L__BB1_260:
	mul.f32 	%f152, %f137, %f151;
	abs.f32 	%f904, %f152;
	setp.ltu.f32 	%p266, %f904, 0f47CE4780;
	setp.eq.f32 	%p267, %f904, 0f7F800000;
	or.pred  	%p7, %p266, %p267;
	@%p7 bra 	$L__BB1_263;
	mov.b32 	%r1923, %f152;
	shl.b32 	%r1924, %r1923, 8;
	or.b32  	%r379, %r1924, -2147483648;
	mov.b64 	%rd1878, 0;
	mov.b32 	%r3595, 0;
$L__BB1_262:
	.pragma "nounroll";
	mul.wide.u32 	%rd832, %r3595, 4;
	mov.u64 	%rd833, __cudart_i2opi_f;
	add.s64 	%rd834, %rd833, %rd832;
	ld.global.nc.u32 	%r1925, [%rd834];
	mad.wide.u32 	%rd835, %r1925, %r379, %rd1878;
	shr.u64 	%rd1878, %rd835, 32;
	add.s64 	%rd836, %rd2, %rd832;
	st.local.u32 	[%rd836], %rd835;
	add.s32 	%r3595, %r3595, 1;
	setp.ne.s32 	%p268, %r3595, 6;
	@%p268 bra 	$L__BB1_262;
$L__BB1_263:
	@%p7 bra 	$L__BB1_266;
	mov.b32 	%r1927, %f152;
	shl.b32 	%r1928, %r1927, 8;
	or.b32  	%r382, %r1928, -2147483648;
	mov.b64 	%rd1879, 0;
	mov.b32 	%r3596, 0;
$L__BB1_265:
	.pragma "nounroll";
	mul.wide.u32 	%rd838, %r3596, 4;
	mov.u64 	%rd839, __cudart_i2opi_f;
	add.s64 	%rd840, %rd839, %rd838;
	ld.global.nc.u32 	%r1929, [%rd840];
	mad.wide.u32 	%rd841, %r1929, %r382, %rd1879;
	shr.u64 	%rd1879, %rd841, 32;
	add.s64 	%rd842, %rd1, %rd838;
	st.local.u32 	[%rd842], %rd841;
	add.s32 	%r3596, %r3596, 1;
	setp.ne.s32 	%p269, %r3596, 6;
	@%p269 bra 	$L__BB1_265;
$L__BB1_266:
	setp.ltu.f32 	%p270, %f31, 0f47CE4780;
	ld.global.f32 	%f153, [%rd10+7168];
	mov.u32 	%r3600, %r3864;
	mov.f32 	%f2366, %f2419;
	@%p270 bra 	$L__BB1_274;
	setp.eq.f32 	%p271, %f31, 0f7F800000;
	@%p271 bra 	$L__BB1_273;
	mov.b32 	%r385, %f5;
	shl.b32 	%r1931, %r385, 8;
	or.b32  	%r386, %r1931, -2147483648;
	mov.b64 	%rd1880, 0;
	mov.b32 	%r3597, 0;
$L__BB1_269:
	.pragma "nounroll";
	mul.wide.u32 	%rd844, %r3597, 4;
	mov.u64 	%rd845, __cudart_i2opi_f;
	add.s64 	%rd846, %rd845, %rd844;
	ld.global.nc.u32 	%r1932, [%rd846];
	mad.wide.u32 	%rd847, %r1932, %r386, %rd1880;
	shr.u64 	%rd1880, %rd847, 32;
	add.s64 	%rd848, %rd8, %rd844;
	st.local.u32 	[%rd848], %rd847;
	add.s32 	%r3597, %r3597, 1;
	setp.ne.s32 	%p272, %r3597, 6;
	@%p272 bra 	$L__BB1_269;
	shr.u32 	%r1933, %r385, 23;
	st.local.u32 	[%rd8+24], %rd1880;
	and.b32  	%r389, %r1933, 31;
	and.b32  	%r1934, %r1933, 224;
	add.s32 	%r1935, %r1934, -128;
	shr.u32 	%r1936, %r1935, 5;
	mul.wide.u32 	%rd849, %r1936, 4;
	sub.s64 	%rd137, %rd8, %rd849;
	ld.local.u32 	%r3598, [%rd137+24];
	ld.local.u32 	%r3599, [%rd137+20];
	setp.eq.s32 	%p273, %r389, 0;
	@%p273 bra 	$L__BB1_272;
	shf.l.wrap.b32 	%r3598, %r3599, %r3598, %r389;
	ld.local.u32 	%r1937, [%rd137+16];
	shf.l.wrap.b32 	%r3599, %r1937, %r3599, %r389;
$L__BB1_272:
	shr.u32 	%r1938, %r3598, 30;
	shf.l.wrap.b32 	%r1939, %r3599, %r3598, 2;
	shl.b32 	%r1940, %r3599, 2;
	shr.u32 	%r1941, %r1939, 31;
	add.s32 	%r1942, %r1941, %r1938;
	neg.s32 	%r1943, %r1942;
	setp.lt.s32 	%p274, %r385, 0;
	selp.b32 	%r3600, %r1943, %r1942, %p274;
	xor.b32  	%r1944, %r1939, %r385;
	shr.s32 	%r1945, %r1939, 31;
	xor.b32  	%r1946, %r1945, %r1939;
	xor.b32  	%r1947, %r1945, %r1940;
	cvt.u64.u32 	%rd850, %r1946;
	shl.b64 	%rd851, %rd850, 32;
	cvt.u64.u32 	%rd852, %r1947;
	or.b64  	%rd853, %rd851, %rd852;
	cvt.rn.f64.s64 	%fd49, %rd853;
	mul.f64 	%fd50, %fd49, 0d3BF921FB54442D19;
	cvt.rn.f32.f64 	%f905, %fd50;
	neg.f32 	%f906, %f905;
	setp.lt.s32 	%p275, %r1944, 0;
	selp.f32 	%f2366, %f906, %f905, %p275;
	bra.uni 	$L__BB1_274;
$L__BB1_273:
	mov.f32 	%f907, 0f00000000;
	mul.rn.f32 	%f2366, %f5, %f907;
	mov.b32 	%r3600, 0;
$L__BB1_274:
	add.s32 	%r1949, %r3600, 1;
	mul.rn.f32 	%f908, %f2366, %f2366;
	and.b32  	%r1950, %r3600, 1;
	setp.eq.b32 	%p276, %r1950, 1;
	selp.f32 	%f909, %f2366, 0f3F800000, %p276;
	fma.rn.f32 	%f910, %f908, %f909, 0f00000000;
	fma.rn.f32 	%f911, %f908, 0f37CBAC00, 0fBAB607ED;
	selp.f32 	%f912, 0fB94D4153, %f911, %p276;
	selp.f32 	%f913, 0f3C0885E4, 0f3D2AAABB, %p276;
	fma.rn.f32 	%f914, %f912, %f908, %f913;
	selp.f32 	%f915, 0fBE2AAAA8, 0fBEFFFFFF, %p276;
	fma.rn.f32 	%f916, %f914, %f908, %f915;
	fma.rn.f32 	%f917, %f916, %f910, %f909;
	and.b32  	%r1951, %r1949, 2;
	setp.eq.s32 	%p277, %r1951, 0;
	mov.f32 	%f918, 0f00000000;
	sub.f32 	%f919, %f918, %f917;
	selp.f32 	%f157, %f917, %f919, %p277;
	@%p1 bra 	$L__BB1_277;
	mov.b32 	%r1953, %f5;
	shl.b32 	%r1954, %r1953, 8;
	or.b32  	%r398, %r1954, -2147483648;
	mov.b64 	%rd1881, 0;
	mov.b32 	%r3601, 0;
$L__BB1_276:
	.pragma "nounroll";
	mul.wide.u32 	%rd855, %r3601, 4;
	mov.u64 	%rd856, __cudart_i2opi_f;
	add.s64 	%rd857, %rd856, %rd855;
	ld.global.nc.u32 	%r1955, [%rd857];
	mad.wide.u32 	%rd858, %r1955, %r398, %rd1881;
	shr.u64 	%rd1881, %rd858, 32;
	add.s64 	%rd859, %rd7, %rd855;
	st.local.u32 	[%rd859], %rd858;
	add.s32 	%r3601, %r3601, 1;
	setp.ne.s32 	%p278, %r3601, 6;
	@%p278 bra 	$L__BB1_276;
$L__BB1_277:
	setp.ltu.f32 	%p279, %f37, 0f47CE4780;
	mov.u32 	%r3605, %r3872;
	mov.f32 	%f2367, %f2421;
	@%p279 bra 	$L__BB1_285;
	setp.eq.f32 	%p280, %f37, 0f7F800000;
	@%p280 bra 	$L__BB1_284;
	mov.b32 	%r401, %f6;
	shl.b32 	%r1957, %r401, 8;
	or.b32  	%r402, %r1957, -2147483648;
	mov.b64 	%rd1882, 0;
	mov.b32 	%r3602, 0;
$L__BB1_280:
	.pragma "nounroll";
	mul.wide.u32 	%rd861, %r3602, 4;
	mov.u64 	%rd862, __cudart_i2opi_f;
	add.s64 	%rd863, %rd862, %rd861;
	ld.global.nc.u32 	%r1958, [%rd863];
	mad.wide.u32 	%rd864, %r1958, %r402, %rd1882;
	shr.u64 	%rd1882, %rd864, 32;
	add.s64 	%rd865, %rd6, %rd861;
	st.local.u32 	[%rd865], %rd864;
	add.s32 	%r3602, %r3602, 1;
	setp.ne.s32 	%p281, %r3602, 6;
	@%p281 bra 	$L__BB1_280;
	shr.u32 	%r1959, %r401, 23;
	st.local.u32 	[%rd6+24], %rd1882;
	and.b32  	%r405, %r1959, 31;
	and.b32  	%r1960, %r1959, 224;
	add.s32 	%r1961, %r1960, -128;
	shr.u32 	%r1962, %r1961, 5;
	mul.wide.u32 	%rd866, %r1962, 4;
	sub.s64 	%rd142, %rd6, %rd866;
	ld.local.u32 	%r3603, [%rd142+24];
	ld.local.u32 	%r3604, [%rd142+20];
	setp.eq.s32 	%p282, %r405, 0;
	@%p282 bra 	$L__BB1_283;
	shf.l.wrap.b32 	%r3603, %r3604, %r3603, %r405;
	ld.local.u32 	%r1963, [%rd142+16];
	shf.l.wrap.b32 	%r3604, %r1963, %r3604, %r405;
$L__BB1_283:
	shr.u32 	%r1964, %r3603, 30;
	shf.l.wrap.b32 	%r1965, %r3604, %r3603, 2;
	shl.b32 	%r1966, %r3604, 2;
	shr.u32 	%r1967, %r1965, 31;
	add.s32 	%r1968, %r1967, %r1964;
	neg.s32 	%r1969, %r1968;
	setp.lt.s32 	%p283, %r401, 0;
	selp.b32 	%r3605, %r1969, %r1968, %p283;
	xor.b32  	%r1970, %r1965, %r401;
	shr.s32 	%r1971, %r1965, 31;
	xor.b32  	%r1972, %r1971, %r1965;
	xor.b32  	%r1973, %r1971, %r1966;
	cvt.u64.u32 	%rd867, %r1972;
	shl.b64 	%rd868, %rd867, 32;
	cvt.u64.u32 	%rd869, %r1973;
	or.b64  	%rd870, %rd868, %rd869;
	cvt.rn.f64.s64 	%fd51, %rd870;
	mul.f64 	%fd52, %fd51, 0d3BF921FB54442D19;
	cvt.rn.f32.f64 	%f920, %fd52;
	neg.f32 	%f921, %f920;
	setp.lt.s32 	%p284, %r1970, 0;
	selp.f32 	%f2367, %f921, %f920, %p284;
	bra.uni 	$L__BB1_285;
$L__BB1_284:
	mov.f32 	%f922, 0f00000000;
	mul.rn.f32 	%f2367, %f6, %f922;
	mov.b32 	%r3605, 0;
$L__BB1_285:
	setp.ltu.f32 	%p285, %f37, 0f47CE4780;
	add.s32 	%r1975, %r3605, 1;
	mul.rn.f32 	%f923, %f2367, %f2367;
	and.b32  	%r1976, %r3605, 1;
	setp.eq.b32 	%p286, %r1976, 1;
	selp.f32 	%f924, %f2367, 0f3F800000, %p286;
	fma.rn.f32 	%f925, %f923, %f924, 0f00000000;
	fma.rn.f32 	%f926, %f923, 0f37CBAC00, 0fBAB607ED;
	selp.f32 	%f927, 0fB94D4153, %f926, %p286;
	selp.f32 	%f928, 0f3C0885E4, 0f3D2AAABB, %p286;
	fma.rn.f32 	%f929, %f927, %f923, %f928;
	selp.f32 	%f930, 0fBE2AAAA8, 0fBEFFFFFF, %p286;
	fma.rn.f32 	%f931, %f929, %f923, %f930;
	fma.rn.f32 	%f932, %f931, %f925, %f924;
	and.b32  	%r1977, %r1975, 2;
	setp.eq.s32 	%p287, %r1977, 0;
	mov.f32 	%f933, 0f00000000;
	sub.f32 	%f934, %f933, %f932;
	selp.f32 	%f161, %f932, %f934, %p287;
	mov.u32 	%r3609, %r3872;
	mov.f32 	%f2368, %f2421;
	@%p285 bra 	$L__BB1_293;
	setp.eq.f32 	%p288, %f37, 0f7F800000;
	@%p288 bra 	$L__BB1_292;
	mov.b32 	%r414, %f6;
	mov.b64 	%rd1883, 0;
	mov.b32 	%r3606, 0;
$L__BB1_288:
	.pragma "nounroll";
	mul.wide.u32 	%rd872, %r3606, 4;
	mov.u64 	%rd873, __cudart_i2opi_f;
	add.s64 	%rd874, %rd873, %rd872;
	ld.global.nc.u32 	%r1979, [%rd874];
	shl.b32 	%r1980, %r414, 8;
	or.b32  	%r1981, %r1980, -2147483648;
	mad.wide.u32 	%rd875, %r1979, %r1981, %rd1883;
	shr.u64 	%rd1883, %rd875, 32;
	add.s64 	%rd876, %rd5, %rd872;
	st.local.u32 	[%rd876], %rd875;
	add.s32 	%r3606, %r3606, 1;
	setp.ne.s32 	%p289, %r3606, 6;
	@%p289 bra 	$L__BB1_288;
	shr.u32 	%r1982, %r414, 23;
	st.local.u32 	[%rd5+24], %rd1883;
	and.b32  	%r417, %r1982, 31;
	and.b32  	%r1983, %r1982, 224;
	add.s32 	%r1984, %r1983, -128;
	shr.u32 	%r1985, %r1984, 5;
	mul.wide.u32 	%rd877, %r1985, 4;
	sub.s64 	%rd145, %rd5, %rd877;
	ld.local.u32 	%r3607, [%rd145+24];
	ld.local.u32 	%r3608, [%rd145+20];
	setp.eq.s32 	%p290, %r417, 0;
	@%p290 bra 	$L__BB1_291;
	shf.l.wrap.b32 	%r3607, %r3608, %r3607, %r417;
	ld.local.u32 	%r1986, [%rd145+16];
	shf.l.wrap.b32 	%r3608, %r1986, %r3608, %r417;
$L__BB1_291:
	shr.u32 	%r1987, %r3607, 30;
	shf.l.wrap.b32 	%r1988, %r3608, %r3607, 2;
	shl.b32 	%r1989, %r3608, 2;
	shr.u32 	%r1990, %r1988, 31;
	add.s32 	%r1991, %r1990, %r1987;
	neg.s32 	%r1992, %r1991;
	setp.lt.s32 	%p291, %r414, 0;
	selp.b32 	%r3609, %r1992, %r1991, %p291;
	xor.b32  	%r1993, %r1988, %r414;
	shr.s32 	%r1994, %r1988, 31;
	xor.b32  	%r1995, %r1994, %r1988;
	xor.b32  	%r1996, %r1994, %r1989;
	cvt.u64.u32 	%rd878, %r1995;
	shl.b64 	%rd879, %rd878, 32;
	cvt.u64.u32 	%rd880, %r1996;
	or.b64  	%rd881, %rd879, %rd880;
	cvt.rn.f64.s64 	%fd53, %rd881;
	mul.f64 	%fd54, %fd53, 0d3BF921FB54442D19;
	cvt.rn.f32.f64 	%f935, %fd54;
	neg.f32 	%f936, %f935;
	setp.lt.s32 	%p292, %r1993, 0;
	selp.f32 	%f2368, %f936, %f935, %p292;
	bra.uni 	$L__BB1_293;
$L__BB1_292:
	mov.f32 	%f937, 0f00000000;
	mul.rn.f32 	%f2368, %f6, %f937;
	mov.b32 	%r3609, 0;
$L__BB1_293:
	mul.rn.f32 	%f938, %f2368, %f2368;
	and.b32  	%r1998, %r3609, 1;
	setp.eq.b32 	%p293, %r1998, 1;
	selp.f32 	%f939, 0f3F800000, %f2368, %p293;
	fma.rn.f32 	%f940, %f938, %f939, 0f00000000;
	fma.rn.f32 	%f941, %f938, 0f37CBAC00, 0fBAB607ED;
	selp.f32 	%f942, %f941, 0fB94D4153, %p293;
	selp.f32 	%f943, 0f3D2AAABB, 0f3C0885E4, %p293;
	fma.rn.f32 	%f944, %f942, %f938, %f943;
	selp.f32 	%f945, 0fBEFFFFFF, 0fBE2AAAA8, %p293;
	fma.rn.f32 	%f946, %f944, %f938, %f945;
	fma.rn.f32 	%f947, %f946, %f940, %f939;
	and.b32  	%r1999, %r3609, 2;
	setp.eq.s32 	%p294, %r1999, 0;
	mov.f32 	%f948, 0f00000000;
	sub.f32 	%f949, %f948, %f947;
	selp.f32 	%f950, %f947, %f949, %p294;
	rcp.rn.f32 	%f951, %f161;
	div.rn.f32 	%f952, %f951, %f29;
	sub.f32 	%f953, %f153, %f3;
	mul.f32 	%f954, %f953, %f950;
	mul.f32 	%f955, %f4, %f954;
	mul.f32 	%f165, %f952, %f955;
	mul.f32 	%f956, %f165, 0f3F22F983;
	cvt.rni.s32.f32 	%r3613, %f956;
	cvt.rn.f32.s32 	%f957, %r3613;
	fma.rn.f32 	%f958, %f957, 0fBFC90FDA, %f165;
	fma.rn.f32 	%f959, %f957, 0fB3A22168, %f958;
	fma.rn.f32 	%f2369, %f957, 0fA7C234C5, %f959;
	abs.f32 	%f167, %f165;
	setp.ltu.f32 	%p295, %f167, 0f47CE4780;
	@%p295 bra 	$L__BB1_301;
	setp.eq.f32 	%p296, %f167, 0f7F800000;
	@%p296 bra 	$L__BB1_300;
	mov.b32 	%r427, %f165;
	mov.b64 	%rd1884, 0;
	mov.b32 	%r3610, 0;
$L__BB1_296:
	.pragma "nounroll";
	mul.wide.u32 	%rd883, %r3610, 4;
	mov.u64 	%rd884, __cudart_i2opi_f;
	add.s64 	%rd885, %rd884, %rd883;
	ld.global.nc.u32 	%r2001, [%rd885];
	shl.b32 	%r2002, %r427, 8;
	or.b32  	%r2003, %r2002, -2147483648;
	mad.wide.u32 	%rd886, %r2001, %r2003, %rd1884;
	shr.u64 	%rd1884, %rd886, 32;
	add.s64 	%rd887, %rd4, %rd883;
	st.local.u32 	[%rd887], %rd886;
	add.s32 	%r3610, %r3610, 1;
	setp.ne.s32 	%p297, %r3610, 6;
	@%p297 bra 	$L__BB1_296;
	shr.u32 	%r2004, %r427, 23;
	st.local.u32 	[%rd4+24], %rd1884;
	and.b32  	%r430, %r2004, 31;
	and.b32  	%r2005, %r2004, 224;
	add.s32 	%r2006, %r2005, -128;
	shr.u32 	%r2007, %r2006, 5;
	mul.wide.u32 	%rd888, %r2007, 4;
	sub.s64 	%rd148, %rd4, %rd888;
	ld.local.u32 	%r3611, [%rd148+24];
	ld.local.u32 	%r3612, [%rd148+20];
	setp.eq.s32 	%p298, %r430, 0;
	@%p298 bra 	$L__BB1_299;
	shf.l.wrap.b32 	%r3611, %r3612, %r3611, %r430;
	ld.local.u32 	%r2008, [%rd148+16];
	shf.l.wrap.b32 	%r3612, %r2008, %r3612, %r430;
$L__BB1_299:
	shr.u32 	%r2009, %r3611, 30;
	shf.l.wrap.b32 	%r2010, %r3612, %r3611, 2;
	shl.b32 	%r2011, %r3612, 2;
	shr.u32 	%r2012, %r2010, 31;
	add.s32 	%r2013, %r2012, %r2009;
	neg.s32 	%r2014, %r2013;
	setp.lt.s32 	%p299, %r427, 0;
	selp.b32 	%r3613, %r2014, %r2013, %p299;
	xor.b32  	%r2015, %r2010, %r427;
	shr.s32 	%r2016, %r2010, 31;
	xor.b32  	%r2017, %r2016, %r2010;
	xor.b32  	%r2018, %r2016, %r2011;
	cvt.u64.u32 	%rd889, %r2017;
	shl.b64 	%rd890, %rd889, 32;
	cvt.u64.u32 	%rd891, %r2018;
	or.b64  	%rd892, %rd890, %rd891;
	cvt.rn.f64.s64 	%fd55, %rd892;
	mul.f64 	%fd56, %fd55, 0d3BF921FB54442D19;
	cvt.rn.f32.f64 	%f960, %fd56;
	neg.f32 	%f961, %f960;
	setp.lt.s32 	%p300, %r2015, 0;
	selp.f32 	%f2369, %f961, %f960, %p300;
	bra.uni 	$L__BB1_301;
$L__BB1_300:
	mov.f32 	%f962, 0f00000000;
	mul.rn.f32 	%f2369, %f165, %f962;
	mov.b32 	%r3613, 0;
$L__BB1_301:
	setp.ltu.f32 	%p301, %f167, 0f47CE4780;
	mul.rn.f32 	%f963, %f2369, %f2369;
	and.b32  	%r2020, %r3613, 1;
	setp.eq.b32 	%p302, %r2020, 1;
	selp.f32 	%f964, 0f3F800000, %f2369, %p302;
	fma.rn.f32 	%f965, %f963, %f964, 0f00000000;
	fma.rn.f32 	%f966, %f963, 0f37CBAC00, 0fBAB607ED;
	selp.f32 	%f967, %f966, 0fB94D4153, %p302;
	selp.f32 	%f968, 0f3D2AAABB, 0f3C0885E4, %p302;
	fma.rn.f32 	%f969, %f967, %f963, %f968;
	selp.f32 	%f970, 0fBEFFFFFF, 0fBE2AAAA8, %p302;
	fma.rn.f32 	%f971, %f969, %f963, %f970;
	fma.rn.f32 	%f972, %f971, %f965, %f964;
	and.b32  	%r2021, %r3613, 2;
	setp.eq.s32 	%p303, %r2021, 0;
	mov.f32 	%f973, 0f00000000;
	sub.f32 	%f974, %f973, %f972;
	selp.f32 	%f171, %f972, %f974, %p303;
	setp.eq.f32 	%p304, %f167, 0f7F800000;
	or.pred  	%p305, %p301, %p304;
	@%p305 bra 	$L__BB1_304;
	mov.b32 	%r2023, %f165;
	shl.b32 	%r2024, %r2023, 8;
	or.b32  	%r439, %r2024, -2147483648;
	mov.b64 	%rd1885, 0;
	mov.b32 	%r3614, 0;
$L__BB1_303:
	.pragma "nounroll";
	mul.wide.u32 	%rd894, %r3614, 4;
	mov.u64 	%rd895, __cudart_i2opi_f;
	add.s64 	%rd896, %rd895, %rd894;
	ld.global.nc.u32 	%r2025, [%rd896];
	mad.wide.u32 	%rd897, %r2025, %r439, %rd1885;
	shr.u64 	%rd1885, %rd897, 32;
	add.s64 	%rd898, %rd3, %rd894;
	st.local.u32 	[%rd898], %rd897;
	add.s32 	%r3614, %r3614, 1;
	setp.ne.s32 	%p306, %r3614, 6;
	@%p306 bra 	$L__BB1_303;
$L__BB1_304:
	mul.f32 	%f172, %f157, %f171;
	abs.f32 	%f975, %f172;
	setp.ltu.f32 	%p307, %f975, 0f47CE4780;
	setp.eq.f32 	%p308, %f975, 0f7F800000;
	or.pred  	%p8, %p307, %p308;
	@%p8 bra 	$L__BB1_307;
	mov.b32 	%r2027, %f172;
	shl.b32 	%r2028, %r2027, 8;
	or.b32  	%r442, %r2028, -2147483648;
	mov.b64 	%rd1886, 0;
	mov.b32 	%r3615, 0;
$L__BB1_306:
	.pragma "nounroll";
	mul.wide.u32 	%rd900, %r3615, 4;
	mov.u64 	%rd901, __cudart_i2opi_f;
	add.s64 	%rd902, %rd901, %rd900;
	ld.global.nc.u32 	%r2029, [%rd902];
	mad.wide.u32 	%rd903, %r2029, %r442, %rd1886;
	shr.u64 	%rd1886, %rd903, 32;
	add.s64 	%rd904, %rd2, %rd900;
	st.local.u32 	[%rd904], %rd903;
	add.s32 	%r3615, %r3615, 1;
	setp.ne.s32 	%p309, %r3615, 6;
	@%p309 bra 	$L__BB1_306;
$L__BB1_307:
	@%p8 bra 	$L__BB1_310;
	mov.b32 	%r2031, %f172;
	shl.b32 	%r2032, %r2031, 8;
	or.b32  	%r445, %r2032, -2147483648;
	mov.b64 	%rd1887, 0;
	mov.b32 	%r3616, 0;
$L__BB1_309:
	.pragma "nounroll";
	mul.wide.u32 	%rd906, %r3616, 4;
	mov.u64 	%rd907, __cudart_i2opi_f;
	add.s64 	%rd908, %rd907, %rd906;
	ld.global.nc.u32 	%r2033, [%rd908];
	mad.wide.u32 	%rd909, %r2033, %r445, %rd1887;
	shr.u64 	%rd1887, %rd909, 32;
	add.s64 	%rd910, %rd1, %rd906;
	st.local.u32 	[%rd910], %rd909;
	add.s32 	%r3616, %r3616, 1;
	setp.ne.s32 	%p310, %r3616, 6;
	@%p310 bra 	$L__BB1_309;
$L__BB1_310:
	setp.ltu.f32 	%p311, %f31, 0f47CE4780;
	ld.global.f32 	%f173, [%rd10+8320];
	mov.u32 	%r3620, %r3864;
	mov.f32 	%f2370, %f2419;
	@%p311 bra 	$L__BB1_318;
	setp.eq.f32 	%p312, %f31, 0f7F800000;
	@%p312 bra 	$L__BB1_317;
	mov.b32 	%r448, %f5;
	shl.b32 	%r2035, %r448, 8;
	or.b32  	%r449, %r2035, -2147483648;
	mov.b64 	%rd1888, 0;
	mov.b32 	%r3617, 0;
$L__BB1_313:
	.pragma "nounroll";
	mul.wide.u32 	%rd912, %r3617, 4;
	mov.u64 	%rd913, __cudart_i2opi_f;
	add.s64 	%rd914, %rd913, %rd912;
	ld.global.nc.u32 	%r2036, [%rd914];
	mad.wide.u32 	%rd915, %r2036, %r449, %rd1888;
	shr.u64 	%rd1888, %rd915, 32;
	add.s64 	%rd916, %rd8, %rd912;
	st.local.u32 	[%rd916], %rd915;
	add.s32 	%r3617, %r3617, 1;
	setp.ne.s32 	%p313, %r3617, 6;
	@%p313 bra 	$L__BB1_313;
	shr.u32 	%r2037, %r448, 23;
	st.local.u32 	[%rd8+24], %rd1888;
	and.b32  	%r452, %r2037, 31;
	and.b32  	%r2038, %r2037, 224;
	add.s32 	%r2039, %r2038, -128;
	shr.u32 	%r2040, %r2039, 5;
	mul.wide.u32 	%rd917, %r2040, 4;
	sub.s64 	%rd157, %rd8, %rd917;
	ld.local.u32 	%r3618, [%rd157+24];
	ld.local.u32 	%r3619, [%rd157+20];
	setp.eq.s32 	%p314, %r452, 0;
	@%p314 bra 	$L__BB1_316;
	shf.l.wrap.b32 	%r3618, %r3619, %r3618, %r452;
	ld.local.u32 	%r2041, [%rd157+16];
	shf.l.wrap.b32 	%r3619, %r2041, %r3619, %r452;
$L__BB1_316:
	shr.u32 	%r2042, %r3618, 30;
	shf.l.wrap.b32 	%r2043, %r3619, %r3618, 2;
	shl.b32 	%r2044, %r3619, 2;
	shr.u32 	%r2045, %r2043, 31;
	add.s32 	%r2046, %r2045, %r2042;
	neg.s32 	%r2047, %r2046;
	setp.lt.s32 	%p315, %r448, 0;
	selp.b32 	%r3620, %r2047, %r2046, %p315;
	xor.b32  	%r2048, %r2043, %r448;
	shr.s32 	%r2049, %r2043, 31;
	xor.b32  	%r2050, %r2049, %r2043;
	xor.b32  	%r2051, %r2049, %r2044;
	cvt.u64.u32 	%rd918, %r2050;
	shl.b64 	%rd919, %rd918, 32;
	cvt.u64.u32 	%rd920, %r2051;
	or.b64  	%rd921, %rd919, %rd920;
	cvt.rn.f64.s64 	%fd57, %rd921;
	mul.f64 	%fd58, %fd57, 0d3BF921FB54442D19;
	cvt.rn.f32.f64 	%f976, %fd58;
	neg.f32 	%f977, %f976;
	setp.lt.s32 	%p316, %r2048, 0;
	selp.f32 	%f2370, %f977, %f976, %p316;
	bra.uni 	$L__BB1_318;
$L__BB1_317:
	mov.f32 	%f978, 0f00000000;
	mul.rn.f32 	%f2370, %f5, %f978;
	mov.b32 	%r3620, 0;
$L__BB1_318:
	add.s32 	%r2053, %r3620, 1;
	mul.rn.f32 	%f979, %f2370, %f2370;
	and.b32  	%r2054, %r3620, 1;
	setp.eq.b32 	%p317, %r2054, 1;
	selp.f32 	%f980, %f2370, 0f3F800000, %p317;
	fma.rn.f32 	%f981, %f979, %f980, 0f00000000;
	fma.rn.f32 	%f982, %f979, 0f37CBAC00, 0fBAB607ED;
	selp.f32 	%f983, 0fB94D4153, %f982, %p317;
	selp.f32 	%f984, 0f3C0885E4, 0f3D2AAABB, %p317;
	fma.rn.f32 	%f985, %f983, %f979, %f984;
	selp.f32 	%f986, 0fBE2AAAA8, 0fBEFFFFFF, %p317;
	fma.rn.f32 	%f987, %f985, %f979, %f986;
	fma.rn.f32 	%f988, %f987, %f981, %f980;
	and.b32  	%r2055, %r2053, 2;
	setp.eq.s32 	%p318, %r2055, 0;
	mov.f32 	%f989, 0f00000000;
	sub.f32 	%f990, %f989, %f988;
	selp.f32 	%f177, %f988, %f990, %p318;
	@%p1 bra 	$L__BB1_321;
	mov.b32 	%r2057, %f5;
	shl.b32 	%r2058, %r2057, 8;
	or.b32  	%r461, %r2058, -2147483648;
	mov.b64 	%rd1889, 0;
	mov.b32 	%r3621, 0;
$L__BB1_320:
	.pragma "nounroll";
	mul.wide.u32 	%rd923, %r3621, 4;
	mov.u64 	%rd924, __cudart_i2opi_f;
	add.s64 	%rd925, %rd924, %rd923;
	ld.global.nc.u32 	%r2059, [%rd925];
	mad.wide.u32 	%rd926, %r2059, %r461, %rd1889;
	shr.u64 	%rd1889, %rd926, 32;
	add.s64 	%rd927, %rd7, %rd923;
	st.local.u32 	[%rd927], %rd926;
	add.s32 	%r3621, %r3621, 1;
	setp.ne.s32 	%p319, %r3621, 6;
	@%p319 bra 	$L__BB1_320;
$L__BB1_321:
	setp.ltu.f32 	%p320, %f37, 0f47CE4780;
	mov.u32 	%r3625, %r3872;
	mov.f32 	%f2371, %f2421;
	@%p320 bra 	$L__BB1_329;
	setp.eq.f32 	%p321, %f37, 0f7F800000;
	@%p321 bra 	$L__BB1_328;
	mov.b32 	%r464, %f6;
	shl.b32 	%r2061, %r464, 8;
	or.b32  	%r465, %r2061, -2147483648;
	mov.b64 	%rd1890, 0;
	mov.b32 	%r3622, 0;
$L__BB1_324:
	.pragma "nounroll";
	mul.wide.u32 	%rd929, %r3622, 4;
	mov.u64 	%rd930, __cudart_i2opi_f;
	add.s64 	%rd931, %rd930, %rd929;
	ld.global.nc.u32 	%r2062, [%rd931];
	mad.wide.u32 	%rd932, %r2062, %r465, %rd1890;
	shr.u64 	%rd1890, %rd932, 32;
	add.s64 	%rd933, %rd6, %rd929;
	st.local.u32 	[%rd933], %rd932;
	add.s32 	%r3622, %r3622, 1;
	setp.ne.s32 	%p322, %r3622, 6;
	@%p322 bra 	$L__BB1_324;
	shr.u32 	%r2063, %r464, 23;
	st.local.u32 	[%rd6+24], %rd1890;
	and.b32  	%r468, %r2063, 31;
	and.b32  	%r2064, %r2063, 224;
	add.s32 	%r2065, %r2064, -128;
	shr.u32 	%r2066, %r2065, 5;
	mul.wide.u32 	%rd934, %r2066, 4;
	sub.s64 	%rd162, %rd6, %rd934;
	ld.local.u32 	%r3623, [%rd162+24];
	ld.local.u32 	%r3624, [%rd162+20];
	setp.eq.s32 	%p323, %r468, 0;
	@%p323 bra 	$L__BB1_327;
	shf.l.wrap.b32 	%r3623, %r3624, %r3623, %r468;
	ld.local.u32 	%r2067, [%rd162+16];
	shf.l.wrap.b32 	%r3624, %r2067, %r3624, %r468;
$L__BB1_327:
	shr.u32 	%r2068, %r3623, 30;
	shf.l.wrap.b32 	%r2069, %r3624, %r3623, 2;
	shl.b32 	%r2070, %r3624, 2;
	shr.u32 	%r2071, %r2069, 31;
	add.s32 	%r2072, %r2071, %r2068;
	neg.s32 	%r2073, %r2072;
	setp.lt.s32 	%p324, %r464, 0;
	selp.b32 	%r3625, %r2073, %r2072, %p324;
	xor.b32  	%r2074, %r2069, %r464;
	shr.s32 	%r2075, %r2069, 31;
	xor.b32  	%r2076, %r2075, %r2069;
	xor.b32  	%r2077, %r2075, %r2070;
	cvt.u64.u32 	%rd935, %r2076;
	shl.b64 	%rd936, %rd935, 32;
	cvt.u64.u32 	%rd937, %r2077;
	or.b64  	%rd938, %rd936, %rd937;
	cvt.rn.f64.s64 	%fd59, %rd938;
	mul.f64 	%fd60, %fd59, 0d3BF921FB54442D19;
	cvt.rn.f32.f64 	%f991, %fd60;
	neg.f32 	%f992, %f991;
	setp.lt.s32 	%p325, %r2074, 0;
	selp.f32 	%f2371, %f992, %f991, %p325;
	bra.uni 	$L__BB1_329;
$L__BB1_328:
	mov.f32 	%f993, 0f00000000;
	mul.rn.f32 	%f2371, %f6, %f993;
	mov.b32 	%r3625, 0;
$L__BB1_329:
	setp.ltu.f32 	%p326, %f37, 0f47CE4780;
	add.s32 	%r2079, %r3625, 1;
	mul.rn.f32 	%f994, %f2371, %f2371;
	and.b32  	%r2080, %r3625, 1;
	setp.eq.b32 	%p327, %r2080, 1;
	selp.f32 	%f995, %f2371, 0f3F800000, %p327;
	fma.rn.f32 	%f996, %f994, %f995, 0f00000000;
	fma.rn.f32 	%f997, %f994, 0f37CBAC00, 0fBAB607ED;
	selp.f32 	%f998, 0fB94D4153, %f997, %p327;
	selp.f32 	%f999, 0f3C0885E4, 0f3D2AAABB, %p327;
	fma.rn.f32 	%f1000, %f998, %f994, %f999;
	selp.f32 	%f1001, 0fBE2AAAA8, 0fBEFFFFFF, %p327;
	fma.rn.f32 	%f1002, %f1000, %f994, %f1001;
	fma.rn.f32 	%f1003, %f1002, %f996, %f995;
	and.b32  	%r2081, %r2079, 2;
	setp.eq.s32 	%p328, %r2081, 0;
	mov.f32 	%f1004, 0f00000000;
	sub.f32 	%f1005, %f1004, %f1003;
	selp.f32 	%f181, %f1003, %f1005, %p328;
	mov.u32 	%r3629, %r3872;
	mov.f32 	%f2372, %f2421;
	@%p326 bra 	$L__BB1_337;
	setp.eq.f32 	%p329, %f37, 0f7F800000;
	@%p329 bra 	$L__BB1_336;
	mov.b32 	%r477, %f6;
	mov.b64 	%rd1891, 0;
	mov.b32 	%r3626, 0;
$L__BB1_332:
	.pragma "nounroll";
	mul.wide.u32 	%rd940, %r3626, 4;
	mov.u64 	%rd941, __cudart_i2opi_f;
	add.s64 	%rd942, %rd941, %rd940;
	ld.global.nc.u32 	%r2083, [%rd942];
	shl.b32 	%r2084, %r477, 8;
	or.b32  	%r2085, %r2084, -2147483648;
	mad.wide.u32 	%rd943, %r2083, %r2085, %rd1891;
	shr.u64 	%rd1891, %rd943, 32;
	add.s64 	%rd944, %rd5, %rd940;
	st.local.u32 	[%rd944], %rd943;
	add.s32 	%r3626, %r3626, 1;
	setp.ne.s32 	%p330, %r3626, 6;
	@%p330 bra 	$L__BB1_332;
	shr.u32 	%r2086, %r477, 23;
	st.local.u32 	[%rd5+24], %rd1891;
	and.b32  	%r480, %r2086, 31;
	and.b32  	%r2087, %r2086, 224;
	add.s32 	%r2088, %r2087, -128;
	shr.u32 	%r2089, %r2088, 5;
	mul.wide.u32 	%rd945, %r2089, 4;
	sub.s64 	%rd165, %rd5, %rd945;
	ld.local.u32 	%r3627, [%rd165+24];
	ld.local.u32 	%r3628, [%rd165+20];
	setp.eq.s32 	%p331, %r480, 0;
	@%p331 bra 	$L__BB1_335;
	shf.l.wrap.b32 	%r3627, %r3628, %r3627, %r480;
	ld.local.u32 	%r2090, [%rd165+16];
	shf.l.wrap.b32 	%r3628, %r2090, %r3628, %r480;
$L__BB1_335:
	shr.u32 	%r2091, %r3627, 30;
	shf.l.wrap.b32 	%r2092, %r3628, %r3627, 2;
	shl.b32 	%r2093, %r3628, 2;
	shr.u32 	%r2094, %r2092, 31;
	add.s32 	%r2095, %r2094, %r2091;
	neg.s32 	%r2096, %r2095;
	setp.lt.s32 	%p332, %r477, 0;
	selp.b32 	%r3629, %r2096, %r2095, %p332;
	xor.b32  	%r2097, %r2092, %r477;
	shr.s32 	%r2098, %r2092, 31;
	xor.b32  	%r2099, %r2098, %r2092;
	xor.b32  	%r2100, %r2098, %r2093;
	cvt.u64.u32 	%rd946, %r2099;
	shl.b64 	%rd947, %rd946, 32;
	cvt.u64.u32 	%rd948, %r2100;
	or.b64  	%rd949, %rd947, %rd948;
	cvt.rn.f64.s64 	%fd61, %rd949;
	mul.f64 	%fd62, %fd61, 0d3BF921FB54442D19;
	cvt.rn.f32.f64 	%f1006, %fd62;
	neg.f32 	%f1007, %f1006;
	setp.lt.s32 	%p333, %r2097, 0;
	selp.f32 	%f2372, %f1007, %f1006, %p333;
	bra.uni 	$L__BB1_337;
$L__BB1_336:
	mov.f32 	%f1008, 0f00000000;
	mul.rn.f32 	%f2372, %f6, %f1008;
	mov.b32 	%r3629, 0;
$L__BB1_337:
	mul.rn.f32 	%f1009, %f2372, %f2372;
	and.b32  	%r2102, %r3629, 1;
	setp.eq.b32 	%p334, %r2102, 1;
	selp.f32 	%f1010, 0f3F800000, %f2372, %p334;
	fma.rn.f32 	%f1011, %f1009, %f1010, 0f00000000;
	fma.rn.f32 	%f1012, %f1009, 0f37CBAC00, 0fBAB607ED;
	selp.f32 	%f1013, %f1012, 0fB94D4153, %p334;
	selp.f32 	%f1014, 0f3D2AAABB, 0f3C0885E4, %p334;
	fma.rn.f32 	%f1015, %f1013, %f1009, %f1014;
	selp.f32 	%f1016, 0fBEFFFFFF, 0fBE2AAAA8, %p334;
	fma.rn.f32 	%f1017, %f1015, %f1009, %f1016;
	fma.rn.f32 	%f1018, %f1017, %f1011, %f1010;
	and.b32  	%r2103, %r3629, 2;
	setp.eq.s32 	%p335, %r2103, 0;
	mov.f32 	%f1019, 0f00000000;
	sub.f32 	%f1020, %f1019, %f1018;
	selp.f32 	%f1021, %f1018, %f1020, %p335;
	rcp.rn.f32 	%f1022, %f181;
	div.rn.f32 	%f1023, %f1022, %f29;
	sub.f32 	%f1024, %f173, %f3;
	mul.f32 	%f1025, %f1024, %f1021;
	mul.f32 	%f1026, %f4, %f1025;
	mul.f32 	%f185, %f1023, %f1026;
	mul.f32 	%f1027, %f185, 0f3F22F983;
	cvt.rni.s32.f32 	%r3633, %f1027;
	cvt.rn.f32.s32 	%f1028, %r3633;
	fma.rn.f32 	%f1029, %f1028, 0fBFC90FDA, %f185;
	fma.rn.f32 	%f1030, %f1028, 0fB3A22168, %f1029;
	fma.rn.f32 	%f2373, %f1028, 0fA7C234C5, %f1030;
	abs.f32 	%f187, %f185;
	setp.ltu.f32 	%p336, %f187, 0f47CE4780;
	@%p336 bra 	$L__BB1_345;
	setp.eq.f32 	%p337, %f187, 0f7F800000;
	@%p337 bra 	$L__BB1_344;
	mov.b32 	%r490, %f185;
	mov.b64 	%rd1892, 0;
	mov.b32 	%r3630, 0;
$L__BB1_340:
	.pragma "nounroll";
	mul.wide.u32 	%rd951, %r3630, 4;
	mov.u64 	%rd952, __cudart_i2opi_f;
	add.s64 	%rd953, %rd952, %rd951;
	ld.global.nc.u32 	%r2105, [%rd953];
	shl.b32 	%r2106, %r490, 8;
	or.b32  	%r2107, %r2106, -2147483648;
	mad.wide.u32 	%rd954, %r2105, %r2107, %rd1892;
	shr.u64 	%rd1892, %rd954, 32;
	add.s64 	%rd955, %rd4, %rd951;
	st.local.u32 	[%rd955], %rd954;
	add.s32 	%r3630, %r3630, 1;
	setp.ne.s32 	%p338, %r3630, 6;
	@%p338 bra 	$L__BB1_340;
	shr.u32 	%r2108, %r490, 23;
	st.local.u32 	[%rd4+24], %rd1892;
	and.b32  	%r493, %r2108, 31;
	and.b32  	%r2109, %r2108, 224;
	add.s32 	%r2110, %r2109, -128;
	shr.u32 	%r2111, %r2110, 5;
	mul.wide.u32 	%rd956, %r2111, 4;
	sub.s64 	%rd168, %rd4, %rd956;
	ld.local.u32 	%r3631, [%rd168+24];
	ld.local.u32 	%r3632, [%rd168+20];
	setp.eq.s32 	%p339, %r493, 0;
	@%p339 bra 	$L__BB1_343;
	shf.l.wrap.b32 	%r3631, %r3632, %r3631, %r493;
	ld.local.u32 	%r2112, [%rd168+16];
	shf.l.wrap.b32 	%r3632, %r2112, %r3632, %r493;
$L__BB1_343:
	shr.u32 	%r2113, %r3631, 30;
	shf.l.wrap.b32 	%r2114, %r3632, %r3631, 2;
	shl.b32 	%r2115, %r3632, 2;
	shr.u32 	%r2116, %r2114, 31;
	add.s32 	%r2117, %r2116, %r2113;
	neg.s32 	%r2118, %r2117;
	setp.lt.s32 	%p340, %r490, 0;
	selp.b32 	%r3633, %r2118, %r2117, %p340;
	xor.b32  	%r2119, %r2114, %r490;
	shr.s32 	%r2120, %r2114, 31;
	xor.b32  	%r2121, %r2120, %r2114;
	xor.b32  	%r2122, %r2120, %r2115;
	cvt.u64.u32 	%rd957, %r2121;
	shl.b64 	%rd958, %rd957, 32;
	cvt.u64.u32 	%rd959, %r2122;
	or.b64  	%rd960, %rd958, %rd959;
	cvt.rn.f64.s64 	%fd63, %rd960;
	mul.f64 	%fd64, %fd63, 0d3BF921FB54442D19;
	cvt.rn.f32.f64 	%f1031, %fd64;
	neg.f32 	%f1032, %f1031;
	setp.lt.s32 	%p341, %r2119, 0;
	selp.f32 	%f2373, %f1032, %f1031, %p341;
	bra.uni 	$L__BB1_345;
$L__BB1_344:
	mov.f32 	%f1033, 0f00000000;
	mul.rn.f32 	%f2373, %f185, %f1033;
	mov.b32 	%r3633, 0;
$L__BB1_345:
	setp.ltu.f32 	%p342, %f187, 0f47CE4780;
	mul.rn.f32 	%f1034, %f2373, %f2373;
	and.b32  	%r2124, %r3633, 1;
	setp.eq.b32 	%p343, %r2124, 1;
	selp.f32 	%f1035, 0f3F800000, %f2373, %p343;
	fma.rn.f32 	%f1036, %f1034, %f1035, 0f00000000;
	fma.rn.f32 	%f1037, %f1034, 0f37CBAC00, 0fBAB607ED;
	selp.f32 	%f1038, %f1037, 0fB94D4153, %p343;
	selp.f32 	%f1039, 0f3D2AAABB, 0f3C0885E4, %p343;
	fma.rn.f32 	%f1040, %f1038, %f1034, %f1039;
	selp.f32 	%f1041, 0fBEFFFFFF, 0fBE2AAAA8, %p343;
	fma.rn.f32 	%f1042, %f1040, %f1034, %f1041;
	fma.rn.f32 	%f1043, %f1042, %f1036, %f1035;
	and.b32  	%r2125, %r3633, 2;
	setp.eq.s32 	%p344, %r2125, 0;
	mov.f32 	%f1044, 0f00000000;
	sub.f32 	%f1045, %f1044, %f1043;
	selp.f32 	%f191, %f1043, %f1045, %p344;
	setp.eq.f32 	%p345, %f187, 0f7F800000;
	or.pred  	%p346, %p342, %p345;
	@%p346 bra 	$L__BB1_348;
	mov.b32 	%r2127, %f185;
	shl.b32 	%r2128, %r2127, 8;
	or.b32  	%r502, %r2128, -2147483648;
	mov.b64 	%rd1893, 0;
	mov.b32 	%r3634, 0;
$L__BB1_347:
	.pragma "nounroll";
	mul.wide.u32 	%rd962, %r3634, 4;
	mov.u64 	%rd963, __cudart_i2opi_f;
	add.s64 	%rd964, %rd963, %rd962;
	ld.global.nc.u32 	%r2129, [%rd964];
	mad.wide.u32 	%rd965, %r2129, %r502, %rd1893;
	shr.u64 	%rd1893, %rd965, 32;
	add.s64 	%rd966, %rd3, %rd962;
	st.local.u32 	[%rd966], %rd965;
	add.s32 	%r3634, %r3634, 1;
	setp.ne.s32 	%p347, %r3634, 6;
	@%p347 bra 	$L__BB1_347;
$L__BB1_348:
	mul.f32 	%f192, %f177, %f191;
	abs.f32 	%f1046, %f192;
	setp.ltu.f32 	%p348, %f1046, 0f47CE4780;
	setp.eq.f32 	%p349, %f1046, 0f7F800000;
	or.pred  	%p9, %p348, %p349;
	@%p9 bra 	$L__BB1_351;
	mov.b32 	%r2131, %f192;
	shl.b32 	%r2132, %r2131, 8;
	or.b32  	%r505, %r2132, -2147483648;
	mov.b64 	%rd1894, 0;
	mov.b32 	%r3635, 0;
$L__BB1_350:
	.pragma "nounroll";
	mul.wide.u32 	%rd968, %r3635, 4;
	mov.u64 	%rd969, __cudart_i2opi_f;
	add.s64 	%rd970, %rd969, %rd968;
	ld.global.nc.u32 	%r2133, [%rd970];
	mad.wide.u32 	%rd971, %r2133, %r505, %rd1894;
	shr.u64 	%rd1894, %rd971, 32;
	add.s64 	%rd972, %rd2, %rd968;
	st.local.u32 	[%rd972], %rd971;
	add.s32 	%r3635, %r3635, 1;
	setp.ne.s32 	%p350, %r3635, 6;
	@%p350 bra 	$L__BB1_350;
$L__BB1_351:
	@%p9 bra 	$L__BB1_354;
	mov.b32 	%r2135, %f192;
	shl.b32 	%r2136, %r2135, 8;
	or.b32  	%r508, %r2136, -2147483648;
	mov.b64 	%rd1895, 0;
	mov.b32 	%r3636, 0;
$L__BB1_353:
	.pragma "nounroll";
	mul.wide.u32 	%rd974, %r3636, 4;
	mov.u64 	%rd975, __cudart_i2opi_f;
	add.s64 	%rd976, %rd975, %rd974;
	ld.global.nc.u32 	%r2137, [%rd976];
	mad.wide.u32 	%rd977, %r2137, %r508, %rd1895;
	shr.u64 	%rd1895, %rd977, 32;
	add.s64 	%rd978, %rd1, %rd974;
	st.local.u32 	[%rd978], %rd977;
	add.s32 	%r3636, %r3636, 1;
	setp.ne.s32 	%p351, %r3636, 6;
	@%p351 bra 	$L__BB1_353;
$L__BB1_354:
	setp.ltu.f32 	%p352, %f31, 0f47CE4780;
	ld.global.f32 	%f193, [%rd10+9472];
	mov.u32 	%r3640, %r3864;
	mov.f32 	%f2374, %f2419;
	@%p352 bra 	$L__BB1_362;
	setp.eq.f32 	%p353, %f31, 0f7F800000;
	@%p353 bra 	$L__BB1_361;
	mov.b32 	%r511, %f5;
	shl.b32 	%r2139, %r511, 8;
	or.b32  	%r512, %r2139, -2147483648;
	mov.b64 	%rd1896, 0;
	mov.b32 	%r3637, 0;
$L__BB1_357:
	.pragma "nounroll";
	mul.wide.u32 	%rd980, %r3637, 4;
	mov.u64 	%rd981, __cudart_i2opi_f;
	add.s64 	%rd982, %rd981, %rd980;
	ld.global.nc.u32 	%r2140, [%rd982];
	mad.wide.u32 	%rd983, %r2140, %r512, %rd1896;
	shr.u64 	%rd1896, %rd983, 32;
	add.s64 	%rd984, %rd8, %rd980;
	st.local.u32 	[%rd984], %rd983;
	add.s32 	%r3637, %r3637, 1;
	setp.ne.s32 	%p354, %r3637, 6;
	@%p354 bra 	$L__BB1_357;
	shr.u32 	%r2141, %r511, 23;
	st.local.u32 	[%rd8+24], %rd1896;
	and.b32  	%r515, %r2141, 31;
	and.b32  	%r2142, %r2141, 224;
	add.s32 	%r2143, %r2142, -128;
	shr.u32 	%r2144, %r2143, 5;
	mul.wide.u32 	%rd985, %r2144, 4;
	sub.s64 	%rd177, %rd8, %rd985;
	ld.local.u32 	%r3638, [%rd177+24];
	ld.local.u32 	%r3639, [%rd177+20];
	setp.eq.s32 	%p355, %r515, 0;
	@%p355 bra 	$L__BB1_360;
	shf.l.wrap.b32 	%r3638, %r3639, %r3638, %r515;
	ld.local.u32 	%r2145, [%rd177+16];
	shf.l.wrap.b32 	%r3639, %r2145, %r3639, %r515;
$L__BB1_360:
	shr.u32 	%r2146, %r3638, 30;
	shf.l.wrap.b32 	%r2147, %r3639, %r3638, 2;
	shl.b32 	%r2148, %r3639, 2;
	shr.u32 	%r2149, %r2147, 31;
	add.s32 	%r2150, %r2149, %r2146;
	neg.s32 	%r2151, %r2150;
	setp.lt.s32 	%p356, %r511, 0;
	selp.b32 	%r3640, %r2151, %r2150, %p356;
	xor.b32  	%r2152, %r2147, %r511;
	shr.s32 	%r2153, %r2147, 31;
	xor.b32  	%r2154, %r2153, %r2147;
	xor.b32  	%r2155, %r2153, %r2148;
	cvt.u64.u32 	%rd986, %r2154;
	shl.b64 	%rd987, %rd986, 32;
	cvt.u64.u32 	%rd988, %r2155;
	or.b64  	%rd989, %rd987, %rd988;
	cvt.rn.f64.s64 	%fd65, %rd989;
	mul.f64 	%fd66, %fd65, 0d3BF921FB54442D19;
	cvt.rn.f32.f64 	%f1047, %fd66;
	neg.f32 	%f1048, %f1047;
	setp.lt.s32 	%p357, %r2152, 0;
	selp.f32 	%f2374, %f1048, %f1047, %p357;
	bra.uni 	$L__BB1_362;
$L__BB1_361:
	mov.f32 	%f1049, 0f00000000;
	mul.rn.f32 	%f2374, %f5, %f1049;
	mov.b32 	%r3640, 0;
$L__BB1_362:
	add.s32 	%r2157, %r3640, 1;
	mul.rn.f32 	%f1050, %f2374, %f2374;
	and.b32  	%r2158, %r3640, 1;
	setp.eq.b32 	%p358, %r2158, 1;
	selp.f32 	%f1051, %f2374, 0f3F800000, %p358;
	fma.rn.f32 	%f1052, %f1050, %f1051, 0f00000000;
	fma.rn.f32 	%f1053, %f1050, 0f37CBAC00, 0fBAB607ED;
	selp.f32 	%f1054, 0fB94D4153, %f1053, %p358;
	selp.f32 	%f1055, 0f3C0885E4, 0f3D2AAABB, %p358;
	fma.rn.f32 	%f1056, %f1054, %f1050, %f1055;
	selp.f32 	%f1057, 0fBE2AAAA8, 0fBEFFFFFF, %p358;
	fma.rn.f32 	%f1058, %f1056, %f1050, %f1057;
	fma.rn.f32 	%f1059, %f1058, %f1052, %f1051;
	and.b32  	%r2159, %r2157, 2;
	setp.eq.s32 	%p359, %r2159, 0;
	mov.f32 	%f1060, 0f00000000;
	sub.f32 	%f1061, %f1060, %f1059;
	selp.f32 	%f197, %f1059, %f1061, %p359;
	@%p1 bra 	$L__BB1_365;
	mov.b32 	%r2161, %f5;
	shl.b32 	%r2162, %r2161, 8;
	or.b32  	%r524, %r2162, -2147483648;
	mov.b64 	%rd1897, 0;
	mov.b32 	%r3641, 0;
$L__BB1_364:
	.pragma "nounroll";
	mul.wide.u32 	%rd991, %r3641, 4;
	mov.u64 	%rd992, __cudart_i2opi_f;
	add.s64 	%rd993, %rd992, %rd991;
	ld.global.nc.u32 	%r2163, [%rd993];
	mad.wide.u32 	%rd994, %r2163, %r524, %rd1897;
	shr.u64 	%rd1897, %rd994, 32;
	add.s64 	%rd995, %rd7, %rd991;
	st.local.u32 	[%rd995], %rd994;
	add.s32 	%r3641, %r3641, 1;
	setp.ne.s32 	%p360, %r3641, 6;
	@%p360 bra 	$L__BB1_364;
$L__BB1_365:
	setp.ltu.f32 	%p361, %f37, 0f47CE4780;
	mov.u32 	%r3645, %r3872;
	mov.f32 	%f2375, %f2421;
	@%p361 bra 	$L__BB1_373;
	setp.eq.f32 	%p362, %f37, 0f7F800000;
	@%p362 bra 	$L__BB1_372;
	mov.b32 	%r527, %f6;
	shl.b32 	%r2165, %r527, 8;
	or.b32  	%r528, %r2165, -2147483648;
	mov.b64 	%rd1898, 0;
	mov.b32 	%r3642, 0;
$L__BB1_368:
	.pragma "nounroll";
	mul.wide.u32 	%rd997, %r3642, 4;
	mov.u64 	%rd998, __cudart_i2opi_f;
	add.s64 	%rd999, %rd998, %rd997;
	ld.global.nc.u32 	%r2166, [%rd999];
	mad.wide.u32 	%rd1000, %r2166, %r528, %rd1898;
	shr.u64 	%rd1898, %rd1000, 32;
	add.s64 	%rd1001, %rd6, %rd997;
	st.local.u32 	[%rd1001], %rd1000;
	add.s32 	%r3642, %r3642, 1;
	setp.ne.s32 	%p363, %r3642, 6;
	@%p363 bra 	$L__BB1_368;
	shr.u32 	%r2167, %r527, 23;
	st.local.u32 	[%rd6+24], %rd1898;
	and.b32  	%r531, %r2167, 31;
	and.b32  	%r2168, %r2167, 224;
	add.s32 	%r2169, %r2168, -128;
	shr.u32 	%r2170, %r2169, 5;
	mul.wide.u32 	%rd1002, %r2170, 4;
	sub.s64 	%rd182, %rd6, %rd1002;
	ld.local.u32 	%r3643, [%rd182+24];
	ld.local.u32 	%r3644, [%rd182+20];
	setp.eq.s32 	%p364, %r531, 0;
	@%p364 bra 	$L__BB1_371;
	shf.l.wrap.b32 	%r3643, %r3644, %r3643, %r531;
	ld.local.u32 	%r2171, [%rd182+16];
	shf.l.wrap.b32 	%r3644, %r2171, %r3644, %r531;
$L__BB1_371:
	shr.u32 	%r2172, %r3643, 30;
	shf.l.wrap.b32 	%r2173, %r3644, %r3643, 2;
	shl.b32 	%r2174, %r3644, 2;
	shr.u32 	%r2175, %r2173, 31;
	add.s32 	%r2176, %r2175, %r2172;
	neg.s32 	%r2177, %r2176;
	setp.lt.s32 	%p365, %r527, 0;
	selp.b32 	%r3645, %r2177, %r2176, %p365;
	xor.b32  	%r2178, %r2173, %r527;
	shr.s32 	%r2179, %r2173, 31;
	xor.b32  	%r2180, %r2179, %r2173;
	xor.b32  	%r2181, %r2179, %r2174;
	cvt.u64.u32 	%rd1003, %r2180;
	shl.b64 	%rd1004, %rd1003, 32;
	cvt.u64.u32 	%rd1005, %r2181;
	or.b64  	%rd1006, %rd1004, %rd1005;
	cvt.rn.f64.s64 	%fd67, %rd1006;
	mul.f64 	%fd68, %fd67, 0d3BF921FB54442D19;
	cvt.rn.f32.f64 	%f1062, %fd68;
	neg.f32 	%f1063, %f1062;
	setp.lt.s32 	%p366, %r2178, 0;
	selp.f32 	%f2375, %f1063, %f1062, %p366;
	bra.uni 	$L__BB1_373;
$L__BB1_372:
	mov.f32 	%f1064, 0f00000000;
	mul.rn.f32 	%f2375, %f6, %f1064;
	mov.b32 	%r3645, 0;
$L__BB1_373:
	setp.ltu.f32 	%p367, %f37, 0f47CE4780;
	add.s32 	%r2183, %r3645, 1;
	mul.rn.f32 	%f1065, %f2375, %f2375;
	and.b32  	%r2184, %r3645, 1;
	setp.eq.b32 	%p368, %r2184, 1;
	selp.f32 	%f1066, %f2375, 0f3F800000, %p368;
	fma.rn.f32 	%f1067, %f1065, %f1066, 0f00000000;
	fma.rn.f32 	%f1068, %f1065, 0f37CBAC00, 0fBAB607ED;
	selp.f32 	%f1069, 0fB94D4153, %f1068, %p368;
	selp.f32 	%f1070, 0f3C0885E4, 0f3D2AAABB, %p368;
	fma.rn.f32 	%f1071, %f1069, %f1065, %f1070;
	selp.f32 	%f1072, 0fBE2AAAA8, 0fBEFFFFFF, %p368;
	fma.rn.f32 	%f1073, %f1071, %f1065, %f1072;
	fma.rn.f32 	%f1074, %f1073, %f1067, %f1066;
	and.b32  	%r2185, %r2183, 2;
	setp.eq.s32 	%p369, %r2185, 0;
	mov.f32 	%f1075, 0f00000000;
	sub.f32 	%f1076, %f1075, %f1074;
	selp.f32 	%f201, %f1074, %f1076, %p369;
	mov.u32 	%r3649, %r3872;
	mov.f32 	%f2376, %f2421;
	@%p367 bra 	$L__BB1_381;
	setp.eq.f32 	%p370, %f37, 0f7F800000;
	@%p370 bra 	$L__BB1_380;
	mov.b32 	%r540, %f6;
	mov.b64 	%rd1899, 0;
	mov.b32 	%r3646, 0;
$L__BB1_376:
	.pragma "nounroll";
	mul.wide.u32 	%rd1008, %r3646, 4;
	mov.u64 	%rd1009, __cudart_i2opi_f;
	add.s64 	%rd1010, %rd1009, %rd1008;
	ld.global.nc.u32 	%r2187, [%rd1010];
	shl.b32 	%r2188, %r540, 8;
	or.b32  	%r2189, %r2188, -2147483648;
	mad.wide.u32 	%rd1011, %r2187, %r2189, %rd1899;
	shr.u64 	%rd1899, %rd1011, 32;
	add.s64 	%rd1012, %rd5, %rd1008;
	st.local.u32 	[%rd1012], %rd1011;
	add.s32 	%r3646, %r3646, 1;
	setp.ne.s32 	%p371, %r3646, 6;
	@%p371 bra 	$L__BB1_376;
	shr.u32 	%r2190, %r540, 23;
	st.local.u32 	[%rd5+24], %rd1899;
	and.b32  	%r543, %r2190, 31;
	and.b32  	%r2191, %r2190, 224;
	add.s32 	%r2192, %r2191, -128;
	shr.u32 	%r2193, %r2192, 5;
	mul.wide.u32 	%rd1013, %r2193, 4;
	sub.s64 	%rd185, %rd5, %rd1013;
	ld.local.u32 	%r3647, [%rd185+24];
	ld.local.u32 	%r3648, [%rd185+20];
	setp.eq.s32 	%p372, %r543, 0;
	@%p372 bra 	$L__BB1_379;
	shf.l.wrap.b32 	%r3647, %r3648, %r3647, %r543;
	ld.local.u32 	%r2194, [%rd185+16];
	shf.l.wrap.b32 	%r3648, %r2194, %r3648, %r543;
$L__BB1_379:
	shr.u32 	%r2195, %r3647, 30;
	shf.l.wrap.b32 	%r2196, %r3648, %r3647, 2;
	shl.b32 	%r2197, %r3648, 2;
	shr.u32 	%r2198, %r2196, 31;
	add.s32 	%r2199, %r2198, %r2195;
	neg.s32 	%r2200, %r2199;
	setp.lt.s32 	%p373, %r540, 0;
	selp.b32 	%r3649, %r2200, %r2199, %p373;
	xor.b32  	%r2201, %r2196, %r540;
	shr.s32 	%r2202, %r2196, 31;
	xor.b32  	%r2203, %r2202, %r2196;
	xor.b32  	%r2204, %r2202, %r2197;
	cvt.u64.u32 	%rd1014, %r2203;
	shl.b64 	%rd1015, %rd1014, 32;
	cvt.u64.u32 	%rd1016, %r2204;
	or.b64  	%rd1017, %rd1015, %rd1016;
	cvt.rn.f64.s64 	%fd69, %rd1017;
	mul.f64 	%fd70, %fd69, 0d3BF921FB54442D19;
	cvt.rn.f32.f64 	%f1077, %fd70;
	neg.f32 	%f1078, %f1077;
	setp.lt.s32 	%p374, %r2201, 0;
	selp.f32 	%f2376, %f1078, %f1077, %p374;
	bra.uni 	$L__BB1_381;
$L__BB1_380:
	mov.f32 	%f1079, 0f00000000;
	mul.rn.f32 	%f2376, %f6, %f1079;
	mov.b32 	%r3649, 0;
$L__BB1_381:
	mul.rn.f32 	%f1080, %f2376, %f2376;
	and.b32  	%r2206, %r3649, 1;
	setp.eq.b32 	%p375, %r2206, 1;
	selp.f32 	%f1081, 0f3F800000, %f2376, %p375;
	fma.rn.f32 	%f1082, %f1080, %f1081, 0f00000000;
	fma.rn.f32 	%f1083, %f1080, 0f37CBAC00, 0fBAB607ED;
	selp.f32 	%f1084, %f1083, 0fB94D4153, %p375;
	selp.f32 	%f1085, 0f3D2AAABB, 0f3C0885E4, %p375;
	fma.rn.f32 	%f1086, %f1084, %f1080, %f1085;
	selp.f32 	%f1087, 0fBEFFFFFF, 0fBE2AAAA8, %p375;
	fma.rn.f32 	%f1088, %f1086, %f1080, %f1087;
	fma.rn.f32 	%f1089, %f1088, %f1082, %f1081;
	and.b32  	%r2207, %r3649, 2;
	setp.eq.s32 	%p376, %r2207, 0;
	mov.f32 	%f1090, 0f00000000;
	sub.f32 	%f1091, %f1090, %f1089;
	selp.f32 	%f1092, %f1089, %f1091, %p376;
	rcp.rn.f32 	%f1093, %f201;
	div.rn.f32 	%f1094, %f1093, %f29;
	sub.f32 	%f1095, %f193, %f3;
	mul.f32 	%f1096, %f1095, %f1092;
	mul.f32 	%f1097, %f4, %f1096;
	mul.f32 	%f205, %f1094, %f1097;
	mul.f32 	%f1098, %f205, 0f3F22F983;
	cvt.rni.s32.f32 	%r3653, %f1098;
	cvt.rn.f32.s32 	%f1099, %r3653;
	fma.rn.f32 	%f1100, %f1099, 0fBFC90FDA, %f205;
	fma.rn.f32 	%f1101, %f1099, 0fB3A22168, %f1100;
	fma.rn.f32 	%f2377, %f1099, 0fA7C234C5, %f1101;
	abs.f32 	%f207, %f205;
	setp.ltu.f32 	%p377, %f207, 0f47CE4780;
	@%p377 bra 	$L__BB1_389;
	setp.eq.f32 	%p378, %f207, 0f7F800000;
	@%p378 bra 	$L__BB1_388;
	mov.b32 	%r553, %f205;
	mov.b64 	%rd1900, 0;
	mov.b32 	%r3650, 0;
$L__BB1_384:
	.pragma "nounroll";
	mul.wide.u32 	%rd1019, %r3650, 4;
	mov.u64 	%rd1020, __cudart_i2opi_f;
	add.s64 	%rd1021, %rd1020, %rd1019;
	ld.global.nc.u32 	%r2209, [%rd1021];
	shl.b32 	%r2210, %r553, 8;
	or.b32  	%r2211, %r2210, -2147483648;
	mad.wide.u32 	%rd1022, %r2209, %r2211, %rd1900;
	shr.u64 	%rd1900, %rd1022, 32;
	add.s64 	%rd1023, %rd4, %rd1019;
	st.local.u32 	[%rd1023], %rd1022;
	add.s32 	%r3650, %r3650, 1;
	setp.ne.s32 	%p379, %r3650, 6;
	@%p379 bra 	$L__BB1_384;
	shr.u32 	%r2212, %r553, 23;
	st.local.u32 	[%rd4+24], %rd1900;
	and.b32  	%r556, %r2212, 31;
	and.b32  	%r2213, %r2212, 224;
	add.s32 	%r2214, %r2213, -128;
	shr.u32 	%r2215, %r2214, 5;
	mul.wide.u32 	%rd1024, %r2215, 4;
	sub.s64 	%rd188, %rd4, %rd1024;
	ld.local.u32 	%r3651, [%rd188+24];
	ld.local.u32 	%r3652, [%rd188+20];
	setp.eq.s32 	%p380, %r556, 0;
	@%p380 bra 	$L__BB1_387;
	shf.l.wrap.b32 	%r3651, %r3652, %r3651, %r556;
	ld.local.u32 	%r2216, [%rd188+16];
	shf.l.wrap.b32 	%r3652, %r2216, %r3652, %r556;
$L__BB1_387:
	shr.u32 	%r2217, %r3651, 30;
	shf.l.wrap.b32 	%r2218, %r3652, %r3651, 2;
	shl.b32 	%r2219, %r3652, 2;
	shr.u32 	%r2220, %r2218, 31;
	add.s32 	%r2221, %r2220, %r2217;
	neg.s32 	%r2222, %r2221;
	setp.lt.s32 	%p381, %r553, 0;
	selp.b32 	%r3653, %r2222, %r2221, %p381;
	xor.b32  	%r2223, %r2218, %r553;
	shr.s32 	%r2224, %r2218, 31;
	xor.b32  	%r2225, %r2224, %r2218;
	xor.b32  	%r2226, %r2224, %r2219;
	cvt.u64.u32 	%rd1025, %r2225;
	shl.b64 	%rd1026, %rd1025, 32;
	cvt.u64.u32 	%rd1027, %r2226;
	or.b64  	%rd1028, %rd1026, %rd1027;
	cvt.rn.f64.s64 	%fd71, %rd1028;
	mul.f64 	%fd72, %fd71, 0d3BF921FB54442D19;
	cvt.rn.f32.f64 	%f1102, %fd72;
	neg.f32 	%f1103, %f1102;
	setp.lt.s32 	%p382, %r2223, 0;
	selp.f32 	%f2377, %f1103, %f1102, %p382;
	bra.uni 	$L__BB1_389;
$L__BB1_388:
	mov.f32 	%f1104, 0f00000000;
	mul.rn.f32 	%f2377, %f205, %f1104;
	mov.b32 	%r3653, 0;
$L__BB1_389:
	setp.ltu.f32 	%p383, %f207, 0f47CE4780;
	mul.rn.f32 	%f1105, %f2377, %f2377;
	and.b32  	%r2228, %r3653, 1;
	setp.eq.b32 	%p384, %r2228, 1;
	selp.f32 	%f1106, 0f3F800000, %f2377, %p384;
	fma.rn.f32 	%f1107, %f1105, %f1106, 0f00000000;
	fma.rn.f32 	%f1108, %f1105, 0f37CBAC00, 0fBAB607ED;
	selp.f32 	%f1109, %f1108, 0fB94D4153, %p384;
	selp.f32 	%f1110, 0f3D2AAABB, 0f3C0885E4, %p384;
	fma.rn.f32 	%f1111, %f1109, %f1105, %f1110;
	selp.f32 	%f1112, 0fBEFFFFFF, 0fBE2AAAA8, %p384;
	fma.rn.f32 	%f1113, %f1111, %f1105, %f1112;
	fma.rn.f32 	%f1114, %f1113, %f1107, %f1106;
	and.b32  	%r2229, %r3653, 2;
	setp.eq.s32 	%p385, %r2229, 0;
	mov.f32 	%f1115, 0f00000000;
	sub.f32 	%f1116, %f1115, %f1114;
	selp.f32 	%f211, %f1114, %f1116, %p385;
	setp.eq.f32 	%p386, %f207, 0f7F800000;
	or.pred  	%p387, %p383, %p386;
	@%p387 bra 	$L__BB1_392;
	mov.b32 	%r2231, %f205;
	shl.b32 	%r2232, %r2231, 8;
	or.b32  	%r565, %r2232, -2147483648;
	mov.b64 	%rd1901, 0;
	mov.b32 	%r3654, 0;
$L__BB1_391:
	.pragma "nounroll";
	mul.wide.u32 	%rd1030, %r3654, 4;
	mov.u64 	%rd1031, __cudart_i2opi_f;
	add.s64 	%rd1032, %rd1031, %rd1030;
	ld.global.nc.u32 	%r2233, [%rd1032];
	mad.wide.u32 	%rd1033, %r2233, %r565, %rd1901;
	shr.u64 	%rd1901, %rd1033, 32;
	add.s64 	%rd1034, %rd3, %rd1030;
	st.local.u32 	[%rd1034], %rd1033;
	add.s32 	%r3654, %r3654, 1;
	setp.ne.s32 	%p388, %r3654, 6;
	@%p388 bra 	$L__BB1_391;
$L__BB1_392:
	mul.f32 	%f212, %f197, %f211;
	abs.f32 	%f1117, %f212;
	setp.ltu.f32 	%p389, %f1117, 0f47CE4780;
	setp.eq.f32 	%p390, %f1117, 0f7F800000;
	or.pred  	%p10, %p389, %p390;
	@%p10 bra 	$L__BB1_395;
	mov.b32 	%r2235, %f212;
	shl.b32 	%r2236, %r2235, 8;
	or.b32  	%r568, %r2236, -2147483648;
	mov.b64 	%rd1902, 0;
	mov.b32 	%r3655, 0;
$L__BB1_394:
	.pragma "nounroll";
	mul.wide.u32 	%rd1036, %r3655, 4;
	mov.u64 	%rd1037, __cudart_i2opi_f;
	add.s64 	%rd1038, %rd1037, %rd1036;
	ld.global.nc.u32 	%r2237, [%rd1038];
	mad.wide.u32 	%rd1039, %r2237, %r568, %rd1902;
	shr.u64 	%rd1902, %rd1039, 32;
	add.s64 	%rd1040, %rd2, %rd1036;
	st.local.u32 	[%rd1040], %rd1039;
	add.s32 	%r3655, %r3655, 1;
	setp.ne.s32 	%p391, %r3655, 6;
	@%p391 bra 	$L__BB1_394;
$L__BB1_395:
	@%p10 bra 	$L__BB1_398;
	mov.b32 	%r2239, %f212;
	shl.b32 	%r2240, %r2239, 8;
	or.b32  	%r571, %r2240, -2147483648;
	mov.b64 	%rd1903, 0;
	mov.b32 	%r3656, 0;
$L__BB1_397:
	.pragma "nounroll";
	mul.wide.u32 	%rd1042, %r3656, 4;
	mov.u64 	%rd1043, __cudart_i2opi_f;
	add.s64 	%rd1044, %rd1043, %rd1042;
	ld.global.nc.u32 	%r2241, [%rd1044];
	mad.wide.u32 	%rd1045, %r2241, %r571, %rd1903;
	shr.u64 	%rd1903, %rd1045, 32;
	add.s64 	%rd1046, %rd1, %rd1042;
	st.local.u32 	[%rd1046], %rd1045;
	add.s32 	%r3656, %r3656, 1;
	setp.ne.s32 	%p392, %r3656, 6;
	@%p392 bra 	$L__BB1_397;
$L__BB1_398:
	setp.ltu.f32 	%p393, %f31, 0f47CE4780;
	ld.global.f32 	%f213, [%rd10+10624];
	mov.u32 	%r3660, %r3864;
	mov.f32 	%f2378, %f2419;
	@%p393 bra 	$L__BB1_406;
	setp.eq.f32 	%p394, %f31, 0f7F800000;
	@%p394 bra 	$L__BB1_405;
	mov.b32 	%r574, %f5;
	shl.b32 	%r2243, %r574, 8;
	or.b32  	%r575, %r2243, -2147483648;
	mov.b64 	%rd1904, 0;
	mov.b32 	%r3657, 0;
$L__BB1_401:
	.pragma "nounroll";
	mul.wide.u32 	%rd1048, %r3657, 4;
	mov.u64 	%rd1049, __cudart_i2opi_f;
	add.s64 	%rd1050, %rd1049, %rd1048;
	ld.global.nc.u32 	%r2244, [%rd1050];
	mad.wide.u32 	%rd1051, %r2244, %r575, %rd1904;
	shr.u64 	%rd1904, %rd1051, 32;
	add.s64 	%rd1052, %rd8, %rd1048;
	st.local.u32 	[%rd1052], %rd1051;
	add.s32 	%r3657, %r3657, 1;
	setp.ne.s32 	%p395, %r3657, 6;
	@%p395 bra 	$L__BB1_401;
	shr.u32 	%r2245, %r574, 23;
	st.local.u32 	[%rd8+24], %rd1904;
	and.b32  	%r578, %r2245, 31;
	and.b32  	%r2246, %r2245, 224;
	add.s32 	%r2247, %r2246, -128;
	shr.u32 	%r2248, %r2247, 5;
	mul.wide.u32 	%rd1053, %r2248, 4;
	sub.s64 	%rd197, %rd8, %rd1053;
	ld.local.u32 	%r3658, [%rd197+24];
	ld.local.u32 	%r3659, [%rd197+20];
	setp.eq.s32 	%p396, %r578, 0;
	@%p396 bra 	$L__BB1_404;
	shf.l.wrap.b32 	%r3658, %r3659, %r3658, %r578;
	ld.local.u32 	%r2249, [%rd197+16];
	shf.l.wrap.b32 	%r3659, %r2249, %r3659, %r578;
$L__BB1_404:
	shr.u32 	%r2250, %r3658, 30;
	shf.l.wrap.b32 	%r2251, %r3659, %r3658, 2;
	shl.b32 	%r2252, %r3659, 2;
	shr.u32 	%r2253, %r2251, 31;
	add.s32 	%r2254, %r2253, %r2250;
	neg.s32 	%r2255, %r2254;
	setp.lt.s32 	%p397, %r574, 0;
	selp.b32 	%r3660, %r2255, %r2254, %p397;
	xor.b32  	%r2256, %r2251, %r574;
	shr.s32 	%r2257, %r2251, 31;
	xor.b32  	%r2258, %r2257, %r2251;
	xor.b32  	%r2259, %r2257, %r2252;
	cvt.u64.u32 	%rd1054, %r2258;
	shl.b64 	%rd1055, %rd1054, 32;
	cvt.u64.u32 	%rd1056, %r2259;
	or.b64  	%rd1057, %rd1055, %rd1056;
	cvt.rn.f64.s64 	%fd73, %rd1057;
	mul.f64 	%fd74, %fd73, 0d3BF921FB54442D19;
	cvt.rn.f32.f64 	%f1118, %fd74;
	neg.f32 	%f1119, %f1118;
	setp.lt.s32 	%p398, %r2256, 0;
	selp.f32 	%f2378, %f1119, %f1118, %p398;
	bra.uni 	$L__BB1_406;
$L__BB1_405:
	mov.f32 	%f1120, 0f00000000;
	mul.rn.f32 	%f2378, %f5, %f1120;
	mov.b32 	%r3660, 0;
$L__BB1_406:
	add.s32 	%r2261, %r3660, 1;
	mul.rn.f32 	%f1121, %f2378, %f2378;
	and.b32  	%r2262, %r3660, 1;
	setp.eq.b32 	%p399, %r2262, 1;
	selp.f32 	%f1122, %f2378, 0f3F800000, %p399;
	fma.rn.f32 	%f1123, %f1121, %f1122, 0f00000000;
	fma.rn.f32 	%f1124, %f1121, 0f37CBAC00, 0fBAB607ED;
	selp.f32 	%f1125, 0fB94D4153, %f1124, %p399;
	selp.f32 	%f1126, 0f3C0885E4, 0f3D2AAABB, %p399;
	fma.rn.f32 	%f1127, %f1125, %f1121, %f1126;
	selp.f32 	%f1128, 0fBE2AAAA8, 0fBEFFFFFF, %p399;
	fma.rn.f32 	%f1129, %f1127, %f1121, %f1128;
	fma.rn.f32 	%f1130, %f1129, %f1123, %f1122;
	and.b32  	%r2263, %r2261, 2;
	setp.eq.s32 	%p400, %r2263, 0;
	mov.f32 	%f1131, 0f00000000;
	sub.f32 	%f1132, %f1131, %f1130;
	selp.f32 	%f217, %f1130, %f1132, %p400;
	@%p1 bra 	$L__BB1_409;
	mov.b32 	%r2265, %f5;
	shl.b32 	%r2266, %r2265, 8;
	or.b32  	%r587, %r2266, -2147483648;
	mov.b64 	%rd1905, 0;
	mov.b32 	%r3661, 0;
$L__BB1_408:
	.pragma "nounroll";
	mul.wide.u32 	%rd1059, %r3661, 4;
	mov.u64 	%rd1060, __cudart_i2opi_f;
	add.s64 	%rd1061, %rd1060, %rd1059;
	ld.global.nc.u32 	%r2267, [%rd1061];
	mad.wide.u32 	%rd1062, %r2267, %r587, %rd1905;
	shr.u64 	%rd1905, %rd1062, 32;
	add.s64 	%rd1063, %rd7, %rd1059;
	st.local.u32 	[%rd1063], %rd1062;
	add.s32 	%r3661, %r3661, 1;
	setp.ne.s32 	%p401, %r3661, 6;
	@%p401 bra 	$L__BB1_408;
$L__BB1_409:
	setp.ltu.f32 	%p402, %f37, 0f47CE4780;
	mov.u32 	%r3665, %r3872;
	mov.f32 	%f2379, %f2421;
	@%p402 bra 	$L__BB1_417;
	setp.eq.f32 	%p403, %f37, 0f7F800000;
	@%p403 bra 	$L__BB1_416;
	mov.b32 	%r590, %f6;
	shl.b32 	%r2269, %r590, 8;
	or.b32  	%r591, %r2269, -2147483648;
	mov.b64 	%rd1906, 0;
	mov.b32 	%r3662, 0;
$L__BB1_412:
	.pragma "nounroll";
	mul.wide.u32 	%rd1065, %r3662, 4;
	mov.u64 	%rd1066, __cudart_i2opi_f;
	add.s64 	%rd1067, %rd1066, %rd1065;
	ld.global.nc.u32 	%r2270, [%rd1067];
	mad.wide.u32 	%rd1068, %r2270, %r591, %rd1906;
	shr.u64 	%rd1906, %rd1068, 32;
	add.s64 	%rd1069, %rd6, %rd1065;
	st.local.u32 	[%rd1069], %rd1068;
	add.s32 	%r3662, %r3662, 1;
	setp.ne.s32 	%p404, %r3662, 6;
	@%p404 bra 	$L__BB1_412;
	shr.u32 	%r2271, %r590, 23;
	st.local.u32 	[%rd6+24], %rd1906;
	and.b32  	%r594, %r2271, 31;
	and.b32  	%r2272, %r2271, 224;
	add.s32 	%r2273, %r2272, -128;
	shr.u32 	%r2274, %r2273, 5;
	mul.wide.u32 	%rd1070, %r2274, 4;
	sub.s64 	%rd202, %rd6, %rd1070;
	ld.local.u32 	%r3663, [%rd202+24];
	ld.local.u32 	%r3664, [%rd202+20];
	setp.eq.s32 	%p405, %r594, 0;
	@%p405 bra 	$L__BB1_415;
	shf.l.wrap.b32 	%r3663, %r3664, %r3663, %r594;
	ld.local.u32 	%r2275, [%rd202+16];
	shf.l.wrap.b32 	%r3664, %r2275, %r3664, %r594;
$L__BB1_415:
	shr.u32 	%r2276, %r3663, 30;
	shf.l.wrap.b32 	%r2277, %r3664, %r3663, 2;
	shl.b32 	%r2278, %r3664, 2;
	shr.u32 	%r2279, %r2277, 31;
	add.s32 	%r2280, %r2279, %r2276;
	neg.s32 	%r2281, %r2280;
	setp.lt.s32 	%p406, %r590, 0;
	selp.b32 	%r3665, %r2281, %r2280, %p406;
	xor.b32  	%r2282, %r2277, %r590;
	shr.s32 	%r2283, %r2277, 31;
	xor.b32  	%r2284, %r2283, %r2277;
	xor.b32  	%r2285, %r2283, %r2278;
	cvt.u64.u32 	%rd1071, %r2284;
	shl.b64 	%rd1072, %rd1071, 32;
	cvt.u64.u32 	%rd1073, %r2285;
	or.b64  	%rd1074, %rd1072, %rd1073;
	cvt.rn.f64.s64 	%fd75, %rd1074;
	mul.f64 	%fd76, %fd75, 0d3BF921FB54442D19;
	cvt.rn.f32.f64 	%f1133, %fd76;
	neg.f32 	%f1134, %f1133;
	setp.lt.s32 	%p407, %r2282, 0;
	selp.f32 	%f2379, %f1134, %f1133, %p407;
	bra.uni 	$L__BB1_417;
$L__BB1_416:
	mov.f32 	%f1135, 0f00000000;
	mul.rn.f32 	%f2379, %f6, %f1135;
	mov.b32 	%r3665, 0;
$L__BB1_417:
	setp.ltu.f32 	%p408, %f37, 0f47CE4780;
	add.s32 	%r2287, %r3665, 1;
	mul.rn.f32 	%f1136, %f2379, %f2379;
	and.b32  	%r2288, %r3665, 1;
	setp.eq.b32 	%p409, %r2288, 1;
	selp.f32 	%f1137, %f2379, 0f3F800000, %p409;
	fma.rn.f32 	%f1138, %f1136, %f1137, 0f00000000;
	fma.rn.f32 	%f1139, %f1136, 0f37CBAC00, 0fBAB607ED;
	selp.f32 	%f1140, 0fB94D4153, %f1139, %p409;
	selp.f32 	%f1141, 0f3C0885E4, 0f3D2AAABB, %p409;
	fma.rn.f32 	%f1142, %f1140, %f1136, %f1141;
	selp.f32 	%f1143, 0fBE2AAAA8, 0fBEFFFFFF, %p409;
	fma.rn.f32 	%f1144, %f1142, %f1136, %f1143;
	fma.rn.f32 	%f1145, %f1144, %f1138, %f1137;
	and.b32  	%r2289, %r2287, 2;
	setp.eq.s32 	%p410, %r2289, 0;
	mov.f32 	%f1146, 0f00000000;
	sub.f32 	%f1147, %f1146, %f1145;
	selp.f32 	%f221, %f1145, %f1147, %p410;
	mov.u32 	%r3669, %r3872;
	mov.f32 	%f2380, %f2421;
	@%p408 bra 	$L__BB1_425;
	setp.eq.f32 	%p411, %f37, 0f7F800000;
	@%p411 bra 	$L__BB1_424;
	mov.b32 	%r603, %f6;
	mov.b64 	%rd1907, 0;
	mov.b32 	%r3666, 0;
$L__BB1_420:
	.pragma "nounroll";
	mul.wide.u32 	%rd1076, %r3666, 4;
	mov.u64 	%rd1077, __cudart_i2opi_f;
	add.s64 	%rd1078, %rd1077, %rd1076;
	ld.global.nc.u32 	%r2291, [%rd1078];
	shl.b32 	%r2292, %r603, 8;
	or.b32  	%r2293, %r2292, -2147483648;
	mad.wide.u32 	%rd1079, %r2291, %r2293, %rd1907;
	shr.u64 	%rd1907, %rd1079, 32;
	add.s64 	%rd1080, %rd5, %rd1076;
	st.local.u32 	[%rd1080], %rd1079;
	add.s32 	%r3666, %r3666, 1;
	setp.ne.s32 	%p412, %r3666, 6;
	@%p412 bra 	$L__BB1_420;
	shr.u32 	%r2294, %r603, 23;
	st.local.u32 	[%rd5+24], %rd1907;
	and.b32  	%r606, %r2294, 31;
	and.b32  	%r2295, %r2294, 224;
	add.s32 	%r2296, %r2295, -128;
	shr.u32 	%r2297, %r2296, 5;
	mul.wide.u32 	%rd1081, %r2297, 4;
	sub.s64 	%rd205, %rd5, %rd1081;
	ld.local.u32 	%r3667, [%rd205+24];
	ld.local.u32 	%r3668, [%rd205+20];
	setp.eq.s32 	%p413, %r606, 0;
	@%p413 bra 	$L__BB1_423;
	shf.l.wrap.b32 	%r3667, %r3668, %r3667, %r606;
	ld.local.u32 	%r2298, [%rd205+16];
	shf.l.wrap.b32 	%r3668, %r2298, %r3668, %r606;
$L__BB1_423:
	shr.u32 	%r2299, %r3667, 30;
	shf.l.wrap.b32 	%r2300, %r3668, %r3667, 2;
	shl.b32 	%r2301, %r3668, 2;
	shr.u32 	%r2302, %r2300, 31;
	add.s32 	%r2303, %r2302, %r2299;
	neg.s32 	%r2304, %r2303;
	setp.lt.s32 	%p414, %r603, 0;
	selp.b32 	%r3669, %r2304, %r2303, %p414;
	xor.b32  	%r2305, %r2300, %r603;
	shr.s32 	%r2306, %r2300, 31;
	xor.b32  	%r2307, %r2306, %r2300;
	xor.b32  	%r2308, %r2306, %r2301;
	cvt.u64.u32 	%rd1082, %r2307;
	shl.b64 	%rd1083, %rd1082, 32;
	cvt.u64.u32 	%rd1084, %r2308;
	or.b64  	%rd1085, %rd1083, %rd1084;
	cvt.rn.f64.s64 	%fd77, %rd1085;
	mul.f64 	%fd78, %fd77, 0d3BF921FB54442D19;
	cvt.rn.f32.f64 	%f1148, %fd78;
	neg.f32 	%f1149, %f1148;
	setp.lt.s32 	%p415, %r2305, 0;
	selp.f32 	%f2380, %f1149, %f1148, %p415;
	bra.uni 	$L__BB1_425;
$L__BB1_424:
	mov.f32 	%f1150, 0f00000000;
	mul.rn.f32 	%f2380, %f6, %f1150;
	mov.b32 	%r3669, 0;
$L__BB1_425:
	mul.rn.f32 	%f1151, %f2380, %f2380;
	and.b32  	%r2310, %r3669, 1;
	setp.eq.b32 	%p416, %r2310, 1;
	selp.f32 	%f1152, 0f3F800000, %f2380, %p416;
	fma.rn.f32 	%f1153, %f1151, %f1152, 0f00000000;
	fma.rn.f32 	%f1154, %f1151, 0f37CBAC00, 0fBAB607ED;
	selp.f32 	%f1155, %f1154, 0fB94D4153, %p416;
	selp.f32 	%f1156, 0f3D2AAABB, 0f3C0885E4, %p416;
	fma.rn.f32 	%f1157, %f1155, %f1151, %f1156;
	selp.f32 	%f1158, 0fBEFFFFFF, 0fBE2AAAA8, %p416;
	fma.rn.f32 	%f1159, %f1157, %f1151, %f1158;
	fma.rn.f32 	%f1160, %f1159, %f1153, %f1152;
	and.b32  	%r2311, %r3669, 2;
	setp.eq.s32 	%p417, %r2311, 0;
	mov.f32 	%f1161, 0f00000000;
	sub.f32 	%f1162, %f1161, %f1160;
	selp.f32 	%f1163, %f1160, %f1162, %p417;
	rcp.rn.f32 	%f1164, %f221;
	div.rn.f32 	%f1165, %f1164, %f29;
	sub.f32 	%f1166, %f213, %f3;
	mul.f32 	%f1167, %f1166, %f1163;
	mul.f32 	%f1168, %f4, %f1167;
	mul.f32 	%f225, %f1165, %f1168;
	mul.f32 	%f1169, %f225, 0f3F22F983;
	cvt.rni.s32.f32 	%r3673, %f1169;
	cvt.rn.f32.s32 	%f1170, %r3673;
	fma.rn.f32 	%f1171, %f1170, 0fBFC90FDA, %f225;
	fma.rn.f32 	%f1172, %f1170, 0fB3A22168, %f1171;
	fma.rn.f32 	%f2381, %f1170, 0fA7C234C5, %f1172;
	abs.f32 	%f227, %f225;
	setp.ltu.f32 	%p418, %f227, 0f47CE4780;
	@%p418 bra 	$L__BB1_433;
	setp.eq.f32 	%p419, %f227, 0f7F800000;
	@%p419 bra 	$L__BB1_432;
	mov.b32 	%r616, %f225;
	mov.b64 	%rd1908, 0;
	mov.b32 	%r3670, 0;
$L__BB1_428:
	.pragma "nounroll";
	mul.wide.u32 	%rd1087, %r3670, 4;
	mov.u64 	%rd1088, __cudart_i2opi_f;
	add.s64 	%rd1089, %rd1088, %rd1087;
	ld.global.nc.u32 	%r2313, [%rd1089];
	shl.b32 	%r2314, %r616, 8;
	or.b32  	%r2315, %r2314, -2147483648;
	mad.wide.u32 	%rd1090, %r2313, %r2315, %rd1908;
	shr.u64 	%rd1908, %rd1090, 32;
	add.s64 	%rd1091, %rd4, %rd1087;
	st.local.u32 	[%rd1091], %rd1090;
	add.s32 	%r3670, %r3670, 1;
	setp.ne.s32 	%p420, %r3670, 6;
	@%p420 bra 	$L__BB1_428;
	shr.u32 	%r2316, %r616, 23;
	st.local.u32 	[%rd4+24], %rd1908;
	and.b32  	%r619, %r2316, 31;
	and.b32  	%r2317, %r2316, 224;
	add.s32 	%r2318, %r2317, -128;
	shr.u32 	%r2319, %r2318, 5;
	mul.wide.u32 	%rd1092, %r2319, 4;
	sub.s64 	%rd208, %rd4, %rd1092;
	ld.local.u32 	%r3671, [%rd208+24];
	ld.local.u32 	%r3672, [%rd208+20];
	setp.eq.s32 	%p421, %r619, 0;
	@%p421 bra 	$L__BB1_431;
	shf.l.wrap.b32 	%r3671, %r3672, %r3671, %r619;
	ld.local.u32 	%r2320, [%rd208+16];
	shf.l.wrap.b32 	%r3672, %r2320, %r3672, %r619;
$L__BB1_431:
	shr.u32 	%r2321, %r3671, 30;
	shf.l.wrap.b32 	%r2322, %r3672, %r3671, 2;
	shl.b32 	%r2323, %r3672, 2;
	shr.u32 	%r2324, %r2322, 31;
	add.s32 	%r2325, %r2324, %r2321;
	neg.s32 	%r2326, %r2325;
	setp.lt.s32 	%p422, %r616, 0;
	selp.b32 	%r3673, %r2326, %r2325, %p422;
	xor.b32  	%r2327, %r2322, %r616;
	shr.s32 	%r2328, %r2322, 31;
	xor.b32  	%r2329, %r2328, %r2322;
	xor.b32  	%r2330, %r2328, %r2323;
	cvt.u64.u32 	%rd1093, %r2329;
	shl.b64 	%rd1094, %rd1093, 32;
	cvt.u64.u32 	%rd1095, %r2330;
	or.b64  	%rd1096, %rd1094, %rd1095;
	cvt.rn.f64.s64 	%fd79, %rd1096;
	mul.f64 	%fd80, %fd79, 0d3BF921FB54442D19;
	cvt.rn.f32.f64 	%f1173, %fd80;
	neg.f32 	%f1174, %f1173;
	setp.lt.s32 	%p423, %r2327, 0;
	selp.f32 	%f2381, %f1174, %f1173, %p423;
	bra.uni 	$L__BB1_433;
$L__BB1_432:
	mov.f32 	%f1175, 0f00000000;
	mul.rn.f32 	%f2381, %f225, %f1175;
	mov.b32 	%r3673, 0;
$L__BB1_433:
	setp.ltu.f32 	%p424, %f227, 0f47CE4780;
	mul.rn.f32 	%f1176, %f2381, %f2381;
	and.b32  	%r2332, %r3673, 1;
	setp.eq.b32 	%p425, %r2332, 1;
	selp.f32 	%f1177, 0f3F800000, %f2381, %p425;
	fma.rn.f32 	%f1178, %f1176, %f1177, 0f00000000;
	fma.rn.f32 	%f1179, %f1176, 0f37CBAC00, 0fBAB607ED;
	selp.f32 	%f1180, %f1179, 0fB94D4153, %p425;
	selp.f32 	%f1181, 0f3D2AAABB, 0f3C0885E4, %p425;
	fma.rn.f32 	%f1182, %f1180, %f1176, %f1181;
	selp.f32 	%f1183, 0fBEFFFFFF, 0fBE2AAAA8, %p425;
	fma.rn.f32 	%f1184, %f1182, %f1176, %f1183;
	fma.rn.f32 	%f1185, %f1184, %f1178, %f1177;
	and.b32  	%r2333, %r3673, 2;
	setp.eq.s32 	%p426, %r2333, 0;
	mov.f32 	%f1186, 0f00000000;
	sub.f32 	%f1187, %f1186, %f1185;
	selp.f32 	%f231, %f1185, %f1187, %p426;
	setp.eq.f32 	%p427, %f227, 0f7F800000;
	or.pred  	%p428, %p424, %p427;
	@%p428 bra 	$L__BB1_436;
	mov.b32 	%r2335, %f225;
	shl.b32 	%r2336, %r2335, 8;
	or.b32  	%r628, %r2336, -2147483648;
	mov.b64 	%rd1909, 0;
	mov.b32 	%r3674, 0;
$L__BB1_435:
	.pragma "nounroll";
	mul.wide.u32 	%rd1098, %r3674, 4;
	mov.u64 	%rd1099, __cudart_i2opi_f;
	add.s64 	%rd1100, %rd1099, %rd1098;
	ld.global.nc.u32 	%r2337, [%rd1100];
	mad.wide.u32 	%rd1101, %r2337, %r628, %rd1909;
	shr.u64 	%rd1909, %rd1101, 32;
	add.s64 	%rd1102, %rd3, %rd1098;
	st.local.u32 	[%rd1102], %rd1101;
	add.s32 	%r3674, %r3674, 1;
	setp.ne.s32 	%p429, %r3674, 6;
	@%p429 bra 	$L__BB1_435;
$L__BB1_436:
	mul.f32 	%f232, %f217, %f231;
	abs.f32 	%f1188, %f232;
	setp.ltu.f32 	%p430, %f1188, 0f47CE4780;
	setp.eq.f32 	%p431, %f1188, 0f7F800000;
	or.pred  	%p11, %p430, %p431;
	@%p11 bra 	$L__BB1_439;
	mov.b32 	%r2339, %f232;
	shl.b32 	%r2340, %r2339, 8;
	or.b32  	%r631, %r2340, -2147483648;
	mov.b64 	%rd1910, 0;
	mov.b32 	%r3675, 0;
$L__BB1_438:
	.pragma "nounroll";
	mul.wide.u32 	%rd1104, %r3675, 4;
	mov.u64 	%rd1105, __cudart_i2opi_f;
	add.s64 	%rd1106, %rd1105, %rd1104;
	ld.global.nc.u32 	%r2341, [%rd1106];
	mad.wide.u32 	%rd1107, %r2341, %r631, %rd1910;
	shr.u64 	%rd1910, %rd1107, 32;
	add.s64 	%rd1108, %rd2, %rd1104;
	st.local.u32 	[%rd1108], %rd1107;
	add.s32 	%r3675, %r3675, 1;
	setp.ne.s32 	%p432, %r3675, 6;
	@%p432 bra 	$L__BB1_438;
$L__BB1_439:
	@%p11 bra 	$L__BB1_442;
	mov.b32 	%r2343, %f232;
	shl.b32 	%r2344, %r2343, 8;
	or.b32  	%r634, %r2344, -2147483648;
	mov.b64 	%rd1911, 0;
	mov.b32 	%r3676, 0;
$L__BB1_441:
	.pragma "nounroll";
	mul.wide.u32 	%rd1110, %r3676, 4;
	mov.u64 	%rd1111, __cudart_i2opi_f;
	add.s64 	%rd1112, %rd1111, %rd1110;
	ld.global.nc.u32 	%r2345, [%rd1112];
	mad.wide.u32 	%rd1113, %r2345, %r634, %rd1911;
	shr.u64 	%rd1911, %rd1113, 32;
	add.s64 	%rd1114, %rd1, %rd1110;
	st.local.u32 	[%rd1114], %rd1113;
	add.s32 	%r3676, %r3676, 1;
	setp.ne.s32 	%p433, %r3676, 6;
	@%p433 bra 	$L__BB1_441;
$L__BB1_442:
	setp.ltu.f32 	%p434, %f31, 0f47CE4780;
	ld.global.f32 	%f233, [%rd10+11776];
	mov.u32 	%r3680, %r3864;
	mov.f32 	%f2382, %f2419;
	@%p434 bra 	$L__BB1_450;
	setp.eq.f32 	%p435, %f31, 0f7F800000;
	@%p435 bra 	$L__BB1_449;
	mov.b32 	%r637, %f5;
	shl.b32 	%r2347, %r637, 8;
	or.b32  	%r638, %r2347, -2147483648;
	mov.b64 	%rd1912, 0;
	mov.b32 	%r3677, 0;
$L__BB1_445:
	.pragma "nounroll";
	mul.wide.u32 	%rd1116, %r3677, 4;
	mov.u64 	%rd1117, __cudart_i2opi_f;
	add.s64 	%rd1118, %rd1117, %rd1116;
	ld.global.nc.u32 	%r2348, [%rd1118];
	mad.wide.u32 	%rd1119, %r2348, %r638, %rd1912;
	shr.u64 	%rd1912, %rd1119, 32;
	add.s64 	%rd1120, %rd8, %rd1116;
	st.local.u32 	[%rd1120], %rd1119;
	add.s32 	%r3677, %r3677, 1;
	setp.ne.s32 	%p436, %r3677, 6;
	@%p436 bra 	$L__BB1_445;
	shr.u32 	%r2349, %r637, 23;
	st.local.u32 	[%rd8+24], %rd1912;
	and.b32  	%r641, %r2349, 31;
	and.b32  	%r2350, %r2349, 224;
	add.s32 	%r2351, %r2350, -128;
	shr.u32 	%r2352, %r2351, 5;
	mul.wide.u32 	%rd1121, %r2352, 4;
	sub.s64 	%rd217, %rd8, %rd1121;
	ld.local.u32 	%r3678, [%rd217+24];
	ld.local.u32 	%r3679, [%rd217+20];
	setp.eq.s32 	%p437, %r641, 0;
	@%p437 bra 	$L__BB1_448;
	shf.l.wrap.b32 	%r3678, %r3679, %r3678, %r641;
	ld.local.u32 	%r2353, [%rd217+16];
	shf.l.wrap.b32 	%r3679, %r2353, %r3679, %r641;
$L__BB1_448:
	shr.u32 	%r2354, %r3678, 30;
	shf.l.wrap.b32 	%r2355, %r3679, %r3678, 2;
	shl.b32 	%r2356, %r3679, 2;
	shr.u32 	%r2357, %r2355, 31;
	add.s32 	%r2358, %r2357, %r2354;
	neg.s32 	%r2359, %r2358;
	setp.lt.s32 	%p438, %r637, 0;
	selp.b32 	%r3680, %r2359, %r2358, %p438;
	xor.b32  	%r2360, %r2355, %r637;
	shr.s32 	%r2361, %r2355, 31;
	xor.b32  	%r2362, %r2361, %r2355;
	xor.b32  	%r2363, %r2361, %r2356;
	cvt.u64.u32 	%rd1122, %r2362;
	shl.b64 	%rd1123, %rd1122, 32;
	cvt.u64.u32 	%rd1124, %r2363;
	or.b64  	%rd1125, %rd1123, %rd1124;
	cvt.rn.f64.s64 	%fd81, %rd1125;
	mul.f64 	%fd82, %fd81, 0d3BF921FB54442D19;
	cvt.rn.f32.f64 	%f1189, %fd82;
	neg.f32 	%f1190, %f1189;
	setp.lt.s32 	%p439, %r2360, 0;
	selp.f32 	%f2382, %f1190, %f1189, %p439;
	bra.uni 	$L__BB1_450;
$L__BB1_449:
	mov.f32 	%f1191, 0f00000000;
	mul.rn.f32 	%f2382, %f5, %f1191;
	mov.b32 	%r3680, 0;
$L__BB1_450:
	add.s32 	%r2365, %r3680, 1;
	mul.rn.f32 	%f1192, %f2382, %f2382;
	and.b32  	%r2366, %r3680, 1;
	setp.eq.b32 	%p440, %r2366, 1;
	selp.f32 	%f1193, %f2382, 0f3F800000, %p440;
	fma.rn.f32 	%f1194, %f1192, %f1193, 0f00000000;
	fma.rn.f32 	%f1195, %f1192, 0f37CBAC00, 0fBAB607ED;
	selp.f32 	%f1196, 0fB94D4153, %f1195, %p440;
	selp.f32 	%f1197, 0f3C0885E4, 0f3D2AAABB, %p440;
	fma.rn.f32 	%f1198, %f1196, %f1192, %f1197;
	selp.f32 	%f1199, 0fBE2AAAA8, 0fBEFFFFFF, %p440;
	fma.rn.f32 	%f1200, %f1198, %f1192, %f1199;
	fma.rn.f32 	%f1201, %f1200, %f1194, %f1193;
	and.b32  	%r2367, %r2365, 2;
	setp.eq.s32 	%p441, %r2367, 0;
	mov.f32 	%f1202, 0f00000000;
	sub.f32 	%f1203, %f1202, %f1201;
	selp.f32 	%f237, %f1201, %f1203, %p441;
	@%p1 bra 	$L__BB1_453;
	mov.b32 	%r2369, %f5;
	shl.b32 	%r2370, %r2369, 8;
	or.b32  	%r650, %r2370, -2147483648;
	mov.b64 	%rd1913, 0;
	mov.b32 	%r3681, 0;
$L__BB1_452:
	.pragma "nounroll";
	mul.wide.u32 	%rd1127, %r3681, 4;
	mov.u64 	%rd1128, __cudart_i2opi_f;
	add.s64 	%rd1129, %rd1128, %rd1127;
	ld.global.nc.u32 	%r2371, [%rd1129];
	mad.wide.u32 	%rd1130, %r2371, %r650, %rd1913;
	shr.u64 	%rd1913, %rd1130, 32;
	add.s64 	%rd1131, %rd7, %rd1127;
	st.local.u32 	[%rd1131], %rd1130;
	add.s32 	%r3681, %r3681, 1;
	setp.ne.s32 	%p442, %r3681, 6;
	@%p442 bra 	$L__BB1_452;
$L__BB1_453:
	setp.ltu.f32 	%p443, %f37, 0f47CE4780;
	mov.u32 	%r3685, %r3872;
	mov.f32 	%f2383, %f2421;
	@%p443 bra 	$L__BB1_461;
	setp.eq.f32 	%p444, %f37, 0f7F800000;
	@%p444 bra 	$L__BB1_460;
	mov.b32 	%r653, %f6;
	shl.b32 	%r2373, %r653, 8;
	or.b32  	%r654, %r2373, -2147483648;
	mov.b64 	%rd1914, 0;
	mov.b32 	%r3682, 0;
$L__BB1_456:
	.pragma "nounroll";
	mul.wide.u32 	%rd1133, %r3682, 4;
	mov.u64 	%rd1134, __cudart_i2opi_f;
	add.s64 	%rd1135, %rd1134, %rd1133;
	ld.global.nc.u32 	%r2374, [%rd1135];
	mad.wide.u32 	%rd1136, %r2374, %r654, %rd1914;
	shr.u64 	%rd1914, %rd1136, 32;
	add.s64 	%rd1137, %rd6, %rd1133;
	st.local.u32 	[%rd1137], %rd1136;
	add.s32 	%r3682, %r3682, 1;
	setp.ne.s32 	%p445, %r3682, 6;
	@%p445 bra 	$L__BB1_456;
	shr.u32 	%r2375, %r653, 23;
	st.local.u32 	[%rd6+24], %rd1914;
	and.b32  	%r657, %r2375, 31;
	and.b32  	%r2376, %r2375, 224;
	add.s32 	%r2377, %r2376, -128;
	shr.u32 	%r2378, %r2377, 5;
	mul.wide.u32 	%rd1138, %r2378, 4;
	sub.s64 	%rd222, %rd6, %rd1138;
	ld.local.u32 	%r3683, [%rd222+24];
	ld.local.u32 	%r3684, [%rd222+20];
	setp.eq.s32 	%p446, %r657, 0;
	@%p446 bra 	$L__BB1_459;
	shf.l.wrap.b32 	%r3683, %r3684, %r3683, %r657;
	ld.local.u32 	%r2379, [%rd222+16];
	shf.l.wrap.b32 	%r3684, %r2379, %r3684, %r657;
$L__BB1_459:
	shr.u32 	%r2380, %r3683, 30;
	shf.l.wrap.b32 	%r2381, %r3684, %r3683, 2;
	shl.b32 	%r2382, %r3684, 2;
	shr.u32 	%r2383, %r2381, 31;
	add.s32 	%r2384, %r2383, %r2380;
	neg.s32 	%r2385, %r2384;
	setp.lt.s32 	%p447, %r653, 0;
	selp.b32 	%r3685, %r2385, %r2384, %p447;
	xor.b32  	%r2386, %r2381, %r653;
	shr.s32 	%r2387, %r2381, 31;
	xor.b32  	%r2388, %r2387, %r2381;
	xor.b32  	%r2389, %r2387, %r2382;
	cvt.u64.u32 	%rd1139, %r2388;
	shl.b64 	%rd1140, %rd1139, 32;
	cvt.u64.u32 	%rd1141, %r2389;
	or.b64  	%rd1142, %rd1140, %rd1141;
	cvt.rn.f64.s64 	%fd83, %rd1142;
	mul.f64 	%fd84, %fd83, 0d3BF921FB54442D19;
	cvt.rn.f32.f64 	%f1204, %fd84;
	neg.f32 	%f1205, %f1204;
	setp.lt.s32 	%p448, %r2386, 0;
	selp.f32 	%f2383, %f1205, %f1204, %p448;
	bra.uni 	$L__BB1_461;
$L__BB1_460:
	mov.f32 	%f1206, 0f00000000;
	mul.rn.f32 	%f2383, %f6, %f1206;
	mov.b32 	%r3685, 0;
$L__BB1_461:
	setp.ltu.f32 	%p449, %f37, 0f47CE4780;
	add.s32 	%r2391, %r3685, 1;
	mul.rn.f32 	%f1207, %f2383, %f2383;
	and.b32  	%r2392, %r3685, 1;
	setp.eq.b32 	%p450, %r2392, 1;
	selp.f32 	%f1208, %f2383, 0f3F800000, %p450;
	fma.rn.f32 	%f1209, %f1207, %f1208, 0f00000000;
	fma.rn.f32 	%f1210, %f1207, 0f37CBAC00, 0fBAB607ED;
	selp.f32 	%f1211, 0fB94D4153, %f1210, %p450;
	selp.f32 	%f1212, 0f3C0885E4, 0f3D2AAABB, %p450;
	fma.rn.f32 	%f1213, %f1211, %f1207, %f1212;
	selp.f32 	%f1214, 0fBE2AAAA8, 0fBEFFFFFF, %p450;
	fma.rn.f32 	%f1215, %f1213, %f1207, %f1214;
	fma.rn.f32 	%f1216, %f1215, %f1209, %f1208;
	and.b32  	%r2393, %r2391, 2;
	setp.eq.s32 	%p451, %r2393, 0;
	mov.f32 	%f1217, 0f00000000;
	sub.f32 	%f1218, %f1217, %f1216;
	selp.f32 	%f241, %f1216, %f1218, %p451;
	mov.u32 	%r3689, %r3872;
	mov.f32 	%f2384, %f2421;
	@%p449 bra 	$L__BB1_469;
	setp.eq.f32 	%p452, %f37, 0f7F800000;
	@%p452 bra 	$L__BB1_468;
	mov.b32 	%r666, %f6;
	mov.b64 	%rd1915, 0;
	mov.b32 	%r3686, 0;
$L__BB1_464:
	.pragma "nounroll";
	mul.wide.u32 	%rd1144, %r3686, 4;
	mov.u64 	%rd1145, __cudart_i2opi_f;
	add.s64 	%rd1146, %rd1145, %rd1144;
	ld.global.nc.u32 	%r2395, [%rd1146];
	shl.b32 	%r2396, %r666, 8;
	or.b32  	%r2397, %r2396, -2147483648;
	mad.wide.u32 	%rd1147, %r2395, %r2397, %rd1915;
	shr.u64 	%rd1915, %rd1147, 32;
	add.s64 	%rd1148, %rd5, %rd1144;
	st.local.u32 	[%rd1148], %rd1147;
	add.s32 	%r3686, %r3686, 1;
	setp.ne.s32 	%p453, %r3686, 6;
	@%p453 bra 	$L__BB1_464;
	shr.u32 	%r2398, %r666, 23;
	st.local.u32 	[%rd5+24], %rd1915;
	and.b32  	%r669, %r2398, 31;
	and.b32  	%r2399, %r2398, 224;
	add.s32 	%r2400, %r2399, -128;
	shr.u32 	%r2401, %r2400, 5;
	mul.wide.u32 	%rd1149, %r2401, 4;
	sub.s64 	%rd225, %rd5, %rd1149;
	ld.local.u32 	%r3687, [%rd225+24];
	ld.local.u32 	%r3688, [%rd225+20];
	setp.eq.s32 	%p454, %r669, 0;
	@%p454 bra 	$L__BB1_467;
	shf.l.wrap.b32 	%r3687, %r3688, %r3687, %r669;
	ld.local.u32 	%r2402, [%rd225+16];
	shf.l.wrap.b32 	%r3688, %r2402, %r3688, %r669;
$L__BB1_467:
	shr.u32 	%r2403, %r3687, 30;
	shf.l.wrap.b32 	%r2404, %r3688, %r3687, 2;
	shl.b32 	%r2405, %r3688, 2;
	shr.u32 	%r2406, %r2404, 31;
	add.s32 	%r2407, %r2406, %r2403;
	neg.s32 	%r2408, %r2407;
	setp.lt.s32 	%p455, %r666, 0;
	selp.b32 	%r3689, %r2408, %r2407, %p455;
	xor.b32  	%r2409, %r2404, %r666;
	shr.s32 	%r2410, %r2404, 31;
	xor.b32  	%r2411, %r2410, %r2404;
	xor.b32  	%r2412, %r2410, %r2405;
	cvt.u64.u32 	%rd1150, %r2411;
	shl.b64 	%rd1151, %rd1150, 32;
	cvt.u64.u32 	%rd1152, %r2412;
	or.b64  	%rd1153, %rd1151, %rd1152;
	cvt.rn.f64.s64 	%fd85, %rd1153;
	mul.f64 	%fd86, %fd85, 0d3BF921FB54442D19;
	cvt.rn.f32.f64 	%f1219, %fd86;
	neg.f32 	%f1220, %f1219;
	setp.lt.s32 	%p456, %r2409, 0;
	selp.f32 	%f2384, %f1220, %f1219, %p456;
	bra.uni 	$L__BB1_469;
$L__BB1_468:
	mov.f32 	%f1221, 0f00000000;
	mul.rn.f32 	%f2384, %f6, %f1221;
	mov.b32 	%r3689, 0;
$L__BB1_469:
	mul.rn.f32 	%f1222, %f2384, %f2384;
	and.b32  	%r2414, %r3689, 1;
	setp.eq.b32 	%p457, %r2414, 1;
	selp.f32 	%f1223, 0f3F800000, %f2384, %p457;
	fma.rn.f32 	%f1224, %f1222, %f1223, 0f00000000;
	fma.rn.f32 	%f1225, %f1222, 0f37CBAC00, 0fBAB607ED;
	selp.f32 	%f1226, %f1225, 0fB94D4153, %p457;
	selp.f32 	%f1227, 0f3D2AAABB, 0f3C0885E4, %p457;
	fma.rn.f32 	%f1228, %f1226, %f1222, %f1227;
	selp.f32 	%f1229, 0fBEFFFFFF, 0fBE2AAAA8, %p457;
	fma.rn.f32 	%f1230, %f1228, %f1222, %f1229;
	fma.rn.f32 	%f1231, %f1230, %f1224, %f1223;
	and.b32  	%r2415, %r3689, 2;
	setp.eq.s32 	%p458, %r2415, 0;
	mov.f32 	%f1232, 0f00000000;
	sub.f32 	%f1233, %f1232, %f1231;
	selp.f32 	%f1234, %f1231, %f1233, %p458;
	rcp.rn.f32 	%f1235, %f241;
	div.rn.f32 	%f1236, %f1235, %f29;
	sub.f32 	%f1237, %f233, %f3;
	mul.f32 	%f1238, %f1237, %f1234;
	mul.f32 	%f1239, %f4, %f1238;
	mul.f32 	%f245, %f1236, %f1239;
	mul.f32 	%f1240, %f245, 0f3F22F983;
	cvt.rni.s32.f32 	%r3693, %f1240;
	cvt.rn.f32.s32 	%f1241, %r3693;
	fma.rn.f32 	%f1242, %f1241, 0fBFC90FDA, %f245;
	fma.rn.f32 	%f1243, %f1241, 0fB3A22168, %f1242;
	fma.rn.f32 	%f2385, %f1241, 0fA7C234C5, %f1243;
	abs.f32 	%f247, %f245;
	setp.ltu.f32 	%p459, %f247, 0f47CE4780;
	@%p459 bra 	$L__BB1_477;
	setp.eq.f32 	%p460, %f247, 0f7F800000;
	@%p460 bra 	$L__BB1_476;
	mov.b32 	%r679, %f245;
	mov.b64 	%rd1916, 0;
	mov.b32 	%r3690, 0;
$L__BB1_472:
	.pragma "nounroll";
	mul.wide.u32 	%rd1155, %r3690, 4;
	mov.u64 	%rd1156, __cudart_i2opi_f;
	add.s64 	%rd1157, %rd1156, %rd1155;
	ld.global.nc.u32 	%r2417, [%rd1157];
	shl.b32 	%r2418, %r679, 8;
	or.b32  	%r2419, %r2418, -2147483648;
	mad.wide.u32 	%rd1158, %r2417, %r2419, %rd1916;
	shr.u64 	%rd1916, %rd1158, 32;
	add.s64 	%rd1159, %rd4, %rd1155;
	st.local.u32 	[%rd1159], %rd1158;
	add.s32 	%r3690, %r3690, 1;
	setp.ne.s32 	%p461, %r3690, 6;
	@%p461 bra 	$L__BB1_472;
	shr.u32 	%r2420, %r679, 23;
	st.local.u32 	[%rd4+24], %rd1916;
	and.b32  	%r682, %r2420, 31;
	and.b32  	%r2421, %r2420, 224;
	add.s32 	%r2422, %r2421, -128;
	shr.u32 	%r2423, %r2422, 5;
	mul.wide.u32 	%rd1160, %r2423, 4;
	sub.s64 	%rd228, %rd4, %rd1160;
	ld.local.u32 	%r3691, [%rd228+24];
	ld.local.u32 	%r3692, [%rd228+20];
	setp.eq.s32 	%p462, %r682, 0;
	@%p462 bra 	$L__BB1_475;
	shf.l.wrap.b32 	%r3691, %r3692, %r3691, %r682;
	ld.local.u32 	%r2424, [%rd228+16];
	shf.l.wrap.b32 	%r3692, %r2424, %r3692, %r682;
$L__BB1_475:
	shr.u32 	%r2425, %r3691, 30;
	shf.l.wrap.b32 	%r2426, %r3692, %r3691, 2;
	shl.b32 	%r2427, %r3692, 2;
	shr.u32 	%r2428, %r2426, 31;
	add.s32 	%r2429, %r2428, %r2425;
	neg.s32 	%r2430, %r2429;
	setp.lt.s32 	%p463, %r679, 0;
	selp.b32 	%r3693, %r2430, %r2429, %p463;
	xor.b32  	%r2431, %r2426, %r679;
	shr.s32 	%r2432, %r2426, 31;
	xor.b32  	%r2433, %r2432, %r2426;
	xor.b32  	%r2434, %r2432, %r2427;
	cvt.u64.u32 	%rd1161, %r2433;
	shl.b64 	%rd1162, %rd1161, 32;
	cvt.u64.u32 	%rd1163, %r2434;
	or.b64  	%rd1164, %rd1162, %rd1163;
	cvt.rn.f64.s64 	%fd87, %rd1164;
	mul.f64 	%fd88, %fd87, 0d3BF921FB54442D19;
	cvt.rn.f32.f64 	%f1244, %fd88;
	neg.f32 	%f1245, %f1244;
	setp.lt.s32 	%p464, %r2431, 0;
	selp.f32 	%f2385, %f1245, %f1244, %p464;
	bra.uni 	$L__BB1_477;
$L__BB1_476:
	mov.f32 	%f1246, 0f00000000;
	mul.rn.f32 	%f2385, %f245, %f1246;
	mov.b32 	%r3693, 0;
$L__BB1_477:
	setp.ltu.f32 	%p465, %f247, 0f47CE4780;
	mul.rn.f32 	%f1247, %f2385, %f2385;
	and.b32  	%r2436, %r3693, 1;
	setp.eq.b32 	%p466, %r2436, 1;
	selp.f32 	%f1248, 0f3F800000, %f2385, %p466;
	fma.rn.f32 	%f1249, %f1247, %f1248, 0f00000000;
	fma.rn.f32 	%f1250, %f1247, 0f37CBAC00, 0fBAB607ED;
	selp.f32 	%f1251, %f1250, 0fB94D4153, %p466;
	selp.f32 	%f1252, 0f3D2AAABB, 0f3C0885E4, %p466;
	fma.rn.f32 	%f1253, %f1251, %f1247, %f1252;
	selp.f32 	%f1254, 0fBEFFFFFF, 0fBE2AAAA8, %p466;
	fma.rn.f32 	%f1255, %f1253, %f1247, %f1254;
	fma.rn.f32 	%f1256, %f1255, %f1249, %f1248;
	and.b32  	%r2437, %r3693, 2;
	setp.eq.s32 	%p467, %r2437, 0;
	mov.f32 	%f1257, 0f00000000;
	sub.f32 	%f1258, %f1257, %f1256;
	selp.f32 	%f251, %f1256, %f1258, %p467;
	setp.eq.f32 	%p468, %f247, 0f7F800000;
	or.pred  	%p469, %p465, %p468;
	@%p469 bra 	$L__BB1_480;
	mov.b32 	%r2439, %f245;
	shl.b32 	%r2440, %r2439, 8;
	or.b32  	%r691, %r2440, -2147483648;
	mov.b64 	%rd1917, 0;
	mov.b32 	%r3694, 0;
$L__BB1_479:
	.pragma "nounroll";
	mul.wide.u32 	%rd1166, %r3694, 4;
	mov.u64 	%rd1167, __cudart_i2opi_f;
	add.s64 	%rd1168, %rd1167, %rd1166;
	ld.global.nc.u32 	%r2441, [%rd1168];
	mad.wide.u32 	%rd1169, %r2441, %r691, %rd1917;
	shr.u64 	%rd1917, %rd1169, 32;
	add.s64 	%rd1170, %rd3, %rd1166;
	st.local.u32 	[%rd1170], %rd1169;
	add.s32 	%r3694, %r3694, 1;
	setp.ne.s32 	%p470, %r3694, 6;
	@%p470 bra 	$L__BB1_479;
$L__BB1_480:
	mul.f32 	%f252, %f237, %f251;
	abs.f32 	%f1259, %f252;
	setp.ltu.f32 	%p471, %f1259, 0f47CE4780;
	setp.eq.f32 	%p472, %f1259, 0f7F800000;
	or.pred  	%p12, %p471, %p472;
	@%p12 bra 	$L__BB1_483;
	mov.b32 	%r2443, %f252;
	shl.b32 	%r2444, %r2443, 8;
	or.b32  	%r694, %r2444, -2147483648;
	mov.b64 	%rd1918, 0;
	mov.b32 	%r3695, 0;
$L__BB1_482:
	.pragma "nounroll";
	mul.wide.u32 	%rd1172, %r3695, 4;
	mov.u64 	%rd1173, __cudart_i2opi_f;
	add.s64 	%rd1174, %rd1173, %rd1172;
	ld.global.nc.u32 	%r2445, [%rd1174];
	mad.wide.u32 	%rd1175, %r2445, %r694, %rd1918;
	shr.u64 	%rd1918, %rd1175, 32;
	add.s64 	%rd1176, %rd2, %rd1172;
	st.local.u32 	[%rd1176], %rd1175;
	add.s32 	%r3695, %r3695, 1;
	setp.ne.s32 	%p473, %r3695, 6;
	@%p473 bra 	$L__BB1_482;
$L__BB1_483:
	@%p12 bra 	$L__BB1_486;
	mov.b32 	%r2447, %f252;
	shl.b32 	%r2448, %r2447, 8;
	or.b32  	%r697, %r2448, -2147483648;
	mov.b64 	%rd1919, 0;
	mov.b32 	%r3696, 0;
$L__BB1_485:
	.pragma "nounroll";
	mul.wide.u32 	%rd1178, %r3696, 4;
	mov.u64 	%rd1179, __cudart_i2opi_f;
	add.s64 	%rd1180, %rd1179, %rd1178;
	ld.global.nc.u32 	%r2449, [%rd1180];
	mad.wide.u32 	%rd1181, %r2449, %r697, %rd1919;
	shr.u64 	%rd1919, %rd1181, 32;
	add.s64 	%rd1182, %rd1, %rd1178;
	st.local.u32 	[%rd1182], %rd1181;
	add.s32 	%r3696, %r3696, 1;
	setp.ne.s32 	%p474, %r3696, 6;
	@%p474 bra 	$L__BB1_485;
$L__BB1_486:
	setp.ltu.f32 	%p475, %f31, 0f47CE4780;
	ld.global.f32 	%f253, [%rd10+12928];
	mov.u32 	%r3700, %r3864;
	mov.f32 	%f2386, %f2419;
	@%p475 bra 	$L__BB1_494;
	setp.eq.f32 	%p476, %f31, 0f7F800000;
	@%p476 bra 	$L__BB1_493;
	mov.b32 	%r700, %f5;
	shl.b32 	%r2451, %r700, 8;
	or.b32  	%r701, %r2451, -2147483648;
	mov.b64 	%rd1920, 0;
	mov.b32 	%r3697, 0;
$L__BB1_489:
	.pragma "nounroll";
	mul.wide.u32 	%rd1184, %r3697, 4;
	mov.u64 	%rd1185, __cudart_i2opi_f;
	add.s64 	%rd1186, %rd1185, %rd1184;
	ld.global.nc.u32 	%r2452, [%rd1186];
	mad.wide.u32 	%rd1187, %r2452, %r701, %rd1920;
	shr.u64 	%rd1920, %rd1187, 32;
	add.s64 	%rd1188, %rd8, %rd1184;
	st.local.u32 	[%rd1188], %rd1187;
	add.s32 	%r3697, %r3697, 1;
	setp.ne.s32 	%p477, %r3697, 6;
	@%p477 bra 	$L__BB1_489;
	shr.u32 	%r2453, %r700, 23;
	st.local.u32 	[%rd8+24], %rd1920;
	and.b32  	%r704, %r2453, 31;
	and.b32  	%r2454, %r2453, 224;
	add.s32 	%r2455, %r2454, -128;
	shr.u32 	%r2456, %r2455, 5;
	mul.wide.u32 	%rd1189, %r2456, 4;
	sub.s64 	%rd237, %rd8, %rd1189;
	ld.local.u32 	%r3698, [%rd237+24];
	ld.local.u32 	%r3699, [%rd237+20];
	setp.eq.s32 	%p478, %r704, 0;
	@%p478 bra 	$L__BB1_492;
	shf.l.wrap.b32 	%r3698, %r3699, %r3698, %r704;
	ld.local.u32 	%r2457, [%rd237+16];
	shf.l.wrap.b32 	%r3699, %r2457, %r3699, %r704;
$L__BB1_492:
	shr.u32 	%r2458, %r3698, 30;
	shf.l.wrap.b32 	%r2459, %r3699, %r3698, 2;
	shl.b32 	%r2460, %r3699, 2;
	shr.u32 	%r2461, %r2459, 31;
	add.s32 	%r2462, %r2461, %r2458;
	neg.s32 	%r2463, %r2462;
	setp.lt.s32 	%p479, %r700, 0;
	selp.b32 	%r3700, %r2463, %r2462, %p479;
	xor.b32  	%r2464, %r2459, %r700;
	shr.s32 	%r2465, %r2459, 31;
	xor.b32  	%r2466, %r2465, %r2459;
	xor.b32  	%r2467, %r2465, %r2460;
	cvt.u64.u32 	%rd1190, %r2466;
	shl.b64 	%rd1191, %rd1190, 32;
	cvt.u64.u32 	%rd1192, %r2467;
	or.b64  	%rd1193, %rd1191, %rd1192;
	cvt.rn.f64.s64 	%fd89, %rd1193;
	mul.f64 	%fd90, %fd89, 0d3BF921FB54442D19;
	cvt.rn.f32.f64 	%f1260, %fd90;
	neg.f32 	%f1261, %f1260;
	setp.lt.s32 	%p480, %r2464, 0;
	selp.f32 	%f2386, %f1261, %f1260, %p480;
	bra.uni 	$L__BB1_494;
$L__BB1_493:
	mov.f32 	%f1262, 0f00000000;
	mul.rn.f32 	%f2386, %f5, %f1262;
	mov.b32 	%r3700, 0;
$L__BB1_494:
	add.s32 	%r2469, %r3700, 1;
	mul.rn.f32 	%f1263, %f2386, %f2386;
	and.b32  	%r2470, %r3700, 1;
	setp.eq.b32 	%p481, %r2470, 1;
	selp.f32 	%f1264, %f2386, 0f3F800000, %p481;
	fma.rn.f32 	%f1265, %f1263, %f1264, 0f00000000;
	fma.rn.f32 	%f1266, %f1263, 0f37CBAC00, 0fBAB607ED;
	selp.f32 	%f1267, 0fB94D4153, %f1266, %p481;
	selp.f32 	%f1268, 0f3C0885E4, 0f3D2AAABB, %p481;
	fma.rn.f32 	%f1269, %f1267, %f1263, %f1268;
	selp.f32 	%f1270, 0fBE2AAAA8, 0fBEFFFFFF, %p481;
	fma.rn.f32 	%f1271, %f1269, %f1263, %f1270;
	fma.rn.f32 	%f1272, %f1271, %f1265, %f1264;
	and.b32  	%r2471, %r2469, 2;
	setp.eq.s32 	%p482, %r2471, 0;
	mov.f32 	%f1273, 0f00000000;
	sub.f32 	%f1274, %f1273, %f1272;
	selp.f32 	%f257, %f1272, %f1274, %p482;
	@%p1 bra 	$L__BB1_497;
	mov.b32 	%r2473, %f5;
	shl.b32 	%r2474, %r2473, 8;
	or.b32  	%r713, %r2474, -2147483648;
	mov.b64 	%rd1921, 0;
	mov.b32 	%r3701, 0;
$L__BB1_496:
	.pragma "nounroll";
	mul.wide.u32 	%rd1195, %r3701, 4;
	mov.u64 	%rd1196, __cudart_i2opi_f;
	add.s64 	%rd1197, %rd1196, %rd1195;
	ld.global.nc.u32 	%r2475, [%rd1197];
	mad.wide.u32 	%rd1198, %r2475, %r713, %rd1921;
	shr.u64 	%rd1921, %rd1198, 32;
	add.s64 	%rd1199, %rd7, %rd1195;
	st.local.u32 	[%rd1199], %rd1198;
	add.s32 	%r3701, %r3701, 1;
	setp.ne.s32 	%p483, %r3701, 6;
	@%p483 bra 	$L__BB1_496;
$L__BB1_497:
	setp.ltu.f32 	%p484, %f37, 0f47CE4780;
	mov.u32 	%r3705, %r3872;
	mov.f32 	%f2387, %f2421;
	@%p484 bra 	$L__BB1_505;
	setp.eq.f32 	%p485, %f37, 0f7F800000;
	@%p485 bra 	$L__BB1_504;
	mov.b32 	%r716, %f6;
	shl.b32 	%r2477, %r716, 8;
	or.b32  	%r717, %r2477, -2147483648;
	mov.b64 	%rd1922, 0;
	mov.b32 	%r3702, 0;
$L__BB1_500:
	.pragma "nounroll";
	mul.wide.u32 	%rd1201, %r3702, 4;
	mov.u64 	%rd1202, __cudart_i2opi_f;
	add.s64 	%rd1203, %rd1202, %rd1201;
	ld.global.nc.u32 	%r2478, [%rd1203];
	mad.wide.u32 	%rd1204, %r2478, %r717, %rd1922;
	shr.u64 	%rd1922, %rd1204, 32;
	add.s64 	%rd1205, %rd6, %rd1201;
	st.local.u32 	[%rd1205], %rd1204;
	add.s32 	%r3702, %r3702, 1;
	setp.ne.s32 	%p486, %r3702, 6;
	@%p486 bra 	$L__BB1_500;
	shr.u32 	%r2479, %r716, 23;
	st.local.u32 	[%rd6+24], %rd1922;
	and.b32  	%r720, %r2479, 31;
	and.b32  	%r2480, %r2479, 224;
	add.s32 	%r2481, %r2480, -128;
	shr.u32 	%r2482, %r2481, 5;
	mul.wide.u32 	%rd1206, %r2482, 4;
	sub.s64 	%rd242, %rd6, %rd1206;
	ld.local.u32 	%r3703, [%rd242+24];
	ld.local.u32 	%r3704, [%rd242+20];
	setp.eq.s32 	%p487, %r720, 0;
	@%p487 bra 	$L__BB1_503;
	shf.l.wrap.b32 	%r3703, %r3704, %r3703, %r720;
	ld.local.u32 	%r2483, [%rd242+16];
	shf.l.wrap.b32 	%r3704, %r2483, %r3704, %r720;
$L__BB1_503:
	shr.u32 	%r2484, %r3703, 30;
	shf.l.wrap.b32 	%r2485, %r3704, %r3703, 2;
	shl.b32 	%r2486, %r3704, 2;
	shr.u32 	%r2487, %r2485, 31;
	add.s32 	%r2488, %r2487, %r2484;
	neg.s32 	%r2489, %r2488;
	setp.lt.s32 	%p488, %r716, 0;
	selp.b32 	%r3705, %r2489, %r2488, %p488;
	xor.b32  	%r2490, %r2485, %r716;
	shr.s32 	%r2491, %r2485, 31;
	xor.b32  	%r2492, %r2491, %r2485;
	xor.b32  	%r2493, %r2491, %r2486;
	cvt.u64.u32 	%rd1207, %r2492;
	shl.b64 	%rd1208, %rd1207, 32;
	cvt.u64.u32 	%rd1209, %r2493;
	or.b64  	%rd1210, %rd1208, %rd1209;
	cvt.rn.f64.s64 	%fd91, %rd1210;
	mul.f64 	%fd92, %fd91, 0d3BF921FB54442D19;
	cvt.rn.f32.f64 	%f1275, %fd92;
	neg.f32 	%f1276, %f1275;
	setp.lt.s32 	%p489, %r2490, 0;
	selp.f32 	%f2387, %f1276, %f1275, %p489;
	bra.uni 	$L__BB1_505;
$L__BB1_504:
	mov.f32 	%f1277, 0f00000000;
	mul.rn.f32 	%f2387, %f6, %f1277;
	mov.b32 	%r3705, 0;
$L__BB1_505:
	setp.ltu.f32 	%p490, %f37, 0f47CE4780;
	add.s32 	%r2495, %r3705, 1;
	mul.rn.f32 	%f1278, %f2387, %f2387;
	and.b32  	%r2496, %r3705, 1;
	setp.eq.b32 	%p491, %r2496, 1;
	selp.f32 	%f1279, %f2387, 0f3F800000, %p491;
	fma.rn.f32 	%f1280, %f1278, %f1279, 0f00000000;
	fma.rn.f32 	%f1281, %f1278, 0f37CBAC00, 0fBAB607ED;
	selp.f32 	%f1282, 0fB94D4153, %f1281, %p491;
	selp.f32 	%f1283, 0f3C0885E4, 0f3D2AAABB, %p491;
	fma.rn.f32 	%f1284, %f1282, %f1278, %f1283;
	selp.f32 	%f1285, 0fBE2AAAA8, 0fBEFFFFFF, %p491;
	fma.rn.f32 	%f1286, %f1284, %f1278, %f1285;
	fma.rn.f32 	%f1287, %f1286, %f1280, %f1279;
	and.b32  	%r2497, %r2495, 2;
	setp.eq.s32 	%p492, %r2497, 0;
	mov.f32 	%f1288, 0f00000000;
	sub.f32 	%f1289, %f1288, %f1287;
	selp.f32 	%f261, %f1287, %f1289, %p492;
	mov.u32 	%r3709, %r3872;
	mov.f32 	%f2388, %f2421;
	@%p490 bra 	$L__BB1_513;
	setp.eq.f32 	%p493, %f37, 0f7F800000;
	@%p493 bra 	$L__BB1_512;
	mov.b32 	%r729, %f6;
	mov.b64 	%rd1923, 0;
	mov.b32 	%r3706, 0;
$L__BB1_508:
	.pragma "nounroll";
	mul.wide.u32 	%rd1212, %r3706, 4;
	mov.u64 	%rd1213, __cudart_i2opi_f;
	add.s64 	%rd1214, %rd1213, %rd1212;
	ld.global.nc.u32 	%r2499, [%rd1214];
	shl.b32 	%r2500, %r729, 8;
	or.b32  	%r2501, %r2500, -2147483648;
	mad.wide.u32 	%rd1215, %r2499, %r2501, %rd1923;
	shr.u64 	%rd1923, %rd1215, 32;
	add.s64 	%rd1216, %rd5, %rd1212;
	st.local.u32 	[%rd1216], %rd1215;
	add.s32 	%r3706, %r3706, 1;
	setp.ne.s32 	%p494, %r3706, 6;
	@%p494 bra 	$L__BB1_508;
	shr.u32 	%r2502, %r729, 23;
	st.local.u32 	[%rd5+24], %rd1923;
	and.b32  	%r732, %r2502, 31;
	and.b32  	%r2503, %r2502, 224;
	add.s32 	%r2504, %r2503, -128;
	shr.u32 	%r2505, %r2504, 5;
	mul.wide.u32 	%rd1217, %r2505, 4;
	sub.s64 	%rd245, %rd5, %rd1217;
	ld.local.u32 	%r3707, [%rd245+24];
	ld.local.u32 	%r3708, [%rd245+20];
	setp.eq.s32 	%p495, %r732, 0;
	@%p495 bra 	$L__BB1_511;
	shf.l.wrap.b32 	%r3707, %r3708, %r3707, %r732;
	ld.local.u32 	%r2506, [%rd245+16];
	shf.l.wrap.b32 	%r3708, %r2506, %r3708, %r732;
$L__BB1_511:
	shr.u32 	%r2507, %r3707, 30;
	shf.l.wrap.b32 	%r2508, %r3708, %r3707, 2;
	shl.b32 	%r2509, %r3708, 2;
	shr.u32 	%r2510, %r2508, 31;
	add.s32 	%r2511, %r2510, %r2507;
	neg.s32 	%r2512, %r2511;
	setp.lt.s32 	%p496, %r729, 0;
	selp.b32 	%r3709, %r2512, %r2511, %p496;
	xor.b32  	%r2513, %r2508, %r729;
	shr.s32 	%r2514, %r2508, 31;
	xor.b32  	%r2515, %r2514, %r2508;
	xor.b32  	%r2516, %r2514, %r2509;
	cvt.u64.u32 	%rd1218, %r2515;
	shl.b64 	%rd1219, %rd1218, 32;
	cvt.u64.u32 	%rd1220, %r2516;
	or.b64  	%rd1221, %rd1219, %rd1220;
	cvt.rn.f64.s64 	%fd93, %rd1221;
	mul.f64 	%fd94, %fd93, 0d3BF921FB54442D19;
	cvt.rn.f32.f64 	%f1290, %fd94;
	neg.f32 	%f1291, %f1290;
	setp.lt.s32 	%p497, %r2513, 0;
	selp.f32 	%f2388, %f1291, %f1290, %p497;
	bra.uni 	$L__BB1_513;
$L__BB1_512:
	mov.f32 	%f1292, 0f00000000;
	mul.rn.f32 	%f2388, %f6, %f1292;
	mov.b32 	%r3709, 0;
$L__BB1_513:
	mul.rn.f32 	%f1293, %f2388, %f2388;
	and.b32  	%r2518, %r3709, 1;
	setp.eq.b32 	%p498, %r2518, 1;
	selp.f32 	%f1294, 0f3F800000, %f2388, %p498;
	fma.rn.f32 	%f1295, %f1293, %f1294, 0f00000000;
	fma.rn.f32 	%f1296, %f1293, 0f37CBAC00, 0fBAB607ED;
	selp.f32 	%f1297, %f1296, 0fB94D4153, %p498;
	selp.f32 	%f1298, 0f3D2AAABB, 0f3C0885E4, %p498;
	fma.rn.f32 	%f1299, %f1297, %f1293, %f1298;
	selp.f32 	%f1300, 0fBEFFFFFF, 0fBE2AAAA8, %p498;
	fma.rn.f32 	%f1301, %f1299, %f1293, %f1300;
	fma.rn.f32 	%f1302, %f1301, %f1295, %f1294;
	and.b32  	%r2519, %r3709, 2;
	setp.eq.s32 	%p499, %r2519, 0;
	mov.f32 	%f1303, 0f00000000;
	sub.f32 	%f1304, %f1303, %f1302;
	selp.f32 	%f1305, %f1302, %f1304, %p499;
	rcp.rn.f32 	%f1306, %f261;
	div.rn.f32 	%f1307, %f1306, %f29;
	sub.f32 	%f1308, %f253, %f3;
	mul.f32 	%f1309, %f1308, %f1305;
	mul.f32 	%f1310, %f4, %f1309;
	mul.f32 	%f265, %f1307, %f1310;
	mul.f32 	%f1311, %f265, 0f3F22F983;
	cvt.rni.s32.f32 	%r3713, %f1311;
	cvt.rn.f32.s32 	%f1312, %r3713;
	fma.rn.f32 	%f1313, %f1312, 0fBFC90FDA, %f265;
	fma.rn.f32 	%f1314, %f1312, 0fB3A22168, %f1313;
	fma.rn.f32 	%f2389, %f1312, 0fA7C234C5, %f1314;
	abs.f32 	%f267, %f265;
	setp.ltu.f32 	%p500, %f267, 0f47CE4780;
	@%p500 bra 	$L__BB1_521;
	setp.eq.f32 	%p501, %f267, 0f7F800000;
	@%p501 bra 	$L__BB1_520;
	mov.b32 	%r742, %f265;
	mov.b64 	%rd1924, 0;
	mov.b32 	%r3710, 0;
$L__BB1_516:
	.pragma "nounroll";
	mul.wide.u32 	%rd1223, %r3710, 4;
	mov.u64 	%rd1224, __cudart_i2opi_f;
	add.s64 	%rd1225, %rd1224, %rd1223;
	ld.global.nc.u32 	%r2521, [%rd1225];
	shl.b32 	%r2522, %r742, 8;
	or.b32  	%r2523, %r2522, -2147483648;
	mad.wide.u32 	%rd1226, %r2521, %r2523, %rd1924;
	shr.u64 	%rd1924, %rd1226, 32;
	add.s64 	%rd1227, %rd4, %rd1223;
	st.local.u32 	[%rd1227], %rd1226;
	add.s32 	%r3710, %r3710, 1;
	setp.ne.s32 	%p502, %r3710, 6;
	@%p502 bra 	$L__BB1_516;
	shr.u32 	%r2524, %r742, 23;
	st.local.u32 	[%rd4+24], %rd1924;
	and.b32  	%r745, %r2524, 31;
	and.b32  	%r2525, %r2524, 224;
	add.s32 	%r2526, %r2525, -128;
	shr.u32 	%r2527, %r2526, 5;
	mul.wide.u32 	%rd1228, %r2527, 4;
	sub.s64 	%rd248, %rd4, %rd1228;
	ld.local.u32 	%r3711, [%rd248+24];
	ld.local.u32 	%r3712, [%rd248+20];
	setp.eq.s32 	%p503, %r745, 0;
	@%p503 bra 	$L__BB1_519;
	shf.l.wrap.b32 	%r3711, %r3712, %r3711, %r745;
	ld.local.u32 	%r2528, [%rd248+16];
	shf.l.wrap.b32 	%r3712, %r2528, %r3712, %r745;
$L__BB1_519:
	shr.u32 	%r2529, %r3711, 30;
	shf.l.wrap.b32 	%r2530, %r3712, %r3711, 2;
	shl.b32 	%r2531, %r3712, 2;
	shr.u32 	%r2532, %r2530, 31;
	add.s32 	%r2533, %r2532, %r2529;
	neg.s32 	%r2534, %r2533;
	setp.lt.s32 	%p504, %r742, 0;
	selp.b32 	%r3713, %r2534, %r2533, %p504;
	xor.b32  	%r2535, %r2530, %r742;
	shr.s32 	%r2536, %r2530, 31;
	xor.b32  	%r2537, %r2536, %r2530;
	xor.b32  	%r2538, %r2536, %r2531;
	cvt.u64.u32 	%rd1229, %r2537;
	shl.b64 	%rd1230, %rd1229, 32;
	cvt.u64.u32 	%rd1231, %r2538;
	or.b64  	%rd1232, %rd1230, %rd1231;
	cvt.rn.f64.s64 	%fd95, %rd1232;
	mul.f64 	%fd96, %fd95, 0d3BF921FB54442D19;
	cvt.rn.f32.f64 	%f1315, %fd96;
	neg.f32 	%f1316, %f1315;
	setp.lt.s32 	%p505, %r2535, 0;
	selp.f32 	%f2389, %f1316, %f1315, %p505;
	bra.uni 	$L__BB1_521;
$L__BB1_520:
	mov.f32 	%f1317, 0f00000000;
	mul.rn.f32 	%f2389, %f265, %f1317;
	mov.b32 	%r3713, 0;
$L__BB1_521:
	setp.ltu.f32 	%p506, %f267, 0f47CE4780;
	mul.rn.f32 	%f1318, %f2389, %f2389;
	and.b32  	%r2540, %r3713, 1;
	setp.eq.b32 	%p507, %r2540, 1;
	selp.f32 	%f1319, 0f3F800000, %f2389, %p507;
	fma.rn.f32 	%f1320, %f1318, %f1319, 0f00000000;
	fma.rn.f32 	%f1321, %f1318, 0f37CBAC00, 0fBAB607ED;
	selp.f32 	%f1322, %f1321, 0fB94D4153, %p507;
	selp.f32 	%f1323, 0f3D2AAABB, 0f3C0885E4, %p507;
	fma.rn.f32 	%f1324, %f1322, %f1318, %f1323;
	selp.f32 	%f1325, 0fBEFFFFFF, 0fBE2AAAA8, %p507;
	fma.rn.f32 	%f1326, %f1324, %f1318, %f1325;
	fma.rn.f32 	%f1327, %f1326, %f1320, %f1319;
	and.b32  	%r2541, %r3713, 2;
	setp.eq.s32 	%p508, %r2541, 0;
	mov.f32 	%f1328, 0f00000000;
	sub.f32 	%f1329, %f1328, %f1327;
	selp.f32 	%f271, %f1327, %f1329, %p508;
	setp.eq.f32 	%p509, %f267, 0f7F800000;
	or.pred  	%p510, %p506, %p509;
	@%p510 bra 	$L__BB1_524;
	mov.b32 	%r2543, %f265;
	shl.b32 	%r2544, %r2543, 8;
	or.b32  	%r754, %r2544, -2147483648;
	mov.b64 	%rd1925, 0;
	mov.b32 	%r3714, 0;
$L__BB1_523:
	.pragma "nounroll";
	mul.wide.u32 	%rd1234, %r3714, 4;
	mov.u64 	%rd1235, __cudart_i2opi_f;
	add.s64 	%rd1236, %rd1235, %rd1234;
	ld.global.nc.u32 	%r2545, [%rd1236];
	mad.wide.u32 	%rd1237, %r2545, %r754, %rd1925;
	shr.u64 	%rd1925, %rd1237, 32;
	add.s64 	%rd1238, %rd3, %rd1234;
	st.local.u32 	[%rd1238], %rd1237;
	add.s32 	%r3714, %r3714, 1;
	setp.ne.s32 	%p511, %r3714, 6;
	@%p511 bra 	$L__BB1_523;
$L__BB1_524:
	mul.f32 	%f272, %f257, %f271;
	abs.f32 	%f1330, %f272;
	setp.ltu.f32 	%p512, %f1330, 0f47CE4780;
	setp.eq.f32 	%p513, %f1330, 0f7F800000;
	or.pred  	%p13, %p512, %p513;
	@%p13 bra 	$L__BB1_527;
	mov.b32 	%r2547, %f272;
	shl.b32 	%r2548, %r2547, 8;
	or.b32  	%r757, %r2548, -2147483648;
	mov.b64 	%rd1926, 0;
	mov.b32 	%r3715, 0;
$L__BB1_526:
	.pragma "nounroll";
	mul.wide.u32 	%rd1240, %r3715, 4;
	mov.u64 	%rd1241, __cudart_i2opi_f;
	add.s64 	%rd1242, %rd1241, %rd1240;
	ld.global.nc.u32 	%r2549, [%rd1242];
	mad.wide.u32 	%rd1243, %r2549, %r757, %rd1926;
	shr.u64 	%rd1926, %rd1243, 32;
	add.s64 	%rd1244, %rd2, %rd1240;
	st.local.u32 	[%rd1244], %rd1243;
	add.s32 	%r3715, %r3715, 1;
	setp.ne.s32 	%p514, %r3715, 6;
	@%p514 bra 	$L__BB1_526;
$L__BB1_527:
	@%p13 bra 	$L__BB1_530;
	mov.b32 	%r2551, %f272;
	shl.b32 	%r2552, %r2551, 8;
	or.b32  	%r760, %r2552, -2147483648;
	mov.b64 	%rd1927, 0;
	mov.b32 	%r3716, 0;
$L__BB1_529:
	.pragma "nounroll";
	mul.wide.u32 	%rd1246, %r3716, 4;
	mov.u64 	%rd1247, __cudart_i2opi_f;
	add.s64 	%rd1248, %rd1247, %rd1246;
	ld.global.nc.u32 	%r2553, [%rd1248];
	mad.wide.u32 	%rd1249, %r2553, %r760, %rd1927;
	shr.u64 	%rd1927, %rd1249, 32;
	add.s64 	%rd1250, %rd1, %rd1246;
	st.local.u32 	[%rd1250], %rd1249;
	add.s32 	%r3716, %r3716, 1;
	setp.ne.s32 	%p515, %r3716, 6;
	@%p515 bra 	$L__BB1_529;
$L__BB1_530:
	setp.ltu.f32 	%p516, %f31, 0f47CE4780;
	ld.global.f32 	%f273, [%rd10+14080];
	mov.u32 	%r3720, %r3864;
	mov.f32 	%f2390, %f2419;
	@%p516 bra 	$L__BB1_538;
	setp.eq.f32 	%p517, %f31, 0f7F800000;
	@%p517 bra 	$L__BB1_537;
	mov.b32 	%r763, %f5;
	shl.b32 	%r2555, %r763, 8;
	or.b32  	%r764, %r2555, -2147483648;
	mov.b64 	%rd1928, 0;
	mov.b32 	%r3717, 0;
$L__BB1_533:
	.pragma "nounroll";
	mul.wide.u32 	%rd1252, %r3717, 4;
	mov.u64 	%rd1253, __cudart_i2opi_f;
	add.s64 	%rd1254, %rd1253, %rd1252;
	ld.global.nc.u32 	%r2556, [%rd1254];
	mad.wide.u32 	%rd1255, %r2556, %r764, %rd1928;
	shr.u64 	%rd1928, %rd1255, 32;
	add.s64 	%rd1256, %rd8, %rd1252;
	st.local.u32 	[%rd1256], %rd1255;
	add.s32 	%r3717, %r3717, 1;
	setp.ne.s32 	%p518, %r3717, 6;
	@%p518 bra 	$L__BB1_533;
	shr.u32 	%r2557, %r763, 23;
	st.local.u32 	[%rd8+24], %rd1928;
	and.b32  	%r767, %r2557, 31;
	and.b32  	%r2558, %r2557, 224;
	add.s32 	%r2559, %r2558, -128;
	shr.u32 	%r2560, %r2559, 5;
	mul.wide.u32 	%rd1257, %r2560, 4;
	sub.s64 	%rd257, %rd8, %rd1257;
	ld.local.u32 	%r3718, [%rd257+24];
	ld.local.u32 	%r3719, [%rd257+20];
	setp.eq.s32 	%p519, %r767, 0;
	@%p519 bra 	$L__BB1_536;
	shf.l.wrap.b32 	%r3718, %r3719, %r3718, %r767;
	ld.local.u32 	%r2561, [%rd257+16];
	shf.l.wrap.b32 	%r3719, %r2561, %r3719, %r767;
$L__BB1_536:
	shr.u32 	%r2562, %r3718, 30;
	shf.l.wrap.b32 	%r2563, %r3719, %r3718, 2;
	shl.b32 	%r2564, %r3719, 2;
	shr.u32 	%r2565, %r2563, 31;
	add.s32 	%r2566, %r2565, %r2562;
	neg.s32 	%r2567, %r2566;
	setp.lt.s32 	%p520, %r763, 0;
	selp.b32 	%r3720, %r2567, %r2566, %p520;
	xor.b32  	%r2568, %r2563, %r763;
	shr.s32 	%r2569, %r2563, 31;
	xor.b32  	%r2570, %r2569, %r2563;
	xor.b32  	%r2571, %r2569, %r2564;
	cvt.u64.u32 	%rd1258, %r2570;
	shl.b64 	%rd1259, %rd1258, 32;
	cvt.u64.u32 	%rd1260, %r2571;
	or.b64  	%rd1261, %rd1259, %rd1260;
	cvt.rn.f64.s64 	%fd97, %rd1261;
	mul.f64 	%fd98, %fd97, 0d3BF921FB54442D19;
	cvt.rn.f32.f64 	%f1331, %fd98;
	neg.f32 	%f1332, %f1331;
	setp.lt.s32 	%p521, %r2568, 0;
	selp.f32 	%f2390, %f1332, %f1331, %p521;
	bra.uni 	$L__BB1_538;
$L__BB1_537:
	mov.f32 	%f1333, 0f00000000;
	mul.rn.f32 	%f2390, %f5, %f1333;
	mov.b32 	%r3720, 0;
$L__BB1_538:
	add.s32 	%r2573, %r3720, 1;
	mul.rn.f32 	%f1334, %f2390, %f2390;
	and.b32  	%r2574, %r3720, 1;
	setp.eq.b32 	%p522, %r2574, 1;
	selp.f32 	%f1335, %f2390, 0f3F800000, %p522;
	fma.rn.f32 	%f1336, %f1334, %f1335, 0f00000000;
	fma.rn.f32 	%f1337, %f1334, 0f37CBAC00, 0fBAB607ED;
	selp.f32 	%f1338, 0fB94D4153, %f1337, %p522;
	selp.f32 	%f1339, 0f3C0885E4, 0f3D2AAABB, %p522;
	fma.rn.f32 	%f1340, %f1338, %f1334, %f1339;
	selp.f32 	%f1341, 0fBE2AAAA8, 0fBEFFFFFF, %p522;
	fma.rn.f32 	%f1342, %f1340, %f1334, %f1341;
	fma.rn.f32 	%f1343, %f1342, %f1336, %f1335;
	and.b32  	%r2575, %r2573, 2;
	setp.eq.s32 	%p523, %r2575, 0;
	mov.f32 	%f1344, 0f00000000;
	sub.f32 	%f1345, %f1344, %f1343;
	selp.f32 	%f277, %f1343, %f1345, %p523;
	@%p1 bra 	$L__BB1_541;
	mov.b32 	%r2577, %f5;
	shl.b32 	%r2578, %r2577, 8;
	or.b32  	%r776, %r2578, -2147483648;
	mov.b64 	%rd1929, 0;
	mov.b32 	%r3721, 0;
$L__BB1_540:
	.pragma "nounroll";
	mul.wide.u32 	%rd1263, %r3721, 4;
	mov.u64 	%rd1264, __cudart_i2opi_f;
	add.s64 	%rd1265, %rd1264, %rd1263;
	ld.global.nc.u32 	%r2579, [%rd1265];
	mad.wide.u32 	%rd1266, %r2579, %r776, %rd1929;
	shr.u64 	%rd1929, %rd1266, 32;
	add.s64 	%rd1267, %rd7, %rd1263;
	st.local.u32 	[%rd1267], %rd1266;
	add.s32 	%r3721, %r3721, 1;
	setp.ne.s32 	%p524, %r3721, 6;
	@%p524 bra 	$L__BB1_540;
$L__BB1_541:
	setp.ltu.f32 	%p525, %f37, 0f47CE4780;
	mov.u32 	%r3725, %r3872;
	mov.f32 	%f2391, %f2421;
	@%p525 bra 	$L__BB1_549;
	setp.eq.f32 	%p526, %f37, 0f7F800000;
	@%p526 bra 	$L__BB1_548;
	mov.b32 	%r779, %f6;
	shl.b32 	%r2581, %r779, 8;
	or.b32  	%r780, %r2581, -2147483648;
	mov.b64 	%rd1930, 0;
	mov.b32 	%r3722, 0;
$L__BB1_544:
	.pragma "nounroll";
	mul.wide.u32 	%rd1269, %r3722, 4;
	mov.u64 	%rd1270, __cudart_i2opi_f;
	add.s64 	%rd1271, %rd1270, %rd1269;
	ld.global.nc.u32 	%r2582, [%rd1271];
	mad.wide.u32 	%rd1272, %r2582, %r780, %rd1930;
	shr.u64 	%rd1930, %rd1272, 32;
	add.s64 	%rd1273, %rd6, %rd1269;
	st.local.u32 	[%rd1273], %rd1272;
	add.s32 	%r3722, %r3722, 1;
	setp.ne.s32 	%p527, %r3722, 6;
	@%p527 bra 	$L__BB1_544;
	shr.u32 	%r2583, %r779, 23;
	st.local.u32 	[%rd6+24], %rd1930;
	and.b32  	%r783, %r2583, 31;
	and.b32  	%r2584, %r2583, 224;
	add.s32 	%r2585, %r2584, -128;
	shr.u32 	%r2586, %r2585, 5;
	mul.wide.u32 	%rd1274, %r2586, 4;
	sub.s64 	%rd262, %rd6, %rd1274;
	ld.local.u32 	%r3723, [%rd262+24];
	ld.local.u32 	%r3724, [%rd262+20];
	setp.eq.s32 	%p528, %r783, 0;
	@%p528 bra 	$L__BB1_547;
	shf.l.wrap.b32 	%r3723, %r3724, %r3723, %r783;
	ld.local.u32 	%r2587, [%rd262+16];
	shf.l.wrap.b32 	%r3724, %r2587, %r3724, %r783;
$L__BB1_547:
	shr.u32 	%r2588, %r3723, 30;
	shf.l.wrap.b32 	%r2589, %r3724, %r3723, 2;
	shl.b32 	%r2590, %r3724, 2;
	shr.u32 	%r2591, %r2589, 31;
	add.s32 	%r2592, %r2591, %r2588;
	neg.s32 	%r2593, %r2592;
	setp.lt.s32 	%p529, %r779, 0;
	selp.b32 	%r3725, %r2593, %r2592, %p529;
	xor.b32  	%r2594, %r2589, %r779;
	shr.s32 	%r2595, %r2589, 31;
	xor.b32  	%r2596, %r2595, %r2589;
	xor.b32  	%r2597, %r2595, %r2590;
	cvt.u64.u32 	%rd1275, %r2596;
	shl.b64 	%rd1276, %rd1275, 32;
	cvt.u64.u32 	%rd1277, %r2597;
	or.b64  	%rd1278, %rd1276, %rd1277;
	cvt.rn.f64.s64 	%fd99, %rd1278;
	mul.f64 	%fd100, %fd99, 0d3BF921FB54442D19;
	cvt.rn.f32.f64 	%f1346, %fd100;
	neg.f32 	%f1347, %f1346;
	setp.lt.s32 	%p530, %r2594, 0;
	selp.f32 	%f2391, %f1347, %f1346, %p530;
	bra.uni 	$L__BB1_549;
$L__BB1_548:
	mov.f32 	%f1348, 0f00000000;
	mul.rn.f32 	%f2391, %f6, %f1348;
	mov.b32 	%r3725, 0;
$L__BB1_549:
	setp.ltu.f32 	%p531, %f37, 0f47CE4780;
	add.s32 	%r2599, %r3725, 1;
	mul.rn.f32 	%f1349, %f2391, %f2391;
	and.b32  	%r2600, %r3725, 1;
	setp.eq.b32 	%p532, %r2600, 1;
	selp.f32 	%f1350, %f2391, 0f3F800000, %p532;
	fma.rn.f32 	%f1351, %f1349, %f1350, 0f00000000;
	fma.rn.f32 	%f1352, %f1349, 0f37CBAC00, 0fBAB607ED;
	selp.f32 	%f1353, 0fB94D4153, %f1352, %p532;
	selp.f32 	%f1354, 0f3C0885E4, 0f3D2AAABB, %p532;
	fma.rn.f32 	%f1355, %f1353, %f1349, %f1354;
	selp.f32 	%f1356, 0fBE2AAAA8, 0fBEFFFFFF, %p532;
	fma.rn.f32 	%f1357, %f1355, %f1349, %f1356;
	fma.rn.f32 	%f1358, %f1357, %f1351, %f1350;
	and.b32  	%r2601, %r2599, 2;
	setp.eq.s32 	%p533, %r2601, 0;
	mov.f32 	%f1359, 0f00000000;
	sub.f32 	%f1360, %f1359, %f1358;
	selp.f32 	%f281, %f1358, %f1360, %p533;
	mov.u32 	%r3729, %r3872;
	mov.f32 	%f2392, %f2421;
	@%p531 bra 	$L__BB1_557;
	setp.eq.f32 	%p534, %f37, 0f7F800000;
	@%p534 bra 	$L__BB1_556;
	mov.b32 	%r792, %f6;
	mov.b64 	%rd1931, 0;
	mov.b32 	%r3726, 0;
$L__BB1_552:
	.pragma "nounroll";
	mul.wide.u32 	%rd1280, %r3726, 4;
	mov.u64 	%rd1281, __cudart_i2opi_f;
	add.s64 	%rd1282, %rd1281, %rd1280;
	ld.global.nc.u32 	%r2603, [%rd1282];
	shl.b32 	%r2604, %r792, 8;
	or.b32  	%r2605, %r2604, -2147483648;
	mad.wide.u32 	%rd1283, %r2603, %r2605, %rd1931;
	shr.u64 	%rd1931, %rd1283, 32;
	add.s64 	%rd1284, %rd5, %rd1280;
	st.local.u32 	[%rd1284], %rd1283;
	add.s32 	%r3726, %r3726, 1;
	setp.ne.s32 	%p535, %r3726, 6;
	@%p535 bra 	$L__BB1_552;
	shr.u32 	%r2606, %r792, 23;
	st.local.u32 	[%rd5+24], %rd1931;
	and.b32  	%r795, %r2606, 31;
	and.b32  	%r2607, %r2606, 224;
	add.s32 	%r2608, %r2607, -128;
	shr.u32 	%r2609, %r2608, 5;
	mul.wide.u32 	%rd1285, %r2609, 4;
	sub.s64 	%rd265, %rd5, %rd1285;
	ld.local.u32 	%r3727, [%rd265+24];
	ld.local.u32 	%r3728, [%rd265+20];
	setp.eq.s32 	%p536, %r795, 0;
	@%p536 bra 	$L__BB1_555;
	shf.l.wrap.b32 	%r3727, %r3728, %r3727, %r795;
	ld.local.u32 	%r2610, [%rd265+16];
	shf.l.wrap.b32 	%r3728, %r2610, %r3728, %r795;
$L__BB1_555:
	shr.u32 	%r2611, %r3727, 30;
	shf.l.wrap.b32 	%r2612, %r3728, %r3727, 2;
	shl.b32 	%r2613, %r3728, 2;
	shr.u32 	%r2614, %r2612, 31;
	add.s32 	%r2615, %r2614, %r2611;
	neg.s32 	%r2616, %r2615;
	setp.lt.s32 	%p537, %r792, 0;
	selp.b32 	%r3729, %r2616, %r2615, %p537;
	xor.b32  	%r2617, %r2612, %r792;
	shr.s32 	%r2618, %r2612, 31;
	xor.b32  	%r2619, %r2618, %r2612;
	xor.b32  	%r2620, %r2618, %r2613;
	cvt.u64.u32 	%rd1286, %r2619;
	shl.b64 	%rd1287, %rd1286, 32;
	cvt.u64.u32 	%rd1288, %r2620;
	or.b64  	%rd1289, %rd1287, %rd1288;
	cvt.rn.f64.s64 	%fd101, %rd1289;
	mul.f64 	%fd102, %fd101, 0d3BF921FB54442D19;
	cvt.rn.f32.f64 	%f1361, %fd102;
	neg.f32 	%f1362, %f1361;
	setp.lt.s32 	%p538, %r2617, 0;
	selp.f32 	%f2392, %f1362, %f1361, %p538;
	bra.uni 	$L__BB1_557;
$L__BB1_556:
	mov.f32 	%f1363, 0f00000000;
	mul.rn.f32 	%f2392, %f6, %f1363;
	mov.b32 	%r3729, 0;
$L__BB1_557:
	mul.rn.f32 	%f1364, %f2392, %f2392;
	and.b32  	%r2622, %r3729, 1;
	setp.eq.b32 	%p539, %r2622, 1;
	selp.f32 	%f1365, 0f3F800000, %f2392, %p539;
	fma.rn.f32 	%f1366, %f1364, %f1365, 0f00000000;
	fma.rn.f32 	%f1367, %f1364, 0f37CBAC00, 0fBAB607ED;
	selp.f32 	%f1368, %f1367, 0fB94D4153, %p539;
	selp.f32 	%f1369, 0f3D2AAABB, 0f3C0885E4, %p539;
	fma.rn.f32 	%f1370, %f1368, %f1364, %f1369;
	selp.f32 	%f1371, 0fBEFFFFFF, 0fBE2AAAA8, %p539;
	fma.rn.f32 	%f1372, %f1370, %f1364, %f1371;
	fma.rn.f32 	%f1373, %f1372, %f1366, %f1365;
	and.b32  	%r2623, %r3729, 2;
	setp.eq.s32 	%p540, %r2623, 0;
	mov.f32 	%f1374, 0f00000000;
	sub.f32 	%f1375, %f1374, %f1373;
	selp.f32 	%f1376, %f1373, %f1375, %p540;
	rcp.rn.f32 	%f1377, %f281;
	div.rn.f32 	%f1378, %f1377, %f29;
	sub.f32 	%f1379, %f273, %f3;
	mul.f32 	%f1380, %f1379, %f1376;
	mul.f32 	%f1381, %f4, %f1380;
	mul.f32 	%f285, %f1378, %f1381;
	mul.f32 	%f1382, %f285, 0f3F22F983;
	cvt.rni.s32.f32 	%r3733, %f1382;
	cvt.rn.f32.s32 	%f1383, %r3733;
	fma.rn.f32 	%f1384, %f1383, 0fBFC90FDA, %f285;
	fma.rn.f32 	%f1385, %f1383, 0fB3A22168, %f1384;
	fma.rn.f32 	%f2393, %f1383, 0fA7C234C5, %f1385;
	abs.f32 	%f287, %f285;
	setp.ltu.f32 	%p541, %f287, 0f47CE4780;
	@%p541 bra 	$L__BB1_565;
	setp.eq.f32 	%p542, %f287, 0f7F800000;
	@%p542 bra 	$L__BB1_564;
	mov.b32 	%r805, %f285;
	mov.b64 	%rd1932, 0;
	mov.b32 	%r3730, 0;
$L__BB1_560:
	.pragma "nounroll";
	mul.wide.u32 	%rd1291, %r3730, 4;
	mov.u64 	%rd1292, __cudart_i2opi_f;
	add.s64 	%rd1293, %rd1292, %rd1291;
	ld.global.nc.u32 	%r2625, [%rd1293];
	shl.b32 	%r2626, %r805, 8;
	or.b32  	%r2627, %r2626, -2147483648;
	mad.wide.u32 	%rd1294, %r2625, %r2627, %rd1932;
	shr.u64 	%rd1932, %rd1294, 32;
	add.s64 	%rd1295, %rd4, %rd1291;
	st.local.u32 	[%rd1295], %rd1294;
	add.s32 	%r3730, %r3730, 1;
	setp.ne.s32 	%p543, %r3730, 6;
	@%p543 bra 	$L__BB1_560;
	shr.u32 	%r2628, %r805, 23;
	st.local.u32 	[%rd4+24], %rd1932;
	and.b32  	%r808, %r2628, 31;
	and.b32  	%r2629, %r2628, 224;
	add.s32 	%r2630, %r2629, -128;
	shr.u32 	%r2631, %r2630, 5;
	mul.wide.u32 	%rd1296, %r2631, 4;
	sub.s64 	%rd268, %rd4, %rd1296;
	ld.local.u32 	%r3731, [%rd268+24];
	ld.local.u32 	%r3732, [%rd268+20];
	setp.eq.s32 	%p544, %r808, 0;
	@%p544 bra 	$L__BB1_563;
	shf.l.wrap.b32 	%r3731, %r3732, %r3731, %r808;
	ld.local.u32 	%r2632, [%rd268+16];
	shf.l.wrap.b32 	%r3732, %r2632, %r3732, %r808;
$L__BB1_563:
	shr.u32 	%r2633, %r3731, 30;
	shf.l.wrap.b32 	%r2634, %r3732, %r3731, 2;
	shl.b32 	%r2635, %r3732, 2;
	shr.u32 	%r2636, %r2634, 31;
	add.s32 	%r2637, %r2636, %r2633;
	neg.s32 	%r2638, %r2637;
	setp.lt.s32 	%p545, %r805, 0;
	selp.b32 	%r3733, %r2638, %r2637, %p545;
	xor.b32  	%r2639, %r2634, %r805;
	shr.s32 	%r2640, %r2634, 31;
	xor.b32  	%r2641, %r2640, %r2634;
	xor.b32  	%r2642, %r2640, %r2635;
	cvt.u64.u32 	%rd1297, %r2641;
	shl.b64 	%rd1298, %rd1297, 32;
	cvt.u64.u32 	%rd1299, %r2642;
	or.b64  	%rd1300, %rd1298, %rd1299;
	cvt.rn.f64.s64 	%fd103, %rd1300;
	mul.f64 	%fd104, %fd103, 0d3BF921FB54442D19;
	cvt.rn.f32.f64 	%f1386, %fd104;
	neg.f32 	%f1387, %f1386;
	setp.lt.s32 	%p546, %r2639, 0;
	selp.f32 	%f2393, %f1387, %f1386, %p546;
	bra.uni 	$L__BB1_565;
$L__BB1_564:
	mov.f32 	%f1388, 0f00000000;
	mul.rn.f32 	%f2393, %f285, %f1388;
	mov.b32 	%r3733, 0;
$L__BB1_565:
	setp.ltu.f32 	%p547, %f287, 0f47CE4780;
	mul.rn.f32 	%f1389, %f2393, %f2393;
	and.b32  	%r2644, %r3733, 1;
	setp.eq.b32 	%p548, %r2644, 1;
	selp.f32 	%f1390, 0f3F800000, %f2393, %p548;
	fma.rn.f32 	%f1391, %f1389, %f1390, 0f00000000;
	fma.rn.f32 	%f1392, %f1389, 0f37CBAC00, 0fBAB607ED;
	selp.f32 	%f1393, %f1392, 0fB94D4153, %p548;
	selp.f32 	%f1394, 0f3D2AAABB, 0f3C0885E4, %p548;
	fma.rn.f32 	%f1395, %f1393, %f1389, %f1394;
	selp.f32 	%f1396, 0fBEFFFFFF, 0fBE2AAAA8, %p548;
	fma.rn.f32 	%f1397, %f1395, %f1389, %f1396;
	fma.rn.f32 	%f1398, %f1397, %f1391, %f1390;
	and.b32  	%r2645, %r3733, 2;
	setp.eq.s32 	%p549, %r2645, 0;
	mov.f32 	%f1399, 0f00000000;
	sub.f32 	%f1400, %f1399, %f1398;
	selp.f32 	%f291, %f1398, %f1400, %p549;
	setp.eq.f32 	%p550, %f287, 0f7F800000;
	or.pred  	%p551, %p547, %p550;
	@%p551 bra 	$L__BB1_568;
	mov.b32 	%r2647, %f285;
	shl.b32 	%r2648, %r2647, 8;
	or.b32  	%r817, %r2648, -2147483648;
	mov.b64 	%rd1933, 0;
	mov.b32 	%r3734, 0;
$L__BB1_567:
	.pragma "nounroll";
	mul.wide.u32 	%rd1302, %r3734, 4;
	mov.u64 	%rd1303, __cudart_i2opi_f;
	add.s64 	%rd1304, %rd1303, %rd1302;
	ld.global.nc.u32 	%r2649, [%rd1304];
	mad.wide.u32 	%rd1305, %r2649, %r817, %rd1933;
	shr.u64 	%rd1933, %rd1305, 32;
	add.s64 	%rd1306, %rd3, %rd1302;
	st.local.u32 	[%rd1306], %rd1305;
	add.s32 	%r3734, %r3734, 1;
	setp.ne.s32 	%p552, %r3734, 6;
	@%p552 bra 	$L__BB1_567;
$L__BB1_568:
	mul.f32 	%f292, %f277, %f291;
	abs.f32 	%f1401, %f292;
	setp.ltu.f32 	%p553, %f1401, 0f47CE4780;
	setp.eq.f32 	%p554, %f1401, 0f7F800000;
	or.pred  	%p14, %p553, %p554;
	@%p14 bra 	$L__BB1_571;
	mov.b32 	%r2651, %f292;
	shl.b32 	%r2652, %r2651, 8;
	or.b32  	%r820, %r2652, -2147483648;
	mov.b64 	%rd1934, 0;
	mov.b32 	%r3735, 0;
$L__BB1_570:
	.pragma "nounroll";
	mul.wide.u32 	%rd1308, %r3735, 4;
	mov.u64 	%rd1309, __cudart_i2opi_f;
	add.s64 	%rd1310, %rd1309, %rd1308;
	ld.global.nc.u32 	%r2653, [%rd1310];
	mad.wide.u32 	%rd1311, %r2653, %r820, %rd1934;
	shr.u64 	%rd1934, %rd1311, 32;
	add.s64 	%rd1312, %rd2, %rd1308;
	st.local.u32 	[%rd1312], %rd1311;
	add.s32 	%r3735, %r3735, 1;
	setp.ne.s32 	%p555, %r3735, 6;
	@%p555 bra 	$L__BB1_570;
$L__BB1_571:
	@%p14 bra 	$L__BB1_574;
	mov.b32 	%r2655, %f292;
	shl.b32 	%r2656, %r2655, 8;
	or.b32  	%r823, %r2656, -2147483648;
	mov.b64 	%rd1935, 0;
	mov.b32 	%r3736, 0;
$L__BB1_573:
	.pragma "nounroll";
	mul.wide.u32 	%rd1314, %r3736, 4;
	mov.u64 	%rd1315, __cudart_i2opi_f;
	add.s64 	%rd1316, %rd1315, %rd1314;
	ld.global.nc.u32 	%r2657, [%rd1316];
	mad.wide.u32 	%rd1317, %r2657, %r823, %rd1935;
	shr.u64 	%rd1935, %rd1317, 32;
	add.s64 	%rd1318, %rd1, %rd1314;
	st.local.u32 	[%rd1318], %rd1317;
	add.s32 	%r3736, %r3736, 1;
	setp.ne.s32 	%p556, %r3736, 6;
	@%p556 bra 	$L__BB1_573;
$L__BB1_574:
	setp.ltu.f32 	%p557, %f31, 0f47CE4780;
	ld.global.f32 	%f293, [%rd10+15232];
	mov.u32 	%r3740, %r3864;
	mov.f32 	%f2394, %f2419;
	@%p557 bra 	$L__BB1_582;
	setp.eq.f32 	%p558, %f31, 0f7F800000;
	@%p558 bra 	$L__BB1_581;
	mov.b32 	%r826, %f5;
	shl.b32 	%r2659, %r826, 8;
	or.b32  	%r827, %r2659, -2147483648;
	mov.b64 	%rd1936, 0;
	mov.b32 	%r3737, 0;
$L__BB1_577:
	.pragma "nounroll";
	mul.wide.u32 	%rd1320, %r3737, 4;
	mov.u64 	%rd1321, __cudart_i2opi_f;
	add.s64 	%rd1322, %rd1321, %rd1320;
	ld.global.nc.u32 	%r2660, [%rd1322];
	mad.wide.u32 	%rd1323, %r2660, %r827, %rd1936;
	shr.u64 	%rd1936, %rd1323, 32;
	add.s64 	%rd1324, %rd8, %rd1320;
	st.local.u32 	[%rd1324], %rd1323;
	add.s32 	%r3737, %r3737, 1;
	setp.ne.s32 	%p559, %r3737, 6;
	@%p559 bra 	$L__BB1_577;
	shr.u32 	%r2661, %r826, 23;
	st.local.u32 	[%rd8+24], %rd1936;
	and.b32  	%r830, %r2661, 31;
	and.b32  	%r2662, %r2661, 224;
	add.s32 	%r2663, %r2662, -128;
	shr.u32 	%r2664, %r2663, 5;
	mul.wide.u32 	%rd1325, %r2664, 4;
	sub.s64 	%rd277, %rd8, %rd1325;
	ld.local.u32 	%r3738, [%rd277+24];
	ld.local.u32 	%r3739, [%rd277+20];
	setp.eq.s32 	%p560, %r830, 0;
	@%p560 bra 	$L__BB1_580;
	shf.l.wrap.b32 	%r3738, %r3739, %r3738, %r830;
	ld.local.u32 	%r2665, [%rd277+16];
	shf.l.wrap.b32 	%r3739, %r2665, %r3739, %r830;
$L__BB1_580:
	shr.u32 	%r2666, %r3738, 30;
	shf.l.wrap.b32 	%r2667, %r3739, %r3738, 2;
	shl.b32 	%r2668, %r3739, 2;
	shr.u32 	%r2669, %r2667, 31;
	add.s32 	%r2670, %r2669, %r2666;
	neg.s32 	%r2671, %r2670;
	setp.lt.s32 	%p561, %r826, 0;
	selp.b32 	%r3740, %r2671, %r2670, %p561;
	xor.b32  	%r2672, %r2667, %r826;
	shr.s32 	%r2673, %r2667, 31;
	xor.b32  	%r2674, %r2673, %r2667;
	xor.b32  	%r2675, %r2673, %r2668;
	cvt.u64.u32 	%rd1326, %r2674;
	shl.b64 	%rd1327, %rd1326, 32;
	cvt.u64.u32 	%rd1328, %r2675;
	or.b64  	%rd1329, %rd1327, %rd1328;
	cvt.rn.f64.s64 	%fd105, %rd1329;
	mul.f64 	%fd106, %fd105, 0d3BF921FB54442D19;
	cvt.rn.f32.f64 	%f1402, %fd106;
	neg.f32 	%f1403, %f1402;
	setp.lt.s32 	%p562, %r2672, 0;
	selp.f32 	%f2394, %f1403, %f1402, %p562;
	bra.uni 	$L__BB1_582;
$L__BB1_581:
	mov.f32 	%f1404, 0f00000000;
	mul.rn.f32 	%f2394, %f5, %f1404;
	mov.b32 	%r3740, 0;
$L__BB1_582:
	add.s32 	%r2677, %r3740, 1;
	mul.rn.f32 	%f1405, %f2394, %f2394;
	and.b32  	%r2678, %r3740, 1;
	setp.eq.b32 	%p563, %r2678, 1;
	selp.f32 	%f1406, %f2394, 0f3F800000, %p563;
	fma.rn.f32 	%f1407, %f1405, %f1406, 0f00000000;
	fma.rn.f32 	%f1408, %f1405, 0f37CBAC00, 0fBAB607ED;
	selp.f32 	%f1409, 0fB94D4153, %f1408, %p563;
	selp.f32 	%f1410, 0f3C0885E4, 0f3D2AAABB, %p563;
	fma.rn.f32 	%f1411, %f1409, %f1405, %f1410;
	selp.f32 	%f1412, 0fBE2AAAA8, 0fBEFFFFFF, %p563;
	fma.rn.f32 	%f1413, %f1411, %f1405, %f1412;
	fma.rn.f32 	%f1414, %f1413, %f1407, %f1406;
	and.b32  	%r2679, %r2677, 2;
	setp.eq.s32 	%p564, %r2679, 0;
	mov.f32 	%f1415, 0f00000000;
	sub.f32 	%f1416, %f1415, %f1414;
	selp.f32 	%f297, %f1414, %f1416, %p564;
	@%p1 bra 	$L__BB1_585;
	mov.b32 	%r2681, %f5;
	shl.b32 	%r2682, %r2681, 8;
	or.b32  	%r839, %r2682, -2147483648;
	mov.b64 	%rd1937, 0;
	mov.b32 	%r3741, 0;
$L__BB1_584:
	.pragma "nounroll";
	mul.wide.u32 	%rd1331, %r3741, 4;
	mov.u64 	%rd1332, __cudart_i2opi_f;
	add.s64 	%rd1333, %rd1332, %rd1331;
	ld.global.nc.u32 	%r2683, [%rd1333];
	mad.wide.u32 	%rd1334, %r2683, %r839, %rd1937;
	shr.u64 	%rd1937, %rd1334, 32;
	add.s64 	%rd1335, %rd7, %rd1331;
	st.local.u32 	[%rd1335], %rd1334;
	add.s32 	%r3741, %r3741, 1;
	setp.ne.s32 	%p565, %r3741, 6;
	@%p565 bra 	$L__BB1_584;
$L__BB1_585:
	setp.ltu.f32 	%p566, %f37, 0f47CE4780;
	mov.u32 	%r3745, %r3872;
	mov.f32 	%f2395, %f2421;
	@%p566 bra 	$L__BB1_593;
	setp.eq.f32 	%p567, %f37, 0f7F800000;
	@%p567 bra 	$L__BB1_592;
	mov.b32 	%r842, %f6;
	shl.b32 	%r2685, %r842, 8;
	or.b32  	%r843, %r2685, -2147483648;
	mov.b64 	%rd1938, 0;
	mov.b32 	%r3742, 0;
$L__BB1_588:
	.pragma "nounroll";
	mul.wide.u32 	%rd1337, %r3742, 4;
	mov.u64 	%rd1338, __cudart_i2opi_f;
	add.s64 	%rd1339, %rd1338, %rd1337;
	ld.global.nc.u32 	%r2686, [%rd1339];
	mad.wide.u32 	%rd1340, %r2686, %r843, %rd1938;
	shr.u64 	%rd1938, %rd1340, 32;
	add.s64 	%rd1341, %rd6, %rd1337;
	st.local.u32 	[%rd1341], %rd1340;
	add.s32 	%r3742, %r3742, 1;
	setp.ne.s32 	%p568, %r3742, 6;
	@%p568 bra 	$L__BB1_588;
	shr.u32 	%r2687, %r842, 23;
	st.local.u32 	[%rd6+24], %rd1938;
	and.b32  	%r846, %r2687, 31;
	and.b32  	%r2688, %r2687, 224;
	add.s32 	%r2689, %r2688, -128;
	shr.u32 	%r2690, %r2689, 5;
	mul.wide.u32 	%rd1342, %r2690, 4;
	sub.s64 	%rd282, %rd6, %rd1342;
	ld.local.u32 	%r3743, [%rd282+24];
	ld.local.u32 	%r3744, [%rd282+20];
	setp.eq.s32 	%p569, %r846, 0;
	@%p569 bra 	$L__BB1_591;
	shf.l.wrap.b32 	%r3743, %r3744, %r3743, %r846;
	ld.local.u32 	%r2691, [%rd282+16];
	shf.l.wrap.b32 	%r3744, %r2691, %r3744, %r846;
$L__BB1_591:
	shr.u32 	%r2692, %r3743, 30;
	shf.l.wrap.b32 	%r2693, %r3744, %r3743, 2;
	shl.b32 	%r2694, %r3744, 2;
	shr.u32 	%r2695, %r2693, 31;
	add.s32 	%r2696, %r2695, %r2692;
	neg.s32 	%r2697, %r2696;
	setp.lt.s32 	%p570, %r842, 0;
	selp.b32 	%r3745, %r2697, %r2696, %p570;
	xor.b32  	%r2698, %r2693, %r842;
	shr.s32 	%r2699, %r2693, 31;
	xor.b32  	%r2700, %r2699, %r2693;
	xor.b32  	%r2701, %r2699, %r2694;
	cvt.u64.u32 	%rd1343, %r2700;
	shl.b64 	%rd1344, %rd1343, 32;
	cvt.u64.u32 	%rd1345, %r2701;
	or.b64  	%rd1346, %rd1344, %rd1345;
	cvt.rn.f64.s64 	%fd107, %rd1346;
	mul.f64 	%fd108, %fd107, 0d3BF921FB54442D19;
	cvt.rn.f32.f64 	%f1417, %fd108;
	neg.f32 	%f1418, %f1417;
	setp.lt.s32 	%p571, %r2698, 0;
	selp.f32 	%f2395, %f1418, %f1417, %p571;
	bra.uni 	$L__BB1_593;
$L__BB1_592:
	mov.f32 	%f1419, 0f00000000;
	mul.rn.f32 	%f2395, %f6, %f1419;
	mov.b32 	%r3745, 0;
$L__BB1_593:
	setp.ltu.f32 	%p572, %f37, 0f47CE4780;
	add.s32 	%r2703, %r3745, 1;
	mul.rn.f32 	%f1420, %f2395, %f2395;
	and.b32  	%r2704, %r3745, 1;
	setp.eq.b32 	%p573, %r2704, 1;
	selp.f32 	%f1421, %f2395, 0f3F800000, %p573;
	fma.rn.f32 	%f1422, %f1420, %f1421, 0f00000000;
	fma.rn.f32 	%f1423, %f1420, 0f37CBAC00, 0fBAB607ED;
	selp.f32 	%f1424, 0fB94D4153, %f1423, %p573;
	selp.f32 	%f1425, 0f3C0885E4, 0f3D2AAABB, %p573;
	fma.rn.f32 	%f1426, %f1424, %f1420, %f1425;
	selp.f32 	%f1427, 0fBE2AAAA8, 0fBEFFFFFF, %p573;
	fma.rn.f32 	%f1428, %f1426, %f1420, %f1427;
	fma.rn.f32 	%f1429, %f1428, %f1422, %f1421;
	and.b32  	%r2705, %r2703, 2;
	setp.eq.s32 	%p574, %r2705, 0;
	mov.f32 	%f1430, 0f00000000;
	sub.f32 	%f1431, %f1430, %f1429;
	selp.f32 	%f301, %f1429, %f1431, %p574;
	mov.u32 	%r3749, %r3872;
	mov.f32 	%f2396, %f2421;
	@%p572 bra 	$L__BB1_601;
	setp.eq.f32 	%p575, %f37, 0f7F800000;
	@%p575 bra 	$L__BB1_600;
	mov.b32 	%r855, %f6;
	mov.b64 	%rd1939, 0;
	mov.b32 	%r3746, 0;
$L__BB1_596:
	.pragma "nounroll";
	mul.wide.u32 	%rd1348, %r3746, 4;
	mov.u64 	%rd1349, __cudart_i2opi_f;
	add.s64 	%rd1350, %rd1349, %rd1348;
	ld.global.nc.u32 	%r2707, [%rd1350];
	shl.b32 	%r2708, %r855, 8;
	or.b32  	%r2709, %r2708, -2147483648;
	mad.wide.u32 	%rd1351, %r2707, %r2709, %rd1939;
	shr.u64 	%rd1939, %rd1351, 32;
	add.s64 	%rd1352, %rd5, %rd1348;
	st.local.u32 	[%rd1352], %rd1351;
	add.s32 	%r3746, %r3746, 1;
	setp.ne.s32 	%p576, %r3746, 6;
	@%p576 bra 	$L__BB1_596;
	shr.u32 	%r2710, %r855, 23;
	st.local.u32 	[%rd5+24], %rd1939;
	and.b32  	%r858, %r2710, 31;
	and.b32  	%r2711, %r2710, 224;
	add.s32 	%r2712, %r2711, -128;
	shr.u32 	%r2713, %r2712, 5;
	mul.wide.u32 	%rd1353, %r2713, 4;
	sub.s64 	%rd285, %rd5, %rd1353;
	ld.local.u32 	%r3747, [%rd285+24];
	ld.local.u32 	%r3748, [%rd285+20];
	setp.eq.s32 	%p577, %r858, 0;
	@%p577 bra 	$L__BB1_599;
	shf.l.wrap.b32 	%r3747, %r3748, %r3747, %r858;
	ld.local.u32 	%r2714, [%rd285+16];
	shf.l.wrap.b32 	%r3748, %r2714, %r3748, %r858;
$L__BB1_599:
	shr.u32 	%r2715, %r3747, 30;
	shf.l.wrap.b32 	%r2716, %r3748, %r3747, 2;
	shl.b32 	%r2717, %r3748, 2;
	shr.u32 	%r2718, %r2716, 31;
	add.s32 	%r2719, %r2718, %r2715;
	neg.s32 	%r2720, %r2719;
	setp.lt.s32 	%p578, %r855, 0;
	selp.b32 	%r3749, %r2720, %r2719, %p578;
	xor.b32  	%r2721, %r2716, %r855;
	shr.s32 	%r2722, %r2716, 31;
	xor.b32  	%r2723, %r2722, %r2716;
	xor.b32  	%r2724, %r2722, %r2717;
	cvt.u64.u32 	%rd1354, %r2723;
	shl.b64 	%rd1355, %rd1354, 32;
	cvt.u64.u32 	%rd1356, %r2724;
	or.b64  	%rd1357, %rd1355, %rd1356;
	cvt.rn.f64.s64 	%fd109, %rd1357;
	mul.f64 	%fd110, %fd109, 0d3BF921FB54442D19;
	cvt.rn.f32.f64 	%f1432, %fd110;
	neg.f32 	%f1433, %f1432;
	setp.lt.s32 	%p579, %r2721, 0;
	selp.f32 	%f2396, %f1433, %f1432, %p579;
	bra.uni 	$L__BB1_601;
$L__BB1_600:
	mov.f32 	%f1434, 0f00000000;
	mul.rn.f32 	%f2396, %f6, %f1434;
	mov.b32 	%r3749, 0;
$L__BB1_601:
	mul.rn.f32 	%f1435, %f2396, %f2396;
	and.b32  	%r2726, %r3749, 1;
	setp.eq.b32 	%p580, %r2726, 1;
	selp.f32 	%f1436, 0f3F800000, %f2396, %p580;
	fma.rn.f32 	%f1437, %f1435, %f1436, 0f00000000;
	fma.rn.f32 	%f1438, %f1435, 0f37CBAC00, 0fBAB607ED;
	selp.f32 	%f1439, %f1438, 0fB94D4153, %p580;
	selp.f32 	%f1440, 0f3D2AAABB, 0f3C0885E4, %p580;
	fma.rn.f32 	%f1441, %f1439, %f1435, %f1440;
	selp.f32 	%f1442, 0fBEFFFFFF, 0fBE2AAAA8, %p580;
	fma.rn.f32 	%f1443, %f1441, %f1435, %f1442;
	fma.rn.f32 	%f1444, %f1443, %f1437, %f1436;
	and.b32  	%r2727, %r3749, 2;
	setp.eq.s32 	%p581, %r2727, 0;
	mov.f32 	%f1445, 0f00000000;
	sub.f32 	%f1446, %f1445, %f1444;
	selp.f32 	%f1447, %f1444, %f1446, %p581;
	rcp.rn.f32 	%f1448, %f301;
	div.rn.f32 	%f1449, %f1448, %f29;
	sub.f32 	%f1450, %f293, %f3;
	mul.f32 	%f1451, %f1450, %f1447;
	mul.f32 	%f1452, %f4, %f1451;
	mul.f32 	%f305, %f1449, %f1452;
	mul.f32 	%f1453, %f305, 0f3F22F983;
	cvt.rni.s32.f32 	%r3753, %f1453;
	cvt.rn.f32.s32 	%f1454, %r3753;
	fma.rn.f32 	%f1455, %f1454, 0fBFC90FDA, %f305;
	fma.rn.f32 	%f1456, %f1454, 0fB3A22168, %f1455;
	fma.rn.f32 	%f2397, %f1454, 0fA7C234C5, %f1456;
	abs.f32 	%f307, %f305;
	setp.ltu.f32 	%p582, %f307, 0f47CE4780;
	@%p582 bra 	$L__BB1_609;
	setp.eq.f32 	%p583, %f307, 0f7F800000;
	@%p583 bra 	$L__BB1_608;
	mov.b32 	%r868, %f305;
	mov.b64 	%rd1940, 0;
	mov.b32 	%r3750, 0;
$L__BB1_604:
	.pragma "nounroll";
	mul.wide.u32 	%rd1359, %r3750, 4;
	mov.u64 	%rd1360, __cudart_i2opi_f;
	add.s64 	%rd1361, %rd1360, %rd1359;
	ld.global.nc.u32 	%r2729, [%rd1361];
	shl.b32 	%r2730, %r868, 8;
	or.b32  	%r2731, %r2730, -2147483648;
	mad.wide.u32 	%rd1362, %r2729, %r2731, %rd1940;
	shr.u64 	%rd1940, %rd1362, 32;
	add.s64 	%rd1363, %rd4, %rd1359;
	st.local.u32 	[%rd1363], %rd1362;
	add.s32 	%r3750, %r3750, 1;
	setp.ne.s32 	%p584, %r3750, 6;
	@%p584 bra 	$L__BB1_604;
	shr.u32 	%r2732, %r868, 23;
	st.local.u32 	[%rd4+24], %rd1940;
	and.b32  	%r871, %r2732, 31;
	and.b32  	%r2733, %r2732, 224;
	add.s32 	%r2734, %r2733, -128;
	shr.u32 	%r2735, %r2734, 5;
	mul.wide.u32 	%rd1364, %r2735, 4;
	sub.s64 	%rd288, %rd4, %rd1364;
	ld.local.u32 	%r3751, [%rd288+24];
	ld.local.u32 	%r3752, [%rd288+20];
	setp.eq.s32 	%p585, %r871, 0;
	@%p585 bra 	$L__BB1_607;
	shf.l.wrap.b32 	%r3751, %r3752, %r3751, %r871;
	ld.local.u32 	%r2736, [%rd288+16];
	shf.l.wrap.b32 	%r3752, %r2736, %r3752, %r871;
$L__BB1_607:
	shr.u32 	%r2737, %r3751, 30;
	shf.l.wrap.b32 	%r2738, %r3752, %r3751, 2;
	shl.b32 	%r2739, %r3752, 2;
	shr.u32 	%r2740, %r2738, 31;
	add.s32 	%r2741, %r2740, %r2737;
	neg.s32 	%r2742, %r2741;
	setp.lt.s32 	%p586, %r868, 0;
	selp.b32 	%r3753, %r2742, %r2741, %p586;
	xor.b32  	%r2743, %r2738, %r868;
	shr.s32 	%r2744, %r2738, 31;
	xor.b32  	%r2745, %r2744, %r2738;
	xor.b32  	%r2746, %r2744, %r2739;
	cvt.u64.u32 	%rd1365, %r2745;
	shl.b64 	%rd1366, %rd1365, 32;
	cvt.u64.u32 	%rd1367, %r2746;
	or.b64  	%rd1368, %rd1366, %rd1367;
	cvt.rn.f64.s64 	%fd111, %rd1368;
	mul.f64 	%fd112, %fd111, 0d3BF921FB54442D19;
	cvt.rn.f32.f64 	%f1457, %fd112;
	neg.f32 	%f1458, %f1457;
	setp.lt.s32 	%p587, %r2743, 0;
	selp.f32 	%f2397, %f1458, %f1457, %p587;
	bra.uni 	$L__BB1_609;
$L__BB1_608:
	mov.f32 	%f1459, 0f00000000;
	mul.rn.f32 	%f2397, %f305, %f1459;
	mov.b32 	%r3753, 0;
$L__BB1_609:
	setp.ltu.f32 	%p588, %f307, 0f47CE4780;
	mul.rn.f32 	%f1460, %f2397, %f2397;
	and.b32  	%r2748, %r3753, 1;
	setp.eq.b32 	%p589, %r2748, 1;
	selp.f32 	%f1461, 0f3F800000, %f2397, %p589;
	fma.rn.f32 	%f1462, %f1460, %f1461, 0f00000000;
	fma.rn.f32 	%f1463, %f1460, 0f37CBAC00, 0fBAB607ED;
	selp.f32 	%f1464, %f1463, 0fB94D4153, %p589;
	selp.f32 	%f1465, 0f3D2AAABB, 0f3C0885E4, %p589;
	fma.rn.f32 	%f1466, %f1464, %f1460, %f1465;
	selp.f32 	%f1467, 0fBEFFFFFF, 0fBE2AAAA8, %p589;
	fma.rn.f32 	%f1468, %f1466, %f1460, %f1467;
	fma.rn.f32 	%f1469, %f1468, %f1462, %f1461;
	and.b32  	%r2749, %r3753, 2;
	setp.eq.s32 	%p590, %r2749, 0;
	mov.f32 	%f1470, 0f00000000;
	sub.f32 	%f1471, %f1470, %f1469;
	selp.f32 	%f311, %f1469, %f1471, %p590;
	setp.eq.f32 	%p591, %f307, 0f7F800000;
	or.pred  	%p592, %p588, %p591;
	@%p592 bra 	$L__BB1_612;
	mov.b32 	%r2751, %f305;
	shl.b32 	%r2752, %r2751, 8;
	or.b32  	%r880, %r2752, -2147483648;
	mov.b64 	%rd1941, 0;
	mov.b32 	%r3754, 0;
$L__BB1_611:
	.pragma "nounroll";
	mul.wide.u32 	%rd1370, %r3754, 4;
	mov.u64 	%rd1371, __cudart_i2opi_f;
	add.s64 	%rd1372, %rd1371, %rd1370;
	ld.global.nc.u32 	%r2753, [%rd1372];
	mad.wide.u32 	%rd1373, %r2753, %r880, %rd1941;
	shr.u64 	%rd1941, %rd1373, 32;
	add.s64 	%rd1374, %rd3, %rd1370;
	st.local.u32 	[%rd1374], %rd1373;
	add.s32 	%r3754, %r3754, 1;
	setp.ne.s32 	%p593, %r3754, 6;
	@%p593 bra 	$L__BB1_611;
$L__BB1_612:
	mul.f32 	%f312, %f297, %f311;
	abs.f32 	%f1472, %f312;
	setp.ltu.f32 	%p594, %f1472, 0f47CE4780;
	setp.eq.f32 	%p595, %f1472, 0f7F800000;
	or.pred  	%p15, %p594, %p595;
	@%p15 bra 	$L__BB1_615;
	mov.b32 	%r2755, %f312;
	shl.b32 	%r2756, %r2755, 8;
	or.b32  	%r883, %r2756, -2147483648;
	mov.b64 	%rd1942, 0;
	mov.b32 	%r3755, 0;
$L__BB1_614:
	.pragma "nounroll";
	mul.wide.u32 	%rd1376, %r3755, 4;
	mov.u64 	%rd1377, __cudart_i2opi_f;
	add.s64 	%rd1378, %rd1377, %rd1376;
	ld.global.nc.u32 	%r2757, [%rd1378];
	mad.wide.u32 	%rd1379, %r2757, %r883, %rd1942;
	shr.u64 	%rd1942, %rd1379, 32;
	add.s64 	%rd1380, %rd2, %rd1376;
	st.local.u32 	[%rd1380], %rd1379;
	add.s32 	%r3755, %r3755, 1;
	setp.ne.s32 	%p596, %r3755, 6;
	@%p596 bra 	$L__BB1_614;
$L__BB1_615:
	@%p15 bra 	$L__BB1_618;
	mov.b32 	%r2759, %f312;
	shl.b32 	%r2760, %r2759, 8;
	or.b32  	%r886, %r2760, -2147483648;
	mov.b64 	%rd1943, 0;
	mov.b32 	%r3756, 0;
$L__BB1_617:
	.pragma "nounroll";
	mul.wide.u32 	%rd1382, %r3756, 4;
	mov.u64 	%rd1383, __cudart_i2opi_f;
	add.s64 	%rd1384, %rd1383, %rd1382;
	ld.global.nc.u32 	%r2761, [%rd1384];
	mad.wide.u32 	%rd1385, %r2761, %r886, %rd1943;
	shr.u64 	%rd1943, %rd1385, 32;
	add.s64 	%rd1386, %rd1, %rd1382;
	st.local.u32 	[%rd1386], %rd1385;
	add.s32 	%r3756, %r3756, 1;
	setp.ne.s32 	%p597, %r3756, 6;
	@%p597 bra 	$L__BB1_617;
$L__BB1_618:
	setp.ltu.f32 	%p598, %f31, 0f47CE4780;
	ld.global.f32 	%f313, [%rd10+16384];
	mov.u32 	%r3760, %r3864;
	mov.f32 	%f2398, %f2419;
	@%p598 bra 	$L__BB1_626;
	setp.eq.f32 	%p599, %f31, 0f7F800000;
	@%p599 bra 	$L__BB1_625;
	mov.b32 	%r889, %f5;
	shl.b32 	%r2763, %r889, 8;
	or.b32  	%r890, %r2763, -2147483648;
	mov.b64 	%rd1944, 0;
	mov.b32 	%r3757, 0;
$L__BB1_621:
	.pragma "nounroll";
	mul.wide.u32 	%rd1388, %r3757, 4;
	mov.u64 	%rd1389, __cudart_i2opi_f;
	add.s64 	%rd1390, %rd1389, %rd1388;
	ld.global.nc.u32 	%r2764, [%rd1390];
	mad.wide.u32 	%rd1391, %r2764, %r890, %rd1944;
	shr.u64 	%rd1944, %rd1391, 32;
	add.s64 	%rd1392, %rd8, %rd1388;
	st.local.u32 	[%rd1392], %rd1391;
	add.s32 	%r3757, %r3757, 1;
	setp.ne.s32 	%p600, %r3757, 6;
	@%p600 bra 	$L__BB1_621;
	shr.u32 	%r2765, %r889, 23;
	st.local.u32 	[%rd8+24], %rd1944;
	and.b32  	%r893, %r2765, 31;
	and.b32  	%r2766, %r2765, 224;
	add.s32 	%r2767, %r2766, -128;
	shr.u32 	%r2768, %r2767, 5;
	mul.wide.u32 	%rd1393, %r2768, 4;
	sub.s64 	%rd297, %rd8, %rd1393;
	ld.local.u32 	%r3758, [%rd297+24];
	ld.local.u32 	%r3759, [%rd297+20];
	setp.eq.s32 	%p601, %r893, 0;
	@%p601 bra 	$L__BB1_624;
	shf.l.wrap.b32 	%r3758, %r3759, %r3758, %r893;
	ld.local.u32 	%r2769, [%rd297+16];
	shf.l.wrap.b32 	%r3759, %r2769, %r3759, %r893;
$L__BB1_624:
	shr.u32 	%r2770, %r3758, 30;
	shf.l.wrap.b32 	%r2771, %r3759, %r3758, 2;
	shl.b32 	%r2772, %r3759, 2;
	shr.u32 	%r2773, %r2771, 31;
	add.s32 	%r2774, %r2773, %r2770;
	neg.s32 	%r2775, %r2774;
	setp.lt.s32 	%p602, %r889, 0;
	selp.b32 	%r3760, %r2775, %r2774, %p602;
	xor.b32  	%r2776, %r2771, %r889;
	shr.s32 	%r2777, %r2771, 31;
	xor.b32  	%r2778, %r2777, %r2771;
	xor.b32  	%r2779, %r2777, %r2772;
	cvt.u64.u32 	%rd1394, %r2778;
	shl.b64 	%rd1395, %rd1394, 32;
	cvt.u64.u32 	%rd1396, %r2779;
	or.b64  	%rd1397, %rd1395, %rd1396;
	cvt.rn.f64.s64 	%fd113, %rd1397;
	mul.f64 	%fd114, %fd113, 0d3BF921FB54442D19;
	cvt.rn.f32.f64 	%f1473, %fd114;
	neg.f32 	%f1474, %f1473;
	setp.lt.s32 	%p603, %r2776, 0;
	selp.f32 	%f2398, %f1474, %f1473, %p603;
	bra.uni 	$L__BB1_626;
$L__BB1_625:
	mov.f32 	%f1475, 0f00000000;
	mul.rn.f32 	%f2398, %f5, %f1475;
	mov.b32 	%r3760, 0;
$L__BB1_626:
	add.s32 	%r2781, %r3760, 1;
	mul.rn.f32 	%f1476, %f2398, %f2398;
	and.b32  	%r2782, %r3760, 1;
	setp.eq.b32 	%p604, %r2782, 1;
	selp.f32 	%f1477, %f2398, 0f3F800000, %p604;
	fma.rn.f32 	%f1478, %f1476, %f1477, 0f00000000;
	fma.rn.f32 	%f1479, %f1476, 0f37CBAC00, 0fBAB607ED;
	selp.f32 	%f1480, 0fB94D4153, %f1479, %p604;
	selp.f32 	%f1481, 0f3C0885E4, 0f3D2AAABB, %p604;
	fma.rn.f32 	%f1482, %f1480, %f1476, %f1481;
	selp.f32 	%f1483, 0fBE2AAAA8, 0fBEFFFFFF, %p604;
	fma.rn.f32 	%f1484, %f1482, %f1476, %f1483;
	fma.rn.f32 	%f1485, %f1484, %f1478, %f1477;
	and.b32  	%r2783, %r2781, 2;
	setp.eq.s32 	%p605, %r2783, 0;
	mov.f32 	%f1486, 0f00000000;
	sub.f32 	%f1487, %f1486, %f1485;
	selp.f32 	%f317, %f1485, %f1487, %p605;
	@%p1 bra 	$L__BB1_629;
	mov.b32 	%r2785, %f5;
	shl.b32 	%r2786, %r2785, 8;
	or.b32  	%r902, %r2786, -2147483648;
	mov.b64 	%rd1945, 0;
	mov.b32 	%r3761, 0;
$L__BB1_628:
	.pragma "nounroll";
	mul.wide.u32 	%rd1399, %r3761, 4;
	mov.u64 	%rd1400, __cudart_i2opi_f;
	add.s64 	%rd1401, %rd1400, %rd1399;
	ld.global.nc.u32 	%r2787, [%rd1401];
	mad.wide.u32 	%rd1402, %r2787, %r902, %rd1945;
	shr.u64 	%rd1945, %rd1402, 32;
	add.s64 	%rd1403, %rd7, %rd1399;
	st.local.u32 	[%rd1403], %rd1402;
	add.s32 	%r3761, %r3761, 1;
	setp.ne.s32 	%p606, %r3761, 6;
	@%p606 bra 	$L__BB1_628;
$L__BB1_629:
	setp.ltu.f32 	%p607, %f37, 0f47CE4780;
	mov.u32 	%r3765, %r3872;
	mov.f32 	%f2399, %f2421;
	@%p607 bra 	$L__BB1_637;
	setp.eq.f32 	%p608, %f37, 0f7F800000;
	@%p608 bra 	$L__BB1_636;
	mov.b32 	%r905, %f6;
	shl.b32 	%r2789, %r905, 8;
	or.b32  	%r906, %r2789, -2147483648;
	mov.b64 	%rd1946, 0;
	mov.b32 	%r3762, 0;
$L__BB1_632:
	.pragma "nounroll";
	mul.wide.u32 	%rd1405, %r3762, 4;
	mov.u64 	%rd1406, __cudart_i2opi_f;
	add.s64 	%rd1407, %rd1406, %rd1405;
	ld.global.nc.u32 	%r2790, [%rd1407];
	mad.wide.u32 	%rd1408, %r2790, %r906, %rd1946;
	shr.u64 	%rd1946, %rd1408, 32;
	add.s64 	%rd1409, %rd6, %rd1405;
	st.local.u32 	[%rd1409], %rd1408;
	add.s32 	%r3762, %r3762, 1;
	setp.ne.s32 	%p609, %r3762, 6;
	@%p609 bra 	$L__BB1_632;
	shr.u32 	%r2791, %r905, 23;
	st.local.u32 	[%rd6+24], %rd1946;
	and.b32  	%r909, %r2791, 31;
	and.b32  	%r2792, %r2791, 224;
	add.s32 	%r2793, %r2792, -128;
	shr.u32 	%r2794, %r2793, 5;
	mul.wide.u32 	%rd1410, %r2794, 4;
	sub.s64 	%rd302, %rd6, %rd1410;
	ld.local.u32 	%r3763, [%rd302+24];
	ld.local.u32 	%r3764, [%rd302+20];
	setp.eq.s32 	%p610, %r909, 0;
	@%p610 bra 	$L__BB1_635;
	shf.l.wrap.b32 	%r3763, %r3764, %r3763, %r909;
	ld.local.u32 	%r2795, [%rd302+16];
	shf.l.wrap.b32 	%r3764, %r2795, %r3764, %r909;
$L__BB1_635:
	shr.u32 	%r2796, %r3763, 30;
	shf.l.wrap.b32 	%r2797, %r3764, %r3763, 2;
	shl.b32 	%r2798, %r3764, 2;
	shr.u32 	%r2799, %r2797, 31;
	add.s32 	%r2800, %r2799, %r2796;
	neg.s32 	%r2801, %r2800;
	setp.lt.s32 	%p611, %r905, 0;
	selp.b32 	%r3765, %r2801, %r2800, %p611;
	xor.b32  	%r2802, %r2797, %r905;
	shr.s32 	%r2803, %r2797, 31;
	xor.b32  	%r2804, %r2803, %r2797;
	xor.b32  	%r2805, %r2803, %r2798;
	cvt.u64.u32 	%rd1411, %r2804;
	shl.b64 	%rd1412, %rd1411, 32;
	cvt.u64.u32 	%rd1413, %r2805;
	or.b64  	%rd1414, %rd1412, %rd1413;
	cvt.rn.f64.s64 	%fd115, %rd1414;
	mul.f64 	%fd116, %fd115, 0d3BF921FB54442D19;
	cvt.rn.f32.f64 	%f1488, %fd116;
	neg.f32 	%f1489, %f1488;
	setp.lt.s32 	%p612, %r2802, 0;
	selp.f32 	%f2399, %f1489, %f1488, %p612;
	bra.uni 	$L__BB1_637;
$L__BB1_636:
	mov.f32 	%f1490, 0f00000000;
	mul.rn.f32 	%f2399, %f6, %f1490;
	mov.b32 	%r3765, 0;
$L__BB1_637:
	setp.ltu.f32 	%p613, %f37, 0f47CE4780;
	add.s32 	%r2807, %r3765, 1;
	mul.rn.f32 	%f1491, %f2399, %f2399;
	and.b32  	%r2808, %r3765, 1;
	setp.eq.b32 	%p614, %r2808, 1;
	selp.f32 	%f1492, %f2399, 0f3F800000, %p614;
	fma.rn.f32 	%f1493, %f1491, %f1492, 0f00000000;
	fma.rn.f32 	%f1494, %f1491, 0f37CBAC00, 0fBAB607ED;
	selp.f32 	%f1495, 0fB94D4153, %f1494, %p614;
	selp.f32 	%f1496, 0f3C0885E4, 0f3D2AAABB, %p614;
	fma.rn.f32 	%f1497, %f1495, %f1491, %f1496;
	selp.f32 	%f1498, 0fBE2AAAA8, 0fBEFFFFFF, %p614;
	fma.rn.f32 	%f1499, %f1497, %f1491, %f1498;
	fma.rn.f32 	%f1500, %f1499, %f1493, %f1492;
	and.b32  	%r2809, %r2807, 2;
	setp.eq.s32 	%p615, %r2809, 0;
	mov.f32 	%f1501, 0f00000000;
	sub.f32 	%f1502, %f1501, %f1500;
	selp.f32 	%f321, %f1500, %f1502, %p615;
	mov.u32 	%r3769, %r3872;
	mov.f32 	%f2400, %f2421;
	@%p613 bra 	$L__BB1_645;
	setp.eq.f32 	%p616, %f37, 0f7F800000;
	@%p616 bra 	$L__BB1_644;
	mov.b32 	%r918, %f6;
	mov.b64 	%rd1947, 0;
	mov.b32 	%r3766, 0;
$L__BB1_640:
	.pragma "nounroll";
	mul.wide.u32 	%rd1416, %r3766, 4;
	mov.u64 	%rd1417, __cudart_i2opi_f;
	add.s64 	%rd1418, %rd1417, %rd1416;
	ld.global.nc.u32 	%r2811, [%rd1418];
	shl.b32 	%r2812, %r918, 8;
	or.b32  	%r2813, %r2812, -2147483648;
	mad.wide.u32 	%rd1419, %r2811, %r2813, %rd1947;
	shr.u64 	%rd1947, %rd1419, 32;
	add.s64 	%rd1420, %rd5, %rd1416;
	st.local.u32 	[%rd1420], %rd1419;
	add.s32 	%r3766, %r3766, 1;
	setp.ne.s32 	%p617, %r3766, 6;
	@%p617 bra 	$L__BB1_640;
	shr.u32 	%r2814, %r918, 23;
	st.local.u32 	[%rd5+24], %rd1947;
	and.b32  	%r921, %r2814, 31;
	and.b32  	%r2815, %r2814, 224;
	add.s32 	%r2816, %r2815, -128;
	shr.u32 	%r2817, %r2816, 5;
	mul.wide.u32 	%rd1421, %r2817, 4;
	sub.s64 	%rd305, %rd5, %rd1421;
	ld.local.u32 	%r3767, [%rd305+24];
	ld.local.u32 	%r3768, [%rd305+20];
	setp.eq.s32 	%p618, %r921, 0;
	@%p618 bra 	$L__BB1_643;
	shf.l.wrap.b32 	%r3767, %r3768, %r3767, %r921;
	ld.local.u32 	%r2818, [%rd305+16];
	shf.l.wrap.b32 	%r3768, %r2818, %r3768, %r921;
$L__BB1_643:
	shr.u32 	%r2819, %r3767, 30;
	shf.l.wrap.b32 	%r2820, %r3768, %r3767, 2;
	shl.b32 	%r2821, %r3768, 2;
	shr.u32 	%r2822, %r2820, 31;
	add.s32 	%r2823, %r2822, %r2819;
	neg.s32 	%r2824, %r2823;
	setp.lt.s32 	%p619, %r918, 0;
	selp.b32 	%r3769, %r2824, %r2823, %p619;
	xor.b32  	%r2825, %r2820, %r918;
	shr.s32 	%r2826, %r2820, 31;
	xor.b32  	%r2827, %r2826, %r2820;
	xor.b32  	%r2828, %r2826, %r2821;
	cvt.u64.u32 	%rd1422, %r2827;
	shl.b64 	%rd1423, %rd1422, 32;
	cvt.u64.u32 	%rd1424, %r2828;
	or.b64  	%rd1425, %rd1423, %rd1424;
	cvt.rn.f64.s64 	%fd117, %rd1425;
	mul.f64 	%fd118, %fd117, 0d3BF921FB54442D19;
	cvt.rn.f32.f64 	%f1503, %fd118;
	neg.f32 	%f1504, %f1503;
	setp.lt.s32 	%p620, %r2825, 0;
	selp.f32 	%f2400, %f1504, %f1503, %p620;
	bra.uni 	$L__BB1_645;
$L__BB1_644:
	mov.f32 	%f1505, 0f00000000;
	mul.rn.f32 	%f2400, %f6, %f1505;
	mov.b32 	%r3769, 0;
$L__BB1_645:
	mul.rn.f32 	%f1506, %f2400, %f2400;
	and.b32  	%r2830, %r3769, 1;
	setp.eq.b32 	%p621, %r2830, 1;
	selp.f32 	%f1507, 0f3F800000, %f2400, %p621;
	fma.rn.f32 	%f1508, %f1506, %f1507, 0f00000000;
	fma.rn.f32 	%f1509, %f1506, 0f37CBAC00, 0fBAB607ED;
	selp.f32 	%f1510, %f1509, 0fB94D4153, %p621;
	selp.f32 	%f1511, 0f3D2AAABB, 0f3C0885E4, %p621;
	fma.rn.f32 	%f1512, %f1510, %f1506, %f1511;
	selp.f32 	%f1513, 0fBEFFFFFF, 0fBE2AAAA8, %p621;
	fma.rn.f32 	%f1514, %f1512, %f1506, %f1513;
	fma.rn.f32 	%f1515, %f1514, %f1508, %f1507;
	and.b32  	%r2831, %r3769, 2;
	setp.eq.s32 	%p622, %r2831, 0;
	mov.f32 	%f1516, 0f00000000;
	sub.f32 	%f1517, %f1516, %f1515;
	selp.f32 	%f1518, %f1515, %f1517, %p622;
	rcp.rn.f32 	%f1519, %f321;
	div.rn.f32 	%f1520, %f1519, %f29;
	sub.f32 	%f1521, %f313, %f3;
	mul.f32 	%f1522, %f1521, %f1518;
	mul.f32 	%f1523, %f4, %f1522;
	mul.f32 	%f325, %f1520, %f1523;
	mul.f32 	%f1524, %f325, 0f3F22F983;
	cvt.rni.s32.f32 	%r3773, %f1524;
	cvt.rn.f32.s32 	%f1525, %r3773;
	fma.rn.f32 	%f1526, %f1525, 0fBFC90FDA, %f325;
	fma.rn.f32 	%f1527, %f1525, 0fB3A22168, %f1526;
	fma.rn.f32 	%f2401, %f1525, 0fA7C234C5, %f1527;
	abs.f32 	%f327, %f325;
	setp.ltu.f32 	%p623, %f327, 0f47CE4780;
	@%p623 bra 	$L__BB1_653;
	setp.eq.f32 	%p624, %f327, 0f7F800000;
	@%p624 bra 	$L__BB1_652;
	mov.b32 	%r931, %f325;
	mov.b64 	%rd1948, 0;
	mov.b32 	%r3770, 0;
$L__BB1_648:
	.pragma "nounroll";
	mul.wide.u32 	%rd1427, %r3770, 4;
	mov.u64 	%rd1428, __cudart_i2opi_f;
	add.s64 	%rd1429, %rd1428, %rd1427;
	ld.global.nc.u32 	%r2833, [%rd1429];
	shl.b32 	%r2834, %r931, 8;
	or.b32  	%r2835, %r2834, -2147483648;
	mad.wide.u32 	%rd1430, %r2833, %r2835, %rd1948;
	shr.u64 	%rd1948, %rd1430, 32;
	add.s64 	%rd1431, %rd4, %rd1427;
	st.local.u32 	[%rd1431], %rd1430;
	add.s32 	%r3770, %r3770, 1;
	setp.ne.s32 	%p625, %r3770, 6;
	@%p625 bra 	$L__BB1_648;
	shr.u32 	%r2836, %r931, 23;
	st.local.u32 	[%rd4+24], %rd1948;
	and.b32  	%r934, %r2836, 31;
	and.b32  	%r2837, %r2836, 224;
	add.s32 	%r2838, %r2837, -128;
	shr.u32 	%r2839, %r2838, 5;
	mul.wide.u32 	%rd1432, %r2839, 4;
	sub.s64 	%rd308, %rd4, %rd1432;
	ld.local.u32 	%r3771, [%rd308+24];
	ld.local.u32 	%r3772, [%rd308+20];
	setp.eq.s32 	%p626, %r934, 0;
	@%p626 bra 	$L__BB1_651;
	shf.l.wrap.b32 	%r3771, %r3772, %r3771, %r934;
	ld.local.u32 	%r2840, [%rd308+16];
	shf.l.wrap.b32 	%r3772, %r2840, %r3772, %r934;
$L__BB1_651:
	shr.u32 	%r2841, %r3771, 30;
	shf.l.wrap.b32 	%r2842, %r3772, %r3771, 2;
	shl.b32 	%r2843, %r3772, 2;
	shr.u32 	%r2844, %r2842, 31;
	add.s32 	%r2845, %r2844, %r2841;
	neg.s32 	%r2846, %r2845;
	setp.lt.s32 	%p627, %r931, 0;
	selp.b32 	%r3773, %r2846, %r2845, %p627;
	xor.b32  	%r2847, %r2842, %r931;
	shr.s32 	%r2848, %r2842, 31;
	xor.b32  	%r2849, %r2848, %r2842;
	xor.b32  	%r2850, %r2848, %r2843;
	cvt.u64.u32 	%rd1433, %r2849;
	shl.b64 	%rd1434, %rd1433, 32;
	cvt.u64.u32 	%rd1435, %r2850;
	or.b64  	%rd1436, %rd1434, %rd1435;
	cvt.rn.f64.s64 	%fd119, %rd1436;
	mul.f64 	%fd120, %fd119, 0d3BF921FB54442D19;
	cvt.rn.f32.f64 	%f1528, %fd120;
	neg.f32 	%f1529, %f1528;
	setp.lt.s32 	%p628, %r2847, 0;
	selp.f32 	%f2401, %f1529, %f1528, %p628;
	bra.uni 	$L__BB1_653;
$L__BB1_652:
	mov.f32 	%f1530, 0f00000000;
	mul.rn.f32 	%f2401, %f325, %f1530;
	mov.b32 	%r3773, 0;
$L__BB1_653:
	setp.ltu.f32 	%p629, %f327, 0f47CE4780;
	mul.rn.f32 	%f1531, %f2401, %f2401;
	and.b32  	%r2852, %r3773, 1;
	setp.eq.b32 	%p630, %r2852, 1;
	selp.f32 	%f1532, 0f3F800000, %f2401, %p630;
	fma.rn.f32 	%f1533, %f1531, %f1532, 0f00000000;
	fma.rn.f32 	%f1534, %f1531, 0f37CBAC00, 0fBAB607ED;
	selp.f32 	%f1535, %f1534, 0fB94D4153, %p630;
	selp.f32 	%f1536, 0f3D2AAABB, 0f3C0885E4, %p630;
	fma.rn.f32 	%f1537, %f1535, %f1531, %f1536;
	selp.f32 	%f1538, 0fBEFFFFFF, 0fBE2AAAA8, %p630;
	fma.rn.f32 	%f1539, %f1537, %f1531, %f1538;
	fma.rn.f32 	%f1540, %f1539, %f1533, %f1532;
	and.b32  	%r2853, %r3773, 2;
	setp.eq.s32 	%p631, %r2853, 0;
	mov.f32 	%f1541, 0f00000000;
	sub.f32 	%f1542, %f1541, %f1540;
	selp.f32 	%f331, %f1540, %f1542, %p631;
	setp.eq.f32 	%p632, %f327, 0f7F800000;
	or.pred  	%p633, %p629, %p632;
	@%p633 bra 	$L__BB1_656;
	mov.b32 	%r2855, %f325;
	shl.b32 	%r2856, %r2855, 8;
	or.b32  	%r943, %r2856, -2147483648;
	mov.b64 	%rd1949, 0;
	mov.b32 	%r3774, 0;
$L__BB1_655:
	.pragma "nounroll";
	mul.wide.u32 	%rd1438, %r3774, 4;
	mov.u64 	%rd1439, __cudart_i2opi_f;
	add.s64 	%rd1440, %rd1439, %rd1438;
	ld.global.nc.u32 	%r2857, [%rd1440];
	mad.wide.u32 	%rd1441, %r2857, %r943, %rd1949;
	shr.u64 	%rd1949, %rd1441, 32;
	add.s64 	%rd1442, %rd3, %rd1438;
	st.local.u32 	[%rd1442], %rd1441;
	add.s32 	%r3774, %r3774, 1;
	setp.ne.s32 	%p634, %r3774, 6;
	@%p634 bra 	$L__BB1_655;
$L__BB1_656:
	mul.f32 	%f332, %f317, %f331;
	abs.f32 	%f1543, %f332;
	setp.ltu.f32 	%p635, %f1543, 0f47CE4780;
	setp.eq.f32 	%p636, %f1543, 0f7F800000;
	or.pred  	%p16, %p635, %p636;
	@%p16 bra 	$L__BB1_659;
	mov.b32 	%r2859, %f332;
	shl.b32 	%r2860, %r2859, 8;
	or.b32  	%r946, %r2860, -2147483648;
	mov.b64 	%rd1950, 0;
	mov.b32 	%r3775, 0;
$L__BB1_658:
	.pragma "nounroll";
	mul.wide.u32 	%rd1444, %r3775, 4;
	mov.u64 	%rd1445, __cudart_i2opi_f;
	add.s64 	%rd1446, %rd1445, %rd1444;
	ld.global.nc.u32 	%r2861, [%rd1446];
	mad.wide.u32 	%rd1447, %r2861, %r946, %rd1950;
	shr.u64 	%rd1950, %rd1447, 32;
	add.s64 	%rd1448, %rd2, %rd1444;
	st.local.u32 	[%rd1448], %rd1447;
	add.s32 	%r3775, %r3775, 1;
	setp.ne.s32 	%p637, %r3775, 6;
	@%p637 bra 	$L__BB1_658;
$L__BB1_659:
	@%p16 bra 	$L__BB1_662;
	mov.b32 	%r2863, %f332;
	shl.b32 	%r2864, %r2863, 8;
	or.b32  	%r949, %r2864, -2147483648;
	mov.b64 	%rd1951, 0;
	mov.b32 	%r3776, 0;
$L__BB1_661:
	.pragma "nounroll";
	mul.wide.u32 	%rd1450, %r3776, 4;
	mov.u64 	%rd1451, __cudart_i2opi_f;
	add.s64 	%rd1452, %rd1451, %rd1450;
	ld.global.nc.u32 	%r2865, [%rd1452];
	mad.wide.u32 	%rd1453, %r2865, %r949, %rd1951;
	shr.u64 	%rd1951, %rd1453, 32;
	add.s64 	%rd1454, %rd1, %rd1450;
	st.local.u32 	[%rd1454], %rd1453;
	add.s32 	%r3776, %r3776, 1;
	setp.ne.s32 	%p638, %r3776, 6;
	@%p638 bra 	$L__BB1_661;
$L__BB1_662:
	setp.ltu.f32 	%p639, %f31, 0f47CE4780;
	ld.global.f32 	%f333, [%rd10+17536];
	mov.u32 	%r3780, %r3864;
	mov.f32 	%f2402, %f2419;
	@%p639 bra 	$L__BB1_670;
	setp.eq.f32 	%p640, %f31, 0f7F800000;
	@%p640 bra 	$L__BB1_669;
	mov.b32 	%r952, %f5;
	shl.b32 	%r2867, %r952, 8;
	or.b32  	%r953, %r2867, -2147483648;
	mov.b64 	%rd1952, 0;
	mov.b32 	%r3777, 0;
$L__BB1_665:
	.pragma "nounroll";
	mul.wide.u32 	%rd1456, %r3777, 4;
	mov.u64 	%rd1457, __cudart_i2opi_f;
	add.s64 	%rd1458, %rd1457, %rd1456;
	ld.global.nc.u32 	%r2868, [%rd1458];
	mad.wide.u32 	%rd1459, %r2868, %r953, %rd1952;
	shr.u64 	%rd1952, %rd1459, 32;
	add.s64 	%rd1460, %rd8, %rd1456;
	st.local.u32 	[%rd1460], %rd1459;
	add.s32 	%r3777, %r3777, 1;
	setp.ne.s32 	%p641, %r3777, 6;
	@%p641 bra 	$L__BB1_665;
	shr.u32 	%r2869, %r952, 23;
	st.local.u32 	[%rd8+24], %rd1952;
	and.b32  	%r956, %r2869, 31;
	and.b32  	%r2870, %r2869, 224;
	add.s32 	%r2871, %r2870, -128;
	shr.u32 	%r2872, %r2871, 5;
	mul.wide.u32 	%rd1461, %r2872, 4;
	sub.s64 	%rd317, %rd8, %rd1461;
	ld.local.u32 	%r3778, [%rd317+24];
	ld.local.u32 	%r3779, [%rd317+20];
	setp.eq.s32 	%p642, %r956, 0;
	@%p642 bra 	$L__BB1_668;
	shf.l.wrap.b32 	%r3778, %r3779, %r3778, %r956;
	ld.local.u32 	%r2873, [%rd317+16];
	shf.l.wrap.b32 	%r3779, %r2873, %r3779, %r956;
$L__BB1_668:
	shr.u32 	%r2874, %r3778, 30;
	shf.l.wrap.b32 	%r2875, %r3779, %r3778, 2;
	shl.b32 	%r2876, %r3779, 2;
	shr.u32 	%r2877, %r2875, 31;
	add.s32 	%r2878, %r2877, %r2874;
	neg.s32 	%r2879, %r2878;
	setp.lt.s32 	%p643, %r952, 0;
	selp.b32 	%r3780, %r2879, %r2878, %p643;
	xor.b32  	%r2880, %r2875, %r952;
	shr.s32 	%r2881, %r2875, 31;
	xor.b32  	%r2882, %r2881, %r2875;
	xor.b32  	%r2883, %r2881, %r2876;
	cvt.u64.u32 	%rd1462, %r2882;
	shl.b64 	%rd1463, %rd1462, 32;
	cvt.u64.u32 	%rd1464, %r2883;
	or.b64  	%rd1465, %rd1463, %rd1464;
	cvt.rn.f64.s64 	%fd121, %rd1465;
	mul.f64 	%fd122, %fd121, 0d3BF921FB54442D19;
	cvt.rn.f32.f64 	%f1544, %fd122;
	neg.f32 	%f1545, %f1544;
	setp.lt.s32 	%p644, %r2880, 0;
	selp.f32 	%f2402, %f1545, %f1544, %p644;
	bra.uni 	$L__BB1_670;
$L__BB1_669:
	mov.f32 	%f1546, 0f00000000;
	mul.rn.f32 	%f2402, %f5, %f1546;
	mov.b32 	%r3780, 0;
$L__BB1_670:
	add.s32 	%r2885, %r3780, 1;
	mul.rn.f32 	%f1547, %f2402, %f2402;
	and.b32  	%r2886, %r3780, 1;
	setp.eq.b32 	%p645, %r2886, 1;
	selp.f32 	%f1548, %f2402, 0f3F800000, %p645;
	fma.rn.f32 	%f1549, %f1547, %f1548, 0f00000000;
	fma.rn.f32 	%f1550, %f1547, 0f37CBAC00, 0fBAB607ED;
	selp.f32 	%f1551, 0fB94D4153, %f1550, %p645;
	selp.f32 	%f1552, 0f3C0885E4, 0f3D2AAABB, %p645;
	fma.rn.f32 	%f1553, %f1551, %f1547, %f1552;
	selp.f32 	%f1554, 0fBE2AAAA8, 0fBEFFFFFF, %p645;
	fma.rn.f32 	%f1555, %f1553, %f1547, %f1554;
	fma.rn.f32 	%f1556, %f1555, %f1549, %f1548;
	and.b32  	%r2887, %r2885, 2;
	setp.eq.s32 	%p646, %r2887, 0;
	mov.f32 	%f1557, 0f00000000;
	sub.f32 	%f1558, %f1557, %f1556;
	selp.f32 	%f337, %f1556, %f1558, %p646;
	@%p1 bra 	$L__BB1_673;
	mov.b32 	%r2889, %f5;
	shl.b32 	%r2890, %r2889, 8;
	or.b32  	%r965, %r2890, -2147483648;
	mov.b64 	%rd1953, 0;
	mov.b32 	%r3781, 0;
$L__BB1_672:
	.pragma "nounroll";
	mul.wide.u32 	%rd1467, %r3781, 4;
	mov.u64 	%rd1468, __cudart_i2opi_f;
	add.s64 	%rd1469, %rd1468, %rd1467;
	ld.global.nc.u32 	%r2891, [%rd1469];
	mad.wide.u32 	%rd1470, %r2891, %r965, %rd1953;
	shr.u64 	%rd1953, %rd1470, 32;
	add.s64 	%rd1471, %rd7, %rd1467;
	st.local.u32 	[%rd1471], %rd1470;
	add.s32 	%r3781, %r3781, 1;
	setp.ne.s32 	%p647, %r3781, 6;
	@%p647 bra 	$L__BB1_672;
$L__BB1_673:
	setp.ltu.f32 	%p648, %f37, 0f47CE4780;
	mov.u32 	%r3785, %r3872;
	mov.f32 	%f2403, %f2421;
	@%p648 bra 	$L__BB1_681;
	setp.eq.f32 	%p649, %f37, 0f7F800000;
	@%p649 bra 	$L__BB1_680;
	mov.b32 	%r968, %f6;
	shl.b32 	%r2893, %r968, 8;
	or.b32  	%r969, %r2893, -2147483648;
	mov.b64 	%rd1954, 0;
	mov.b32 	%r3782, 0;
$L__BB1_676:
	.pragma "nounroll";
	mul.wide.u32 	%rd1473, %r3782, 4;
	mov.u64 	%rd1474, __cudart_i2opi_f;
	add.s64 	%rd1475, %rd1474, %rd1473;
	ld.global.nc.u32 	%r2894, [%rd1475];
	mad.wide.u32 	%rd1476, %r2894, %r969, %rd1954;
	shr.u64 	%rd1954, %rd1476, 32;
	add.s64 	%rd1477, %rd6, %rd1473;
	st.local.u32 	[%rd1477], %rd1476;
	add.s32 	%r3782, %r3782, 1;
	setp.ne.s32 	%p650, %r3782, 6;
	@%p650 bra 	$L__BB1_676;
	shr.u32 	%r2895, %r968, 23;
	st.local.u32 	[%rd6+24], %rd1954;
	and.b32  	%r972, %r2895, 31;
	and.b32  	%r2896, %r2895, 224;
	add.s32 	%r2897, %r2896, -128;
	shr.u32 	%r2898, %r2897, 5;
	mul.wide.u32 	%rd1478, %r2898, 4;
	sub.s64 	%rd322, %rd6, %rd1478;
	ld.local.u32 	%r3783, [%rd322+24];
	ld.local.u32 	%r3784, [%rd322+20];
	setp.eq.s32 	%p651, %r972, 0;
	@%p651 bra 	$L__BB1_679;
	shf.l.wrap.b32 	%r3783, %r3784, %r3783, %r972;
	ld.local.u32 	%r2899, [%rd322+16];
	shf.l.wrap.b32 	%r3784, %r2899, %r3784, %r972;
$L__BB1_679:
	shr.u32 	%r2900, %r3783, 30;
	shf.l.wrap.b32 	%r2901, %r3784, %r3783, 2;
	shl.b32 	%r2902, %r3784, 2;
	shr.u32 	%r2903, %r2901, 31;
	add.s32 	%r2904, %r2903, %r2900;
	neg.s32 	%r2905, %r2904;
	setp.lt.s32 	%p652, %r968, 0;
	selp.b32 	%r3785, %r2905, %r2904, %p652;
	xor.b32  	%r2906, %r2901, %r968;
	shr.s32 	%r2907, %r2901, 31;
	xor.b32  	%r2908, %r2907, %r2901;
	xor.b32  	%r2909, %r2907, %r2902;
	cvt.u64.u32 	%rd1479, %r2908;
	shl.b64 	%rd1480, %rd1479, 32;
	cvt.u64.u32 	%rd1481, %r2909;
	or.b64  	%rd1482, %rd1480, %rd1481;
	cvt.rn.f64.s64 	%fd123, %rd1482;
	mul.f64 	%fd124, %fd123, 0d3BF921FB54442D19;
	cvt.rn.f32.f64 	%f1559, %fd124;
	neg.f32 	%f1560, %f1559;
	setp.lt.s32 	%p653, %r2906, 0;
	selp.f32 	%f2403, %f1560, %f1559, %p653;
	bra.uni 	$L__BB1_681;
$L__BB1_680:
	mov.f32 	%f1561, 0f00000000;
	mul.rn.f32 	%f2403, %f6, %f1561;
	mov.b32 	%r3785, 0;
$L__BB1_681:
	setp.ltu.f32 	%p654, %f37, 0f47CE4780;
	add.s32 	%r2911, %r3785, 1;
	mul.rn.f32 	%f1562, %f2403, %f2403;
	and.b32  	%r2912, %r3785, 1;
	setp.eq.b32 	%p655, %r2912, 1;
	selp.f32 	%f1563, %f2403, 0f3F800000, %p655;
	fma.rn.f32 	%f1564, %f1562, %f1563, 0f00000000;
	fma.rn.f32 	%f1565, %f1562, 0f37CBAC00, 0fBAB607ED;
	selp.f32 	%f1566, 0fB94D4153, %f1565, %p655;
	selp.f32 	%f1567, 0f3C0885E4, 0f3D2AAABB, %p655;
	fma.rn.f32 	%f1568, %f1566, %f1562, %f1567;
	selp.f32 	%f1569, 0fBE2AAAA8, 0fBEFFFFFF, %p655;
	fma.rn.f32 	%f1570, %f1568, %f1562, %f1569;
	fma.rn.f32 	%f1571, %f1570, %f1564, %f1563;
	and.b32  	%r2913, %r2911, 2;
	setp.eq.s32 	%p656, %r2913, 0;
	mov.f32 	%f1572, 0f00000000;
	sub.f32 	%f1573, %f1572, %f1571;
	selp.f32 	%f341, %f1571, %f1573, %p656;
	mov.u32 	%r3789, %r3872;
	mov.f32 	%f2404, %f2421;
	@%p654 bra 	$L__BB1_689;
	setp.eq.f32 	%p657, %f37, 0f7F800000;
	@%p657 bra 	$L__BB1_688;
	mov.b32 	%r981, %f6;
	mov.b64 	%rd1955, 0;
	mov.b32 	%r3786, 0;
$L__BB1_684:
	.pragma "nounroll";
	mul.wide.u32 	%rd1484, %r3786, 4;
	mov.u64 	%rd1485, __cudart_i2opi_f;
	add.s64 	%rd1486, %rd1485, %rd1484;
	ld.global.nc.u32 	%r2915, [%rd1486];
	shl.b32 	%r2916, %r981, 8;
	or.b32  	%r2917, %r2916, -2147483648;
	mad.wide.u32 	%rd1487, %r2915, %r2917, %rd1955;
	shr.u64 	%rd1955, %rd1487, 32;
	add.s64 	%rd1488, %rd5, %rd1484;
	st.local.u32 	[%rd1488], %rd1487;
	add.s32 	%r3786, %r3786, 1;
	setp.ne.s32 	%p658, %r3786, 6;
	@%p658 bra 	$L__BB1_684;
	shr.u32 	%r2918, %r981, 23;
	st.local.u32 	[%rd5+24], %rd1955;
	and.b32  	%r984, %r2918, 31;
	and.b32  	%r2919, %r2918, 224;
	add.s32 	%r2920, %r2919, -128;
	shr.u32 	%r2921, %r2920, 5;
	mul.wide.u32 	%rd1489, %r2921, 4;
	sub.s64 	%rd325, %rd5, %rd1489;
	ld.local.u32 	%r3787, [%rd325+24];
	ld.local.u32 	%r3788, [%rd325+20];
	setp.eq.s32 	%p659, %r984, 0;
	@%p659 bra 	$L__BB1_687;
	shf.l.wrap.b32 	%r3787, %r3788, %r3787, %r984;
	ld.local.u32 	%r2922, [%rd325+16];
	shf.l.wrap.b32 	%r3788, %r2922, %r3788, %r984;
$L__BB1_687:
	shr.u32 	%r2923, %r3787, 30;
	shf.l.wrap.b32 	%r2924, %r3788, %r3787, 2;
	shl.b32 	%r2925, %r3788, 2;
	shr.u32 	%r2926, %r2924, 31;
	add.s32 	%r2927, %r2926, %r2923;
	neg.s32 	%r2928, %r2927;
	setp.lt.s32 	%p660, %r981, 0;
	selp.b32 	%r3789, %r2928, %r2927, %p660;
	xor.b32  	%r2929, %r2924, %r981;
	shr.s32 	%r2930, %r2924, 31;
	xor.b32  	%r2931, %r2930, %r2924;
	xor.b32  	%r2932, %r2930, %r2925;
	cvt.u64.u32 	%rd1490, %r2931;
	shl.b64 	%rd1491, %rd1490, 32;
	cvt.u64.u32 	%rd1492, %r2932;
	or.b64  	%rd1493, %rd1491, %rd1492;
	cvt.rn.f64.s64 	%fd125, %rd1493;
	mul.f64 	%fd126, %fd125, 0d3BF921FB54442D19;
	cvt.rn.f32.f64 	%f1574, %fd126;
	neg.f32 	%f1575, %f1574;
	setp.lt.s32 	%p661, %r2929, 0;
	selp.f32 	%f2404, %f1575, %f1574, %p661;
	bra.uni 	$L__BB1_689;
$L__BB1_688:
	mov.f32 	%f1576, 0f00000000;
	mul.rn.f32 	%f2404, %f6, %f1576;
	mov.b32 	%r3789, 0;
$L__BB1_689:
	mul.rn.f32 	%f1577, %f2404, %f2404;
	and.b32  	%r2934, %r3789, 1;
	setp.eq.b32 	%p662, %r2934, 1;
	selp.f32 	%f1578, 0f3F800000, %f2404, %p662;
	fma.rn.f32 	%f1579, %f1577, %f1578, 0f00000000;
	fma.rn.f32 	%f1580, %f1577, 0f37CBAC00, 0fBAB607ED;
	selp.f32 	%f1581, %f1580, 0fB94D4153, %p662;
	selp.f32 	%f1582, 0f3D2AAABB, 0f3C0885E4, %p662;
	fma.rn.f32 	%f1583, %f1581, %f1577, %f1582;
	selp.f32 	%f1584, 0fBEFFFFFF, 0fBE2AAAA8, %p662;
	fma.rn.f32 	%f1585, %f1583, %f1577, %f1584;
	fma.rn.f32 	%f1586, %f1585, %f1579, %f1578;
	and.b32  	%r2935, %r3789, 2;
	setp.eq.s32 	%p663, %r2935, 0;
	mov.f32 	%f1587, 0f00000000;
	sub.f32 	%f1588, %f1587, %f1586;
	selp.f32 	%f1589, %f1586, %f1588, %p663;
	rcp.rn.f32 	%f1590, %f341;
	div.rn.f32 	%f1591, %f1590, %f29;
	sub.f32 	%f1592, %f333, %f3;
	mul.f32 	%f1593, %f1592, %f1589;
	mul.f32 	%f1594, %f4, %f1593;
	mul.f32 	%f345, %f1591, %f1594;
	mul.f32 	%f1595, %f345, 0f3F22F983;
	cvt.rni.s32.f32 	%r3793, %f1595;
	cvt.rn.f32.s32 	%f1596, %r3793;
	fma.rn.f32 	%f1597, %f1596, 0fBFC90FDA, %f345;
	fma.rn.f32 	%f1598, %f1596, 0fB3A22168, %f1597;
	fma.rn.f32 	%f2405, %f1596, 0fA7C234C5, %f1598;
	abs.f32 	%f347, %f345;
	setp.ltu.f32 	%p664, %f347, 0f47CE4780;
	@%p664 bra 	$L__BB1_697;
	setp.eq.f32 	%p665, %f347, 0f7F800000;
	@%p665 bra 	$L__BB1_696;
	mov.b32 	%r994, %f345;
	mov.b64 	%rd1956, 0;
	mov.b32 	%r3790, 0;
$L__BB1_692:
	.pragma "nounroll";
	mul.wide.u32 	%rd1495, %r3790, 4;
	mov.u64 	%rd1496, __cudart_i2opi_f;
	add.s64 	%rd1497, %rd1496, %rd1495;
	ld.global.nc.u32 	%r2937, [%rd1497];
	shl.b32 	%r2938, %r994, 8;
	or.b32  	%r2939, %r2938, -2147483648;
	mad.wide.u32 	%rd1498, %r2937, %r2939, %rd1956;
	shr.u64 	%rd1956, %rd1498, 32;
	add.s64 	%rd1499, %rd4, %rd1495;
	st.local.u32 	[%rd1499], %rd1498;
	add.s32 	%r3790, %r3790, 1;
	setp.ne.s32 	%p666, %r3790, 6;
	@%p666 bra 	$L__BB1_692;
	shr.u32 	%r2940, %r994, 23;
	st.local.u32 	[%rd4+24], %rd1956;
	and.b32  	%r997, %r2940, 31;
	and.b32  	%r2941, %r2940, 224;
	add.s32 	%r2942, %r2941, -128;
	shr.u32 	%r2943, %r2942, 5;
	mul.wide.u32 	%rd1500, %r2943, 4;
	sub.s64 	%rd328, %rd4, %rd1500;
	ld.local.u32 	%r3791, [%rd328+24];
	ld.local.u32 	%r3792, [%rd328+20];
	setp.eq.s32 	%p667, %r997, 0;
	@%p667 bra 	$L__BB1_695;
	shf.l.wrap.b32 	%r3791, %r3792, %r3791, %r997;
	ld.local.u32 	%r2944, [%rd328+16];
	shf.l.wrap.b32 	%r3792, %r2944, %r3792, %r997;
$L__BB1_695:
	shr.u32 	%r2945, %r3791, 30;
	shf.l.wrap.b32 	%r2946, %r3792, %r3791, 2;
	shl.b32 	%r2947, %r3792, 2;
	shr.u32 	%r2948, %r2946, 31;
	add.s32 	%r2949, %r2948, %r2945;
	neg.s32 	%r2950, %r2949;
	setp.lt.s32 	%p668, %r994, 0;
	selp.b32 	%r3793, %r2950, %r2949, %p668;
	xor.b32  	%r2951, %r2946, %r994;
	shr.s32 	%r2952, %r2946, 31;
	xor.b32  	%r2953, %r2952, %r2946;
	xor.b32  	%r2954, %r2952, %r2947;
	cvt.u64.u32 	%rd1501, %r2953;
	shl.b64 	%rd1502, %rd1501, 32;
	cvt.u64.u32 	%rd1503, %r2954;
	or.b64  	%rd1504, %rd1502, %rd1503;
	cvt.rn.f64.s64 	%fd127, %rd1504;
	mul.f64 	%fd128, %fd127, 0d3BF921FB54442D19;
	cvt.rn.f32.f64 	%f1599, %fd128;
	neg.f32 	%f1600, %f1599;
	setp.lt.s32 	%p669, %r2951, 0;
	selp.f32 	%f2405, %f1600, %f1599, %p669;
	bra.uni 	$L__BB1_697;
$L__BB1_696:
	mov.f32 	%f1601, 0f00000000;
	mul.rn.f32 	%f2405, %f345, %f1601;
	mov.b32 	%r3793, 0;
$L__BB1_697:
	setp.ltu.f32 	%p670, %f347, 0f47CE4780;
	mul.rn.f32 	%f1602, %f2405, %f2405;
	and.b32  	%r2956, %r3793, 1;
	setp.eq.b32 	%p671, %r2956, 1;
	selp.f32 	%f1603, 0f3F800000, %f2405, %p671;
	fma.rn.f32 	%f1604, %f1602, %f1603, 0f00000000;
	fma.rn.f32 	%f1605, %f1602, 0f37CBAC00, 0fBAB607ED;
	selp.f32 	%f1606, %f1605, 0fB94D4153, %p671;
	selp.f32 	%f1607, 0f3D2AAABB, 0f3C0885E4, %p671;
	fma.rn.f32 	%f1608, %f1606, %f1602, %f1607;
	selp.f32 	%f1609, 0fBEFFFFFF, 0fBE2AAAA8, %p671;
	fma.rn.f32 	%f1610, %f1608, %f1602, %f1609;
	fma.rn.f32 	%f1611, %f1610, %f1604, %f1603;
	and.b32  	%r2957, %r3793, 2;
	setp.eq.s32 	%p672, %r2957, 0;
	mov.f32 	%f1612, 0f00000000;
	sub.f32 	%f1613, %f1612, %f1611;
	selp.f32 	%f351, %f1611, %f1613, %p672;
	setp.eq.f32 	%p673, %f347, 0f7F800000;
	or.pred  	%p674, %p670, %p673;
	@%p674 bra 	$L__BB1_700;
	mov.b32 	%r2959, %f345;
	shl.b32 	%r2960, %r2959, 8;
	or.b32  	%r1006, %r2960, -2147483648;
	mov.b64 	%rd1957, 0;
	mov.b32 	%r3794, 0;
$L__BB1_699:
	.pragma "nounroll";
	mul.wide.u32 	%rd1506, %r3794, 4;
	mov.u64 	%rd1507, __cudart_i2opi_f;
	add.s64 	%rd1508, %rd1507, %rd1506;
	ld.global.nc.u32 	%r2961, [%rd1508];
	mad.wide.u32 	%rd1509, %r2961, %r1006, %rd1957;
	shr.u64 	%rd1957, %rd1509, 32;
	add.s64 	%rd1510, %rd3, %rd1506;
	st.local.u32 	[%rd1510], %rd1509;
	add.s32 	%r3794, %r3794, 1;
	setp.ne.s32 	%p675, %r3794, 6;
	@%p675 bra 	$L__BB1_699;
$L__BB1_700:
	mul.f32 	%f352, %f337, %f351;
	abs.f32 	%f1614, %f352;
	setp.ltu.f32 	%p676, %f1614, 0f47CE4780;
	setp.eq.f32 	%p677, %f1614, 0f7F800000;
	or.pred  	%p17, %p676, %p677;
	@%p17 bra 	$L__BB1_703;
	mov.b32 	%r2963, %f352;
	shl.b32 	%r2964, %r2963, 8;
	or.b32  	%r1009, %r2964, -2147483648;
	mov.b64 	%rd1958, 0;
	mov.b32 	%r3795, 0;
$L__BB1_702:
	.pragma "nounroll";
	mul.wide.u32 	%rd1512, %r3795, 4;
	mov.u64 	%rd1513, __cudart_i2opi_f;
	add.s64 	%rd1514, %rd1513, %rd1512;
	ld.global.nc.u32 	%r2965, [%rd1514];
	mad.wide.u32 	%rd1515, %r2965, %r1009, %rd1958;
	shr.u64 	%rd1958, %rd1515, 32;
	add.s64 	%rd1516, %rd2, %rd1512;
	st.local.u32 	[%rd1516], %rd1515;
	add.s32 	%r3795, %r3795, 1;
	setp.ne.s32 	%p678, %r3795, 6;
	@%p678 bra 	$L__BB1_702;
$L__BB1_703:
	@%p17 bra 	$L__BB1_706;
	mov.b32 	%r2967, %f352;
	shl.b32 	%r2968, %r2967, 8;
	or.b32  	%r1012, %r2968, -2147483648;
	mov.b64 	%rd1959, 0;
	mov.b32 	%r3796, 0;
$L__BB1_705:
	.pragma "nounroll";
	mul.wide.u32 	%rd1518, %r3796, 4;
	mov.u64 	%rd1519, __cudart_i2opi_f;
	add.s64 	%rd1520, %rd1519, %rd1518;
	ld.global.nc.u32 	%r2969, [%rd1520];
	mad.wide.u32 	%rd1521, %r2969, %r1012, %rd1959;
	shr.u64 	%rd1959, %rd1521, 32;
	add.s64 	%rd1522, %rd1, %rd1518;
	st.local.u32 	[%rd1522], %rd1521;
	add.s32 	%r3796, %r3796, 1;
	setp.ne.s32 	%p679, %r3796, 6;
	@%p679 bra 	$L__BB1_705;
$L__BB1_706:
	setp.ltu.f32 	%p680, %f31, 0f47CE4780;
	ld.global.f32 	%f353, [%rd10+18688];
	mov.u32 	%r3800, %r3864;
	mov.f32 	%f2406, %f2419;
	@%p680 bra 	$L__BB1_714;
	setp.eq.f32 	%p681, %f31, 0f7F800000;
	@%p681 bra 	$L__BB1_713;
	mov.b32 	%r1015, %f5;
	shl.b32 	%r2971, %r1015, 8;
	or.b32  	%r1016, %r2971, -2147483648;
	mov.b64 	%rd1960, 0;
	mov.b32 	%r3797, 0;
$L__BB1_709:
	.pragma "nounroll";
	mul.wide.u32 	%rd1524, %r3797, 4;
	mov.u64 	%rd1525, __cudart_i2opi_f;
	add.s64 	%rd1526, %rd1525, %rd1524;
	ld.global.nc.u32 	%r2972, [%rd1526];
	mad.wide.u32 	%rd1527, %r2972, %r1016, %rd1960;
	shr.u64 	%rd1960, %rd1527, 32;
	add.s64 	%rd1528, %rd8, %rd1524;
	st.local.u32 	[%rd1528], %rd1527;
	add.s32 	%r3797, %r3797, 1;
	setp.ne.s32 	%p682, %r3797, 6;
	@%p682 bra 	$L__BB1_709;
	shr.u32 	%r2973, %r1015, 23;
	st.local.u32 	[%rd8+24], %rd1960;
	and.b32  	%r1019, %r2973, 31;
	and.b32  	%r2974, %r2973, 224;
	add.s32 	%r2975, %r2974, -128;
	shr.u32 	%r2976, %r2975, 5;
	mul.wide.u32 	%rd1529, %r2976, 4;
	sub.s64 	%rd337, %rd8, %rd1529;
	ld.local.u32 	%r3798, [%rd337+24];
	ld.local.u32 	%r3799, [%rd337+20];
	setp.eq.s32 	%p683, %r1019, 0;
	@%p683 bra 	$L__BB1_712;
	shf.l.wrap.b32 	%r3798, %r3799, %r3798, %r1019;
	ld.local.u32 	%r2977, [%rd337+16];
	shf.l.wrap.b32 	%r3799, %r2977, %r3799, %r1019;
$L__BB1_712:
	shr.u32 	%r2978, %r3798, 30;
	shf.l.wrap.b32 	%r2979, %r3799, %r3798, 2;
	shl.b32 	%r2980, %r3799, 2;
	shr.u32 	%r2981, %r2979, 31;
	add.s32 	%r2982, %r2981, %r2978;
	neg.s32 	%r2983, %r2982;
	setp.lt.s32 	%p684, %r1015, 0;
	selp.b32 	%r3800, %r2983, %r2982, %p684;
	xor.b32  	%r2984, %r2979, %r1015;
	shr.s32 	%r2985, %r2979, 31;
	xor.b32  	%r2986, %r2985, %r2979;
	xor.b32  	%r2987, %r2985, %r2980;
	cvt.u64.u32 	%rd1530, %r2986;
	shl.b64 	%rd1531, %rd1530, 32;
	cvt.u64.u32 	%rd1532, %r2987;
	or.b64  	%rd1533, %rd1531, %rd1532;
	cvt.rn.f64.s64 	%fd129, %rd1533;
	mul.f64 	%fd130, %fd129, 0d3BF921FB54442D19;
	cvt.rn.f32.f64 	%f1615, %fd130;
	neg.f32 	%f1616, %f1615;
	setp.lt.s32 	%p685, %r2984, 0;
	selp.f32 	%f2406, %f1616, %f1615, %p685;
	bra.uni 	$L__BB1_714;
$L__BB1_713:
	mov.f32 	%f1617, 0f00000000;
	mul.rn.f32 	%f2406, %f5, %f1617;
	mov.b32 	%r3800, 0;
$L__BB1_714:
	add.s32 	%r2989, %r3800, 1;
	mul.rn.f32 	%f1618, %f2406, %f2406;
	and.b32  	%r2990, %r3800, 1;
	setp.eq.b32 	%p686, %r2990, 1;
	selp.f32 	%f1619, %f2406, 0f3F800000, %p686;
	fma.rn.f32 	%f1620, %f1618, %f1619, 0f00000000;
	fma.rn.f32 	%f1621, %f1618, 0f37CBAC00, 0fBAB607ED;
	selp.f32 	%f1622, 0fB94D4153, %f1621, %p686;
	selp.f32 	%f1623, 0f3C0885E4, 0f3D2AAABB, %p686;
	fma.rn.f32 	%f1624, %f1622, %f1618, %f1623;
	selp.f32 	%f1625, 0fBE2AAAA8, 0fBEFFFFFF, %p686;
	fma.rn.f32 	%f1626, %f1624, %f1618, %f1625;
	fma.rn.f32 	%f1627, %f1626, %f1620, %f1619;
	and.b32  	%r2991, %r2989, 2;
	setp.eq.s32 	%p687, %r2991, 0;
	mov.f32 	%f1628, 0f00000000;
	sub.f32 	%f1629, %f1628, %f1627;
	selp.f32 	%f357, %f1627, %f1629, %p687;
	@%p1 bra 	$L__BB1_717;
	mov.b32 	%r2993, %f5;
	shl.b32 	%r2994, %r2993, 8;
	or.b32  	%r1028, %r2994, -2147483648;
	mov.b64 	%rd1961, 0;
	mov.b32 	%r3801, 0;
$L__BB1_716:
	.pragma "nounroll";
	mul.wide.u32 	%rd1535, %r3801, 4;
	mov.u64 	%rd1536, __cudart_i2opi_f;
	add.s64 	%rd1537, %rd1536, %rd1535;
	ld.global.nc.u32 	%r2995, [%rd1537];
	mad.wide.u32 	%rd1538, %r2995, %r1028, %rd1961;
	shr.u64 	%rd1961, %rd1538, 32;
	add.s64 	%rd1539, %rd7, %rd1535;
	st.local.u32 	[%rd1539], %rd1538;
	add.s32 	%r3801, %r3801, 1;
	setp.ne.s32 	%p688, %r3801, 6;
	@%p688 bra 	$L__BB1_716;
$L__BB1_717:
	setp.ltu.f32 	%p689, %f37, 0f47CE4780;
	mov.u32 	%r3805, %r3872;
	mov.f32 	%f2407, %f2421;
	@%p689 bra 	$L__BB1_725;
	setp.eq.f32 	%p690, %f37, 0f7F800000;
	@%p690 bra 	$L__BB1_724;
	mov.b32 	%r1031, %f6;
	shl.b32 	%r2997, %r1031, 8;
	or.b32  	%r1032, %r2997, -2147483648;
	mov.b64 	%rd1962, 0;
	mov.b32 	%r3802, 0;
$L__BB1_720:
	.pragma "nounroll";
	mul.wide.u32 	%rd1541, %r3802, 4;
	mov.u64 	%rd1542, __cudart_i2opi_f;
	add.s64 	%rd1543, %rd1542, %rd1541;
	ld.global.nc.u32 	%r2998, [%rd1543];
	mad.wide.u32 	%rd1544, %r2998, %r1032, %rd1962;
	shr.u64 	%rd1962, %rd1544, 32;
	add.s64 	%rd1545, %rd6, %rd1541;
	st.local.u32 	[%rd1545], %rd1544;
	add.s32 	%r3802, %r3802, 1;
	setp.ne.s32 	%p691, %r3802, 6;
	@%p691 bra 	$L__BB1_720;
	shr.u32 	%r2999, %r1031, 23;
	st.local.u32 	[%rd6+24], %rd1962;
	and.b32  	%r1035, %r2999, 31;
	and.b32  	%r3000, %r2999, 224;
	add.s32 	%r3001, %r3000, -128;
	shr.u32 	%r3002, %r3001, 5;
	mul.wide.u32 	%rd1546, %r3002, 4;
	sub.s64 	%rd342, %rd6, %rd1546;
	ld.local.u32 	%r3803, [%rd342+24];
	ld.local.u32 	%r3804, [%rd342+20];
	setp.eq.s32 	%p692, %r1035, 0;
	@%p692 bra 	$L__BB1_723;
	shf.l.wrap.b32 	%r3803, %r3804, %r3803, %r1035;
	ld.local.u32 	%r3003, [%rd342+16];
	shf.l.wrap.b32 	%r3804, %r3003, %r3804, %r1035;
$L__BB1_723:
	shr.u32 	%r3004, %r3803, 30;
	shf.l.wrap.b32 	%r3005, %r3804, %r3803, 2;
	shl.b32 	%r3006, %r3804, 2;
	shr.u32 	%r3007, %r3005, 31;
	add.s32 	%r3008, %r3007, %r3004;
	neg.s32 	%r3009, %r3008;
	setp.lt.s32 	%p693, %r1031, 0;
	selp.b32 	%r3805, %r3009, %r3008, %p693;
	xor.b32  	%r3010, %r3005, %r1031;
	shr.s32 	%r3011, %r3005, 31;
	xor.b32  	%r3012, %r3011, %r3005;
	xor.b32  	%r3013, %r3011, %r3006;
	cvt.u64.u32 	%rd1547, %r3012;
	shl.b64 	%rd1548, %rd1547, 32;
	cvt.u64.u32 	%rd1549, %r3013;
	or.b64  	%rd1550, %rd1548, %rd1549;
	cvt.rn.f64.s64 	%fd131, %rd1550;
	mul.f64 	%fd132, %fd131, 0d3BF921FB54442D19;
	cvt.rn.f32.f64 	%f1630, %fd132;
	neg.f32 	%f1631, %f1630;
	setp.lt.s32 	%p694, %r3010, 0;
	selp.f32 	%f2407, %f1631, %f1630, %p694;
	bra.uni 	$L__BB1_725;
$L__BB1_724:
	mov.f32 	%f1632, 0f00000000;
	mul.rn.f32 	%f2407, %f6, %f1632;
	mov.b32 	%r3805, 0;
$L__BB1_725:
	setp.ltu.f32 	%p695, %f37, 0f47CE4780;
	add.s32 	%r3015, %r3805, 1;
	mul.rn.f32 	%f1633, %f2407, %f2407;
	and.b32  	%r3016, %r3805, 1;
	setp.eq.b32 	%p696, %r3016, 1;
	selp.f32 	%f1634, %f2407, 0f3F800000, %p696;
	fma.rn.f32 	%f1635, %f1633, %f1634, 0f00000000;
	fma.rn.f32 	%f1636, %f1633, 0f37CBAC00, 0fBAB607ED;
	selp.f32 	%f1637, 0fB94D4153, %f1636, %p696;
	selp.f32 	%f1638, 0f3C0885E4, 0f3D2AAABB, %p696;
	fma.rn.f32 	%f1639, %f1637, %f1633, %f1638;
	selp.f32 	%f1640, 0fBE2AAAA8, 0fBEFFFFFF, %p696;
	fma.rn.f32 	%f1641, %f1639, %f1633, %f1640;
	fma.rn.f32 	%f1642, %f1641, %f1635, %f1634;
	and.b32  	%r3017, %r3015, 2;
	setp.eq.s32 	%p697, %r3017, 0;
	mov.f32 	%f1643, 0f00000000;
	sub.f32 	%f1644, %f1643, %f1642;
	selp.f32 	%f361, %f1642, %f1644, %p697;
	mov.u32 	%r3809, %r3872;
	mov.f32 	%f2408, %f2421;
	@%p695 bra 	$L__BB1_733;
	setp.eq.f32 	%p698, %f37, 0f7F800000;
	@%p698 bra 	$L__BB1_732;
	mov.b32 	%r1044, %f6;
	mov.b64 	%rd1963, 0;
	mov.b32 	%r3806, 0;
$L__BB1_728:
	.pragma "nounroll";
	mul.wide.u32 	%rd1552, %r3806, 4;
	mov.u64 	%rd1553, __cudart_i2opi_f;
	add.s64 	%rd1554, %rd1553, %rd1552;
	ld.global.nc.u32 	%r3019, [%rd1554];
	shl.b32 	%r3020, %r1044, 8;
	or.b32  	%r3021, %r3020, -2147483648;
	mad.wide.u32 	%rd1555, %r3019, %r3021, %rd1963;
	shr.u64 	%rd1963, %rd1555, 32;
	add.s64 	%rd1556, %rd5, %rd1552;
	st.local.u32 	[%rd1556], %rd1555;
	add.s32 	%r3806, %r3806, 1;
	setp.ne.s32 	%p699, %r3806, 6;
	@%p699 bra 	$L__BB1_728;
	shr.u32 	%r3022, %r1044, 23;
	st.local.u32 	[%rd5+24], %rd1963;
	and.b32  	%r1047, %r3022, 31;
	and.b32  	%r3023, %r3022, 224;
	add.s32 	%r3024, %r3023, -128;
	shr.u32 	%r3025, %r3024, 5;
	mul.wide.u32 	%rd1557, %r3025, 4;
	sub.s64 	%rd345, %rd5, %rd1557;
	ld.local.u32 	%r3807, [%rd345+24];
	ld.local.u32 	%r3808, [%rd345+20];
	setp.eq.s32 	%p700, %r1047, 0;
	@%p700 bra 	$L__BB1_731;
	shf.l.wrap.b32 	%r3807, %r3808, %r3807, %r1047;
	ld.local.u32 	%r3026, [%rd345+16];
	shf.l.wrap.b32 	%r3808, %r3026, %r3808, %r1047;
$L__BB1_731:
	shr.u32 	%r3027, %r3807, 30;
	shf.l.wrap.b32 	%r3028, %r3808, %r3807, 2;
	shl.b32 	%r3029, %r3808, 2;
	shr.u32 	%r3030, %r3028, 31;
	add.s32 	%r3031, %r3030, %r3027;
	neg.s32 	%r3032, %r3031;
	setp.lt.s32 	%p701, %r1044, 0;
	selp.b32 	%r3809, %r3032, %r3031, %p701;
	xor.b32  	%r3033, %r3028, %r1044;
	shr.s32 	%r3034, %r3028, 31;
	xor.b32  	%r3035, %r3034, %r3028;
	xor.b32  	%r3036, %r3034, %r3029;
	cvt.u64.u32 	%rd1558, %r3035;
	shl.b64 	%rd1559, %rd1558, 32;
	cvt.u64.u32 	%rd1560, %r3036;
	or.b64  	%rd1561, %rd1559, %rd1560;
	cvt.rn.f64.s64 	%fd133, %rd1561;
	mul.f64 	%fd134, %fd133, 0d3BF921FB54442D19;
	cvt.rn.f32.f64 	%f1645, %fd134;
	neg.f32 	%f1646, %f1645;
	setp.lt.s32 	%p702, %r3033, 0;
	selp.f32 	%f2408, %f1646, %f1645, %p702;
	bra.uni 	$L__BB1_733;
$L__BB1_732:
	mov.f32 	%f1647, 0f00000000;
	mul.rn.f32 	%f2408, %f6, %f1647;
	mov.b32 	%r3809, 0;
$L__BB1_733:
	mul.rn.f32 	%f1648, %f2408, %f2408;
	and.b32  	%r3038, %r3809, 1;
	setp.eq.b32 	%p703, %r3038, 1;
	selp.f32 	%f1649, 0f3F800000, %f2408, %p703;
	fma.rn.f32 	%f1650, %f1648, %f1649, 0f00000000;
	fma.rn.f32 	%f1651, %f1648, 0f37CBAC00, 0fBAB607ED;
	selp.f32 	%f1652, %f1651, 0fB94D4153, %p703;
	selp.f32 	%f1653, 0f3D2AAABB, 0f3C0885E4, %p703;
	fma.rn.f32 	%f1654, %f1652, %f1648, %f1653;
	selp.f32 	%f1655, 0fBEFFFFFF, 0fBE2AAAA8, %p703;
	fma.rn.f32 	%f1656, %f1654, %f1648, %f1655;
	fma.rn.f32 	%f1657, %f1656, %f1650, %f1649;
	and.b32  	%r3039, %r3809, 2;
	setp.eq.s32 	%p704, %r3039, 0;
	mov.f32 	%f1658, 0f00000000;
	sub.f32 	%f1659, %f1658, %f1657;
	selp.f32 	%f1660, %f1657, %f1659, %p704;
	rcp.rn.f32 	%f1661, %f361;
	div.rn.f32 	%f1662, %f1661, %f29;
	sub.f32 	%f1663, %f353, %f3;
	mul.f32 	%f1664, %f1663, %f1660;
	mul.f32 	%f1665, %f4, %f1664;
	mul.f32 	%f365, %f1662, %f1665;
	mul.f32 	%f1666, %f365, 0f3F22F983;
	cvt.rni.s32.f32 	%r3813, %f1666;
	cvt.rn.f32.s32 	%f1667, %r3813;
	fma.rn.f32 	%f1668, %f1667, 0fBFC90FDA, %f365;
	fma.rn.f32 	%f1669, %f1667, 0fB3A22168, %f1668;
	fma.rn.f32 	%f2409, %f1667, 0fA7C234C5, %f1669;
	abs.f32 	%f367, %f365;
	setp.ltu.f32 	%p705, %f367, 0f47CE4780;
	@%p705 bra 	$L__BB1_741;
	setp.eq.f32 	%p706, %f367, 0f7F800000;
	@%p706 bra 	$L__BB1_740;
	mov.b32 	%r1057, %f365;
	mov.b64 	%rd1964, 0;
	mov.b32 	%r3810, 0;
$L__BB1_736:
	.pragma "nounroll";
	mul.wide.u32 	%rd1563, %r3810, 4;
	mov.u64 	%rd1564, __cudart_i2opi_f;
	add.s64 	%rd1565, %rd1564, %rd1563;
	ld.global.nc.u32 	%r3041, [%rd1565];
	shl.b32 	%r3042, %r1057, 8;
	or.b32  	%r3043, %r3042, -2147483648;
	mad.wide.u32 	%rd1566, %r3041, %r3043, %rd1964;
	shr.u64 	%rd1964, %rd1566, 32;
	add.s64 	%rd1567, %rd4, %rd1563;
	st.local.u32 	[%rd1567], %rd1566;
	add.s32 	%r3810, %r3810, 1;
	setp.ne.s32 	%p707, %r3810, 6;
	@%p707 bra 	$L__BB1_736;
	shr.u32 	%r3044, %r1057, 23;
	st.local.u32 	[%rd4+24], %rd1964;
	and.b32  	%r1060, %r3044, 31;
	and.b32  	%r3045, %r3044, 224;
	add.s32 	%r3046, %r3045, -128;
	shr.u32 	%r3047, %r3046, 5;
	mul.wide.u32 	%rd1568, %r3047, 4;
	sub.s64 	%rd348, %rd4, %rd1568;
	ld.local.u32 	%r3811, [%rd348+24];
	ld.local.u32 	%r3812, [%rd348+20];
	setp.eq.s32 	%p708, %r1060, 0;
	@%p708 bra 	$L__BB1_739;
	shf.l.wrap.b32 	%r3811, %r3812, %r3811, %r1060;
	ld.local.u32 	%r3048, [%rd348+16];
	shf.l.wrap.b32 	%r3812, %r3048, %r3812, %r1060;
$L__BB1_739:
	shr.u32 	%r3049, %r3811, 30;
	shf.l.wrap.b32 	%r3050, %r3812, %r3811, 2;
	shl.b32 	%r3051, %r3812, 2;
	shr.u32 	%r3052, %r3050, 31;
	add.s32 	%r3053, %r3052, %r3049;
	neg.s32 	%r3054, %r3053;
	setp.lt.s32 	%p709, %r1057, 0;
	selp.b32 	%r3813, %r3054, %r3053, %p709;
	xor.b32  	%r3055, %r3050, %r1057;
	shr.s32 	%r3056, %r3050, 31;
	xor.b32  	%r3057, %r3056, %r3050;
	xor.b32  	%r3058, %r3056, %r3051;
	cvt.u64.u32 	%rd1569, %r3057;
	shl.b64 	%rd1570, %rd1569, 32;
	cvt.u64.u32 	%rd1571, %r3058;
	or.b64  	%rd1572, %rd1570, %rd1571;
	cvt.rn.f64.s64 	%fd135, %rd1572;
	mul.f64 	%fd136, %fd135, 0d3BF921FB54442D19;
	cvt.rn.f32.f64 	%f1670, %fd136;
	neg.f32 	%f1671, %f1670;
	setp.lt.s32 	%p710, %r3055, 0;
	selp.f32 	%f2409, %f1671, %f1670, %p710;
	bra.uni 	$L__BB1_741;
$L__BB1_740:
	mov.f32 	%f1672, 0f00000000;
	mul.rn.f32 	%f2409, %f365, %f1672;
	mov.b32 	%r3813, 0;
$L__BB1_741:
	setp.ltu.f32 	%p711, %f367, 0f47CE4780;
	mul.rn.f32 	%f1673, %f2409, %f2409;
	and.b32  	%r3060, %r3813, 1;
	setp.eq.b32 	%p712, %r3060, 1;
	selp.f32 	%f1674, 0f3F800000, %f2409, %p712;
	fma.rn.f32 	%f1675, %f1673, %f1674, 0f00000000;
	fma.rn.f32 	%f1676, %f1673, 0f37CBAC00, 0fBAB607ED;
	selp.f32 	%f1677, %f1676, 0fB94D4153, %p712;
	selp.f32 	%f1678, 0f3D2AAABB, 0f3C0885E4, %p712;
	fma.rn.f32 	%f1679, %f1677, %f1673, %f1678;
	selp.f32 	%f1680, 0fBEFFFFFF, 0fBE2AAAA8, %p712;
	fma.rn.f32 	%f1681, %f1679, %f1673, %f1680;
	fma.rn.f32 	%f1682, %f1681, %f1675, %f1674;
	and.b32  	%r3061, %r3813, 2;
	setp.eq.s32 	%p713, %r3061, 0;
	mov.f32 	%f1683, 0f00000000;
	sub.f32 	%f1684, %f1683, %f1682;
	selp.f32 	%f371, %f1682, %f1684, %p713;
	setp.eq.f32 	%p714, %f367, 0f7F800000;
	or.pred  	%p715, %p711, %p714;
	@%p715 bra 	$L__BB1_744;
	mov.b32 	%r3063, %f365;
	shl.b32 	%r3064, %r3063, 8;
	or.b32  	%r1069, %r3064, -2147483648;
	mov.b64 	%rd1965, 0;
	mov.b32 	%r3814, 0;
$L__BB1_743:
	.pragma "nounroll";
	mul.wide.u32 	%rd1574, %r3814, 4;
	mov.u64 	%rd1575, __cudart_i2opi_f;
	add.s64 	%rd1576, %rd1575, %rd1574;
	ld.global.nc.u32 	%r3065, [%rd1576];
	mad.wide.u32 	%rd1577, %r3065, %r1069, %rd1965;
	shr.u64 	%rd1965, %rd1577, 32;
	add.s64 	%rd1578, %rd3, %rd1574;
	st.local.u32 	[%rd1578], %rd1577;
	add.s32 	%r3814, %r3814, 1;
	setp.ne.s32 	%p716, %r3814, 6;
	@%p716 bra 	$L__BB1_743;
$L__BB1_744:
	mul.f32 	%f372, %f357, %f371;
	abs.f32 	%f1685, %f372;
	setp.ltu.f32 	%p717, %f1685, 0f47CE4780;
	setp.eq.f32 	%p718, %f1685, 0f7F800000;
	or.pred  	%p18, %p717, %p718;
	@%p18 bra 	$L__BB1_747;
	mov.b32 	%r3067, %f372;
	shl.b32 	%r3068, %r3067, 8;
	or.b32  	%r1072, %r3068, -2147483648;
	mov.b64 	%rd1966, 0;
	mov.b32 	%r3815, 0;
$L__BB1_746:
	.pragma "nounroll";
	mul.wide.u32 	%rd1580, %r3815, 4;
	mov.u64 	%rd1581, __cudart_i2opi_f;
	add.s64 	%rd1582, %rd1581, %rd1580;
	ld.global.nc.u32 	%r3069, [%rd1582];
	mad.wide.u32 	%rd1583, %r3069, %r1072, %rd1966;
	shr.u64 	%rd1966, %rd1583, 32;
	add.s64 	%rd1584, %rd2, %rd1580;
	st.local.u32 	[%rd1584], %rd1583;
	add.s32 	%r3815, %r3815, 1;
	setp.ne.s32 	%p719, %r3815, 6;
	@%p719 bra 	$L__BB1_746;
$L__BB1_747:
	@%p18 bra 	$L__BB1_750;
	mov.b32 	%r3071, %f372;
	shl.b32 	%r3072, %r3071, 8;
	or.b32  	%r1075, %r3072, -2147483648;
	mov.b64 	%rd1967, 0;
	mov.b32 	%r3816, 0;
$L__BB1_749:
	.pragma "nounroll";
	mul.wide.u32 	%rd1586, %r3816, 4;
	mov.u64 	%rd1587, __cudart_i2opi_f;
	add.s64 	%rd1588, %rd1587, %rd1586;
	ld.global.nc.u32 	%r3073, [%rd1588];
	mad.wide.u32 	%rd1589, %r3073, %r1075, %rd1967;
	shr.u64 	%rd1967, %rd1589, 32;
	add.s64 	%rd1590, %rd1, %rd1586;
	st.local.u32 	[%rd1590], %rd1589;
	add.s32 	%r3816, %r3816, 1;
	setp.ne.s32 	%p720, %r3816, 6;
	@%p720 bra 	$L__BB1_749;
$L__BB1_750:
	setp.ltu.f32 	%p721, %f31, 0f47CE4780;
	ld.global.f32 	%f373, [%rd10+19840];
	mov.u32 	%r3820, %r3864;
	mov.f32 	%f2410, %f2419;
	@%p721 bra 	$L__BB1_758;
	setp.eq.f32 	%p722, %f31, 0f7F800000;
	@%p722 bra 	$L__BB1_757;
	mov.b32 	%r1078, %f5;
	shl.b32 	%r3075, %r1078, 8;
	or.b32  	%r1079, %r3075, -2147483648;
	mov.b64 	%rd1968, 0;
	mov.b32 	%r3817, 0;
$L__BB1_753:
	.pragma "nounroll";
	mul.wide.u32 	%rd1592, %r3817, 4;
	mov.u64 	%rd1593, __cudart_i2opi_f;
	add.s64 	%rd1594, %rd1593, %rd1592;
	ld.global.nc.u32 	%r3076, [%rd1594];
	mad.wide.u32 	%rd1595, %r3076, %r1079, %rd1968;
	shr.u64 	%rd1968, %rd1595, 32;
	add.s64 	%rd1596, %rd8, %rd1592;
	st.local.u32 	[%rd1596], %rd1595;
	add.s32 	%r3817, %r3817, 1;
	setp.ne.s32 	%p723, %r3817, 6;
	@%p723 bra 	$L__BB1_753;
	shr.u32 	%r3077, %r1078, 23;
	st.local.u32 	[%rd8+24], %rd1968;
	and.b32  	%r1082, %r3077, 31;
	and.b32  	%r3078, %r3077, 224;
	add.s32 	%r3079, %r3078, -128;
	shr.u32 	%r3080, %r3079, 5;
	mul.wide.u32 	%rd1597, %r3080, 4;
	sub.s64 	%rd357, %rd8, %rd1597;
	ld.local.u32 	%r3818, [%rd357+24];
	ld.local.u32 	%r3819, [%rd357+20];
	setp.eq.s32 	%p724, %r1082, 0;
	@%p724 bra 	$L__BB1_756;
	shf.l.wrap.b32 	%r3818, %r3819, %r3818, %r1082;
	ld.local.u32 	%r3081, [%rd357+16];
	shf.l.wrap.b32 	%r3819, %r3081, %r3819, %r1082;
$L__BB1_756:
	shr.u32 	%r3082, %r3818, 30;
	shf.l.wrap.b32 	%r3083, %r3819, %r3818, 2;
	shl.b32 	%r3084, %r3819, 2;
	shr.u32 	%r3085, %r3083, 31;
	add.s32 	%r3086, %r3085, %r3082;
	neg.s32 	%r3087, %r3086;
	setp.lt.s32 	%p725, %r1078, 0;
	selp.b32 	%r3820, %r3087, %r3086, %p725;
	xor.b32  	%r3088, %r3083, %r1078;
	shr.s32 	%r3089, %r3083, 31;
	xor.b32  	%r3090, %r3089, %r3083;
	xor.b32  	%r3091, %r3089, %r3084;
	cvt.u64.u32 	%rd1598, %r3090;
	shl.b64 	%rd1599, %rd1598, 32;
	cvt.u64.u32 	%rd1600, %r3091;
	or.b64  	%rd1601, %rd1599, %rd1600;
	cvt.rn.f64.s64 	%fd137, %rd1601;
	mul.f64 	%fd138, %fd137, 0d3BF921FB54442D19;
	cvt.rn.f32.f64 	%f1686, %fd138;
	neg.f32 	%f1687, %f1686;
	setp.lt.s32 	%p726, %r3088, 0;
	selp.f32 	%f2410, %f1687, %f1686, %p726;
	bra.uni 	$L__BB1_758;
$L__BB1_757:
	mov.f32 	%f1688, 0f00000000;
	mul.rn.f32 	%f2410, %f5, %f1688;
	mov.b32 	%r3820, 0;
$L__BB1_758:
	add.s32 	%r3093, %r3820, 1;
	mul.rn.f32 	%f1689, %f2410, %f2410;
	and.b32  	%r3094, %r3820, 1;
	setp.eq.b32 	%p727, %r3094, 1;
	selp.f32 	%f1690, %f2410, 0f3F800000, %p727;
	fma.rn.f32 	%f1691, %f1689, %f1690, 0f00000000;
	fma.rn.f32 	%f1692, %f1689, 0f37CBAC00, 0fBAB607ED;
	selp.f32 	%f1693, 0fB94D4153, %f1692, %p727;
	selp.f32 	%f1694, 0f3C0885E4, 0f3D2AAABB, %p727;
	fma.rn.f32 	%f1695, %f1693, %f1689, %f1694;
	selp.f32 	%f1696, 0fBE2AAAA8, 0fBEFFFFFF, %p727;
	fma.rn.f32 	%f1697, %f1695, %f1689, %f1696;
	fma.rn.f32 	%f1698, %f1697, %f1691, %f1690;
	and.b32  	%r3095, %r3093, 2;
	setp.eq.s32 	%p728, %r3095, 0;
	mov.f32 	%f1699, 0f00000000;
	sub.f32 	%f1700, %f1699, %f1698;
	selp.f32 	%f377, %f1698, %f1700, %p728;
	@%p1 bra 	$L__BB1_761;
	mov.b32 	%r3097, %f5;
	shl.b32 	%r3098, %r3097, 8;
	or.b32  	%r1091, %r3098, -2147483648;
	mov.b64 	%rd1969, 0;
	mov.b32 	%r3821, 0;
$L__BB1_760:
	.pragma "nounroll";
	mul.wide.u32 	%rd1603, %r3821, 4;
	mov.u64 	%rd1604, __cudart_i2opi_f;
	add.s64 	%rd1605, %rd1604, %rd1603;
	ld.global.nc.u32 	%r3099, [%rd1605];
	mad.wide.u32 	%rd1606, %r3099, %r1091, %rd1969;
	shr.u64 	%rd1969, %rd1606, 32;
	add.s64 	%rd1607, %rd7, %rd1603;
	st.local.u32 	[%rd1607], %rd1606;
	add.s32 	%r3821, %r3821, 1;
	setp.ne.s32 	%p729, %r3821, 6;
	@%p729 bra 	$L__BB1_760;
$L__BB1_761:
	setp.ltu.f32 	%p730, %f37, 0f47CE4780;
	mov.u32 	%r3825, %r3872;
	mov.f32 	%f2411, %f2421;
	@%p730 bra 	$L__BB1_769;
	setp.eq.f32 	%p731, %f37, 0f7F800000;
	@%p731 bra 	$L__BB1_768;
	mov.b32 	%r1094, %f6;
	shl.b32 	%r3101, %r1094, 8;
	or.b32  	%r1095, %r3101, -2147483648;
	mov.b64 	%rd1970, 0;
	mov.b32 	%r3822, 0;
$L__BB1_764:
	.pragma "nounroll";
	mul.wide.u32 	%rd1609, %r3822, 4;
	mov.u64 	%rd1610, __cudart_i2opi_f;
	add.s64 	%rd1611, %rd1610, %rd1609;
	ld.global.nc.u32 	%r3102, [%rd1611];
	mad.wide.u32 	%rd1612, %r3102, %r1095, %rd1970;
	shr.u64 	%rd1970, %rd1612, 32;
	add.s64 	%rd1613, %rd6, %rd1609;
	st.local.u32 	[%rd1613], %rd1612;
	add.s32 	%r3822, %r3822, 1;
	setp.ne.s32 	%p732, %r3822, 6;
	@%p732 bra 	$L__BB1_764;
	shr.u32 	%r3103, %r1094, 23;
	st.local.u32 	[%rd6+24], %rd1970;
	and.b32  	%r1098, %r3103, 31;
	and.b32  	%r3104, %r3103, 224;
	add.s32 	%r3105, %r3104, -128;
	shr.u32 	%r3106, %r3105, 5;
	mul.wide.u32 	%rd1614, %r3106, 4;
	sub.s64 	%rd362, %rd6, %rd1614;
	ld.local.u32 	%r3823, [%rd362+24];
	ld.local.u32 	%r3824, [%rd362+20];
	setp.eq.s32 	%p733, %r1098, 0;
	@%p733 bra 	$L__BB1_767;
	shf.l.wrap.b32 	%r3823, %r3824, %r3823, %r1098;
	ld.local.u32 	%r3107, [%rd362+16];
	shf.l.wrap.b32 	%r3824, %r3107, %r3824, %r1098;
$L__BB1_767:
	shr.u32 	%r3108, %r3823, 30;
	shf.l.wrap.b32 	%r3109, %r3824, %r3823, 2;
	shl.b32 	%r3110, %r3824, 2;
	shr.u32 	%r3111, %r3109, 31;
	add.s32 	%r3112, %r3111, %r3108;
	neg.s32 	%r3113, %r3112;
	setp.lt.s32 	%p734, %r1094, 0;
	selp.b32 	%r3825, %r3113, %r3112, %p734;
	xor.b32  	%r3114, %r3109, %r1094;
	shr.s32 	%r3115, %r3109, 31;
	xor.b32  	%r3116, %r3115, %r3109;
	xor.b32  	%r3117, %r3115, %r3110;
	cvt.u64.u32 	%rd1615, %r3116;
	shl.b64 	%rd1616, %rd1615, 32;
	cvt.u64.u32 	%rd1617, %r3117;
	or.b64  	%rd1618, %rd1616, %rd1617;
	cvt.rn.f64.s64 	%fd139, %rd1618;
	mul.f64 	%fd140, %fd139, 0d3BF921FB54442D19;
	cvt.rn.f32.f64 	%f1701, %fd140;
	neg.f32 	%f1702, %f1701;
	setp.lt.s32 	%p735, %r3114, 0;
	selp.f32 	%f2411, %f1702, %f1701, %p735;
	bra.uni 	$L__BB1_769;
$L__BB1_768:
	mov.f32 	%f1703, 0f00000000;
	mul.rn.f32 	%f2411, %f6, %f1703;
	mov.b32 	%r3825, 0;
$L__BB1_769:
	setp.ltu.f32 	%p736, %f37, 0f47CE4780;
	add.s32 	%r3119, %r3825, 1;
	mul.rn.f32 	%f1704, %f2411, %f2411;
	and.b32  	%r3120, %r3825, 1;
	setp.eq.b32 	%p737, %r3120, 1;
	selp.f32 	%f1705, %f2411, 0f3F800000, %p737;
	fma.rn.f32 	%f1706, %f1704, %f1705, 0f00000000;
	fma.rn.f32 	%f1707, %f1704, 0f37CBAC00, 0fBAB607ED;
	selp.f32 	%f1708, 0fB94D4153, %f1707, %p737;
	selp.f32 	%f1709, 0f3C0885E4, 0f3D2AAABB, %p737;
	fma.rn.f32 	%f1710, %f1708, %f1704, %f1709;
	selp.f32 	%f1711, 0fBE2AAAA8, 0fBEFFFFFF, %p737;
	fma.rn.f32 	%f1712, %f1710, %f1704, %f1711;
	fma.rn.f32 	%f1713, %f1712, %f1706, %f1705;
	and.b32  	%r3121, %r3119, 2;
	setp.eq.s32 	%p738, %r3121, 0;
	mov.f32 	%f1714, 0f00000000;
	sub.f32 	%f1715, %f1714, %f1713;
	selp.f32 	%f381, %f1713, %f1715, %p738;
	mov.u32 	%r3829, %r3872;
	mov.f32 	%f2412, %f2421;
	@%p736 bra 	$L__BB1_777;
	setp.eq.f32 	%p739, %f37, 0f7F800000;
	@%p739 bra 	$L__BB1_776;
	mov.b32 	%r1107, %f6;
	mov.b64 	%rd1971, 0;
	mov.b32 	%r3826, 0;
$L__BB1_772:
	.pragma "nounroll";
	mul.wide.u32 	%rd1620, %r3826, 4;
	mov.u64 	%rd1621, __cudart_i2opi_f;
	add.s64 	%rd1622, %rd1621, %rd1620;
	ld.global.nc.u32 	%r3123, [%rd1622];
	shl.b32 	%r3124, %r1107, 8;
	or.b32  	%r3125, %r3124, -2147483648;
	mad.wide.u32 	%rd1623, %r3123, %r3125, %rd1971;
	shr.u64 	%rd1971, %rd1623, 32;
	add.s64 	%rd1624, %rd5, %rd1620;
	st.local.u32 	[%rd1624], %rd1623;
	add.s32 	%r3826, %r3826, 1;
	setp.ne.s32 	%p740, %r3826, 6;
	@%p740 bra 	$L__BB1_772;
	shr.u32 	%r3126, %r1107, 23;
	st.local.u32 	[%rd5+24], %rd1971;
	and.b32  	%r1110, %r3126, 31;
	and.b32  	%r3127, %r3126, 224;
	add.s32 	%r3128, %r3127, -128;
	shr.u32 	%r3129, %r3128, 5;
	mul.wide.u32 	%rd1625, %r3129, 4;
	sub.s64 	%rd365, %rd5, %rd1625;
	ld.local.u32 	%r3827, [%rd365+24];
	ld.local.u32 	%r3828, [%rd365+20];
	setp.eq.s32 	%p741, %r1110, 0;
	@%p741 bra 	$L__BB1_775;
	shf.l.wrap.b32 	%r3827, %r3828, %r3827, %r1110;
	ld.local.u32 	%r3130, [%rd365+16];
	shf.l.wrap.b32 	%r3828, %r3130, %r3828, %r1110;
$L__BB1_775:
	shr.u32 	%r3131, %r3827, 30;
	shf.l.wrap.b32 	%r3132, %r3828, %r3827, 2;
	shl.b32 	%r3133, %r3828, 2;
	shr.u32 	%r3134, %r3132, 31;
	add.s32 	%r3135, %r3134, %r3131;
	neg.s32 	%r3136, %r3135;
	setp.lt.s32 	%p742, %r1107, 0;
	selp.b32 	%r3829, %r3136, %r3135, %p742;
	xor.b32  	%r3137, %r3132, %r1107;
	shr.s32 	%r3138, %r3132, 31;
	xor.b32  	%r3139, %r3138, %r3132;
	xor.b32  	%r3140, %r3138, %r3133;
	cvt.u64.u32 	%rd1626, %r3139;
	shl.b64 	%rd1627, %rd1626, 32;
	cvt.u64.u32 	%rd1628, %r3140;
	or.b64  	%rd1629, %rd1627, %rd1628;
	cvt.rn.f64.s64 	%fd141, %rd1629;
	mul.f64 	%fd142, %fd141, 0d3BF921FB54442D19;
	cvt.rn.f32.f64 	%f1716, %fd142;
	neg.f32 	%f1717, %f1716;
	setp.lt.s32 	%p743, %r3137, 0;
	selp.f32 	%f2412, %f1717, %f1716, %p743;
	bra.uni 	$L__BB1_777;
$L__BB1_776:
	mov.f32 	%f1718, 0f00000000;
	mul.rn.f32 	%f2412, %f6, %f1718;
	mov.b32 	%r3829, 0;
$L__BB1_777:
	mul.rn.f32 	%f1719, %f2412, %f2412;
	and.b32  	%r3142, %r3829, 1;
	setp.eq.b32 	%p744, %r3142, 1;
	selp.f32 	%f1720, 0f3F800000, %f2412, %p744;
	fma.rn.f32 	%f1721, %f1719, %f1720, 0f00000000;
	fma.rn.f32 	%f1722, %f1719, 0f37CBAC00, 0fBAB607ED;
	selp.f32 	%f1723, %f1722, 0fB94D4153, %p744;
	selp.f32 	%f1724, 0f3D2AAABB, 0f3C0885E4, %p744;
	fma.rn.f32 	%f1725, %f1723, %f1719, %f1724;
	selp.f32 	%f1726, 0fBEFFFFFF, 0fBE2AAAA8, %p744;
	fma.rn.f32 	%f1727, %f1725, %f1719, %f1726;
	fma.rn.f32 	%f1728, %f1727, %f1721, %f1720;
	and.b32  	%r3143, %r3829, 2;
	setp.eq.s32 	%p745, %r3143, 0;
	mov.f32 	%f1729, 0f00000000;
	sub.f32 	%f1730, %f1729, %f1728;
	selp.f32 	%f1731, %f1728, %f1730, %p745;
	rcp.rn.f32 	%f1732, %f381;
	div.rn.f32 	%f1733, %f1732, %f29;
	sub.f32 	%f1734, %f373, %f3;
	mul.f32 	%f1735, %f1734, %f1731;
	mul.f32 	%f1736, %f4, %f1735;
	mul.f32 	%f385, %f1733, %f1736;
	mul.f32 	%f1737, %f385, 0f3F22F983;
	cvt.rni.s32.f32 	%r3833, %f1737;
	cvt.rn.f32.s32 	%f1738, %r3833;
	fma.rn.f32 	%f1739, %f1738, 0fBFC90FDA, %f385;
	fma.rn.f32 	%f1740, %f1738, 0fB3A22168, %f1739;
	fma.rn.f32 	%f2413, %f1738, 0fA7C234C5, %f1740;
	abs.f32 	%f387, %f385;
	setp.ltu.f32 	%p746, %f387, 0f47CE4780;
	@%p746 bra 	$L__BB1_785;
	setp.eq.f32 	%p747, %f387, 0f7F800000;
	@%p747 bra 	$L__BB1_784;
	mov.b32 	%r1120, %f385;
	mov.b64 	%rd1972, 0;
	mov.b32 	%r3830, 0;
$L__BB1_780:
	.pragma "nounroll";
	mul.wide.u32 	%rd1631, %r3830, 4;
	mov.u64 	%rd1632, __cudart_i2opi_f;
	add.s64 	%rd1633, %rd1632, %rd1631;
	ld.global.nc.u32 	%r3145, [%rd1633];
	shl.b32 	%r3146, %r1120, 8;
	or.b32  	%r3147, %r3146, -2147483648;
	mad.wide.u32 	%rd1634, %r3145, %r3147, %rd1972;
	shr.u64 	%rd1972, %rd1634, 32;
	add.s64 	%rd1635, %rd4, %rd1631;
	st.local.u32 	[%rd1635], %rd1634;
	add.s32 	%r3830, %r3830, 1;
	setp.ne.s32 	%p748, %r3830, 6;
	@%p748 bra 	$L__BB1_780;
	shr.u32 	%r3148, %r1120, 23;
	st.local.u32 	[%rd4+24], %rd1972;
	and.b32  	%r1123, %r3148, 31;
	and.b32  	%r3149, %r3148, 224;
	add.s32 	%r3150, %r3149, -128;
	shr.u32 	%r3151, %r3150, 5;
	mul.wide.u32 	%rd1636, %r3151, 4;
	sub.s64 	%rd368, %rd4, %rd1636;
	ld.local.u32 	%r3831, [%rd368+24];
	ld.local.u32 	%r3832, [%rd368+20];
	setp.eq.s32 	%p749, %r1123, 0;
	@%p749 bra 	$L__BB1_783;
	shf.l.wrap.b32 	%r3831, %r3832, %r3831, %r1123;
	ld.local.u32 	%r3152, [%rd368+16];
	shf.l.wrap.b32 	%r3832, %r3152, %r3832, %r1123;
$L__BB1_783:
	shr.u32 	%r3153, %r3831, 30;
	shf.l.wrap.b32 	%r3154, %r3832, %r3831, 2;
	shl.b32 	%r3155, %r3832, 2;
	shr.u32 	%r3156, %r3154, 31;
	add.s32 	%r3157, %r3156, %r3153;
	neg.s32 	%r3158, %r3157;
	setp.lt.s32 	%p750, %r1120, 0;
	selp.b32 	%r3833, %r3158, %r3157, %p750;
	xor.b32  	%r3159, %r3154, %r1120;
	shr.s32 	%r3160, %r3154, 31;
	xor.b32  	%r3161, %r3160, %r3154;
	xor.b32  	%r3162, %r3160, %r3155;
	cvt.u64.u32 	%rd1637, %r3161;
	shl.b64 	%rd1638, %rd1637, 32;
	cvt.u64.u32 	%rd1639, %r3162;
	or.b64  	%rd1640, %rd1638, %rd1639;
	cvt.rn.f64.s64 	%fd143, %rd1640;
	mul.f64 	%fd144, %fd143, 0d3BF921FB54442D19;
	cvt.rn.f32.f64 	%f1741, %fd144;
	neg.f32 	%f1742, %f1741;
	setp.lt.s32 	%p751, %r3159, 0;
	selp.f32 	%f2413, %f1742, %f1741, %p751;
	bra.uni 	$L__BB1_785;
$L__BB1_784:
	mov.f32 	%f1743, 0f00000000;
	mul.rn.f32 	%f2413, %f385, %f1743;
	mov.b32 	%r3833, 0;
$L__BB1_785:
	setp.ltu.f32 	%p752, %f387, 0f47CE4780;
	mul.rn.f32 	%f1744, %f2413, %f2413;
	and.b32  	%r3164, %r3833, 1;
	setp.eq.b32 	%p753, %r3164, 1;
	selp.f32 	%f1745, 0f3F800000, %f2413, %p753;
	fma.rn.f32 	%f1746, %f1744, %f1745, 0f00000000;
	fma.rn.f32 	%f1747, %f1744, 0f37CBAC00, 0fBAB607ED;
	selp.f32 	%f1748, %f1747, 0fB94D4153, %p753;
	selp.f32 	%f1749, 0f3D2AAABB, 0f3C0885E4, %p753;
	fma.rn.f32 	%f1750, %f1748, %f1744, %f1749;
	selp.f32 	%f1751, 0fBEFFFFFF, 0fBE2AAAA8, %p753;
	fma.rn.f32 	%f1752, %f1750, %f1744, %f1751;
	fma.rn.f32 	%f1753, %f1752, %f1746, %f1745;
	and.b32  	%r3165, %r3833, 2;
	setp.eq.s32 	%p754, %r3165, 0;
	mov.f32 	%f1754, 0f00000000;
	sub.f32 	%f1755, %f1754, %f1753;
	selp.f32 	%f391, %f1753, %f1755, %p754;
	setp.eq.f32 	%p755, %f387, 0f7F800000;
	or.pred  	%p756, %p752, %p755;
	@%p756 bra 	$L__BB1_788;
	mov.b32 	%r3167, %f385;
	shl.b32 	%r3168, %r3167, 8;
	or.b32  	%r1132, %r3168, -2147483648;
	mov.b64 	%rd1973, 0;
	mov.b32 	%r3834, 0;
$L__BB1_787:
	.pragma "nounroll";
	mul.wide.u32 	%rd1642, %r3834, 4;
	mov.u64 	%rd1643, __cudart_i2opi_f;
	add.s64 	%rd1644, %rd1643, %rd1642;
	ld.global.nc.u32 	%r3169, [%rd1644];
	mad.wide.u32 	%rd1645, %r3169, %r1132, %rd1973;
	shr.u64 	%rd1973, %rd1645, 32;
	add.s64 	%rd1646, %rd3, %rd1642;
	st.local.u32 	[%rd1646], %rd1645;
	add.s32 	%r3834, %r3834, 1;
	setp.ne.s32 	%p757, %r3834, 6;
	@%p757 bra 	$L__BB1_787;
$L__BB1_788:
	mul.f32 	%f392, %f377, %f391;
	abs.f32 	%f1756, %f392;
	setp.ltu.f32 	%p758, %f1756, 0f47CE4780;
	setp.eq.f32 	%p759, %f1756, 0f7F800000;
	or.pred  	%p19, %p758, %p759;
	@%p19 bra 	$L__BB1_791;
	mov.b32 	%r3171, %f392;
	shl.b32 	%r3172, %r3171, 8;
	or.b32  	%r1135, %r3172, -2147483648;
	mov.b64 	%rd1974, 0;
	mov.b32 	%r3835, 0;
$L__BB1_790:
	.pragma "nounroll";
	mul.wide.u32 	%rd1648, %r3835, 4;
	mov.u64 	%rd1649, __cudart_i2opi_f;
	add.s64 	%rd1650, %rd1649, %rd1648;
	ld.global.nc.u32 	%r3173, [%rd1650];
	mad.wide.u32 	%rd1651, %r3173, %r1135, %rd1974;
	shr.u64 	%rd1974, %rd1651, 32;
	add.s64 	%rd1652, %rd2, %rd1648;
	st.local.u32 	[%rd1652], %rd1651;
	add.s32 	%r3835, %r3835, 1;
	setp.ne.s32 	%p760, %r3835, 6;
	@%p760 bra 	$L__BB1_790;
$L__BB1_791:
	@%p19 bra 	$L__BB1_794;
	mov.b32 	%r3175, %f392;
	shl.b32 	%r3176, %r3175, 8;
	or.b32  	%r1138, %r3176, -2147483648;
	mov.b64 	%rd1975, 0;
	mov.b32 	%r3836, 0;
$L__BB1_793:
	.pragma "nounroll";
	mul.wide.u32 	%rd1654, %r3836, 4;
	mov.u64 	%rd1655, __cudart_i2opi_f;
	add.s64 	%rd1656, %rd1655, %rd1654;
	ld.global.nc.u32 	%r3177, [%rd1656];
	mad.wide.u32 	%rd1657, %r3177, %r1138, %rd1975;
	shr.u64 	%rd1975, %rd1657, 32;
	add.s64 	%rd1658, %rd1, %rd1654;
	st.local.u32 	[%rd1658], %rd1657;
	add.s32 	%r3836, %r3836, 1;
	setp.ne.s32 	%p761, %r3836, 6;
	@%p761 bra 	$L__BB1_793;
$L__BB1_794:
	setp.ltu.f32 	%p762, %f31, 0f47CE4780;
	ld.global.f32 	%f393, [%rd10+20992];
	mov.u32 	%r3840, %r3864;
	mov.f32 	%f2414, %f2419;
	@%p762 bra 	$L__BB1_802;
	setp.eq.f32 	%p763, %f31, 0f7F800000;
	@%p763 bra 	$L__BB1_801;
	mov.b32 	%r1141, %f5;
	shl.b32 	%r3179, %r1141, 8;
	or.b32  	%r1142, %r3179, -2147483648;
	mov.b64 	%rd1976, 0;
	mov.b32 	%r3837, 0;
$L__BB1_797:
	.pragma "nounroll";
	mul.wide.u32 	%rd1660, %r3837, 4;
	mov.u64 	%rd1661, __cudart_i2opi_f;
	add.s64 	%rd1662, %rd1661, %rd1660;
	ld.global.nc.u32 	%r3180, [%rd1662];
	mad.wide.u32 	%rd1663, %r3180, %r1142, %rd1976;
	shr.u64 	%rd1976, %rd1663, 32;
	add.s64 	%rd1664, %rd8, %rd1660;
	st.local.u32 	[%rd1664], %rd1663;
	add.s32 	%r3837, %r3837, 1;
	setp.ne.s32 	%p764, %r3837, 6;
	@%p764 bra 	$L__BB1_797;
	shr.u32 	%r3181, %r1141, 23;
	st.local.u32 	[%rd8+24], %rd1976;
	and.b32  	%r1145, %r3181, 31;
	and.b32  	%r3182, %r3181, 224;
	add.s32 	%r3183, %r3182, -128;
	shr.u32 	%r3184, %r3183, 5;
	mul.wide.u32 	%rd1665, %r3184, 4;
	sub.s64 	%rd377, %rd8, %rd1665;
	ld.local.u32 	%r3838, [%rd377+24];
	ld.local.u32 	%r3839, [%rd377+20];
	setp.eq.s32 	%p765, %r1145, 0;
	@%p765 bra 	$L__BB1_800;
	shf.l.wrap.b32 	%r3838, %r3839, %r3838, %r1145;
	ld.local.u32 	%r3185, [%rd377+16];
	shf.l.wrap.b32 	%r3839, %r3185, %r3839, %r1145;
$L__BB1_800:
	shr.u32 	%r3186, %r3838, 30;
	shf.l.wrap.b32 	%r3187, %r3839, %r3838, 2;
	shl.b32 	%r3188, %r3839, 2;
	shr.u32 	%r3189, %r3187, 31;
	add.s32 	%r3190, %r3189, %r3186;
	neg.s32 	%r3191, %r3190;
	setp.lt.s32 	%p766, %r1141, 0;
	selp.b32 	%r3840, %r3191, %r3190, %p766;
	xor.b32  	%r3192, %r3187, %r1141;
	shr.s32 	%r3193, %r3187, 31;
	xor.b32  	%r3194, %r3193, %r3187;
	xor.b32  	%r3195, %r3193, %r3188;
	cvt.u64.u32 	%rd1666, %r3194;
	shl.b64 	%rd1667, %rd1666, 32;
	cvt.u64.u32 	%rd1668, %r3195;
	or.b64  	%rd1669, %rd1667, %rd1668;
	cvt.rn.f64.s64 	%fd145, %rd1669;
	mul.f64 	%fd146, %fd145, 0d3BF921FB54442D19;
	cvt.rn.f32.f64 	%f1757, %fd146;
	neg.f32 	%f1758, %f1757;
	setp.lt.s32 	%p767, %r3192, 0;
	selp.f32 	%f2414, %f1758, %f1757, %p767;
	bra.uni 	$L__BB1_802;
$L__BB1_801:
	mov.f32 	%f1759, 0f00000000;
	mul.rn.f32 	%f2414, %f5, %f1759;
	mov.b32 	%r3840, 0;
$L__BB1_802:
	add.s32 	%r3197, %r3840, 1;
	mul.rn.f32 	%f1760, %f2414, %f2414;
	and.b32  	%r3198, %r3840, 1;
	setp.eq.b32 	%p768, %r3198, 1;
	selp.f32 	%f1761, %f2414, 0f3F800000, %p768;
	fma.rn.f32 	%f1762, %f1760, %f1761, 0f00000000;
	fma.rn.f32 	%f1763, %f1760, 0f37CBAC00, 0fBAB607ED;
	selp.f32 	%f1764, 0fB94D4153, %f1763, %p768;
	selp.f32 	%f1765, 0f3C0885E4, 0f3D2AAABB, %p768;
	fma.rn.f32 	%f1766, %f1764, %f1760, %f1765;
	selp.f32 	%f1767, 0fBE2AAAA8, 0fBEFFFFFF, %p768;
	fma.rn.f32 	%f1768, %f1766, %f1760, %f1767;
	fma.rn.f32 	%f1769, %f1768, %f1762, %f1761;
	and.b32  	%r3199, %r3197, 2;
	setp.eq.s32 	%p769, %r3199, 0;
	mov.f32 	%f1770, 0f00000000;
	sub.f32 	%f1771, %f1770, %f1769;
	selp.f32 	%f397, %f1769, %f1771, %p769;
	@%p1 bra 	$L__BB1_805;
	mov.b32 	%r3201, %f5;
	shl.b32 	%r3202, %r3201, 8;
	or.b32  	%r1154, %r3202, -2147483648;
	mov.b64 	%rd1977, 0;
	mov.b32 	%r3841, 0;
$L__BB1_804:
	.pragma "nounroll";
	mul.wide.u32 	%rd1671, %r3841, 4;
	mov.u64 	%rd1672, __cudart_i2opi_f;
	add.s64 	%rd1673, %rd1672, %rd1671;
	ld.global.nc.u32 	%r3203, [%rd1673];
	mad.wide.u32 	%rd1674, %r3203, %r1154, %rd1977;
	shr.u64 	%rd1977, %rd1674, 32;
	add.s64 	%rd1675, %rd7, %rd1671;
	st.local.u32 	[%rd1675], %rd1674;
	add.s32 	%r3841, %r3841, 1;
	setp.ne.s32 	%p770, %r3841, 6;
	@%p770 bra 	$L__BB1_804;
$L__BB1_805:
	setp.ltu.f32 	%p771, %f37, 0f47CE4780;
	mov.u32 	%r3845, %r3872;
	mov.f32 	%f2415, %f2421;
	@%p771 bra 	$L__BB1_813;
	setp.eq.f32 	%p772, %f37, 0f7F800000;
	@%p772 bra 	$L__BB1_812;
	mov.b32 	%r1157, %f6;
	shl.b32 	%r3205, %r1157, 8;
	or.b32  	%r1158, %r3205, -2147483648;
	mov.b64 	%rd1978, 0;
	mov.b32 	%r3842, 0;
$L__BB1_808:
	.pragma "nounroll";
	mul.wide.u32 	%rd1677, %r3842, 4;
	mov.u64 	%rd1678, __cudart_i2opi_f;
	add.s64 	%rd1679, %rd1678, %rd1677;
	ld.global.nc.u32 	%r3206, [%rd1679];
	mad.wide.u32 	%rd1680, %r3206, %r1158, %rd1978;
	shr.u64 	%rd1978, %rd1680, 32;
	add.s64 	%rd1681, %rd6, %rd1677;
	st.local.u32 	[%rd1681], %rd1680;
	add.s32 	%r3842, %r3842, 1;
	setp.ne.s32 	%p773, %r3842, 6;
	@%p773 bra 	$L__BB1_808;
	shr.u32 	%r3207, %r1157, 23;
	st.local.u32 	[%rd6+24], %rd1978;
	and.b32  	%r1161, %r3207, 31;
	and.b32  	%r3208, %r3207, 224;
	add.s32 	%r3209, %r3208, -128;
	shr.u32 	%r3210, %r3209, 5;
	mul.wide.u32 	%rd1682, %r3210, 4;
	sub.s64 	%rd382, %rd6, %rd1682;
	ld.local.u32 	%r3843, [%rd382+24];
	ld.local.u32 	%r3844, [%rd382+20];
	setp.eq.s32 	%p774, %r1161, 0;
	@%p774 bra 	$L__BB1_811;
	shf.l.wrap.b32 	%r3843, %r3844, %r3843, %r1161;
	ld.local.u32 	%r3211, [%rd382+16];
	shf.l.wrap.b32 	%r3844, %r3211, %r3844, %r1161;
$L__BB1_811:
	shr.u32 	%r3212, %r3843, 30;
	shf.l.wrap.b32 	%r3213, %r3844, %r3843, 2;
	shl.b32 	%r3214, %r3844, 2;
	shr.u32 	%r3215, %r3213, 31;
	add.s32 	%r3216, %r3215, %r3212;
	neg.s32 	%r3217, %r3216;
	setp.lt.s32 	%p775, %r1157, 0;
	selp.b32 	%r3845, %r3217, %r3216, %p775;
	xor.b32  	%r3218, %r3213, %r1157;
	shr.s32 	%r3219, %r3213, 31;
	xor.b32  	%r3220, %r3219, %r3213;
	xor.b32  	%r3221, %r3219, %r3214;
	cvt.u64.u32 	%rd1683, %r3220;
	shl.b64 	%rd1684, %rd1683, 32;
	cvt.u64.u32 	%rd1685, %r3221;
	or.b64  	%rd1686, %rd1684, %rd1685;
	cvt.rn.f64.s64 	%fd147, %rd1686;
	mul.f64 	%fd148, %fd147, 0d3BF921FB54442D19;
	cvt.rn.f32.f64 	%f1772, %fd148;
	neg.f32 	%f1773, %f1772;
	setp.lt.s32 	%p776, %r3218, 0;
	selp.f32 	%f2415, %f1773, %f1772, %p776;
	bra.uni 	$L__BB1_813;
$L__BB1_812:
	mov.f32 	%f1774, 0f00000000;
	mul.rn.f32 	%f2415, %f6, %f1774;
	mov.b32 	%r3845, 0;
$L__BB1_813:
	setp.ltu.f32 	%p777, %f37, 0f47CE4780;
	add.s32 	%r3223, %r3845, 1;
	mul.rn.f32 	%f1775, %f2415, %f2415;
	and.b32  	%r3224, %r3845, 1;
	setp.eq.b32 	%p778, %r3224, 1;
	selp.f32 	%f1776, %f2415, 0f3F800000, %p778;
	fma.rn.f32 	%f1777, %f1775, %f1776, 0f00000000;
	fma.rn.f32 	%f1778, %f1775, 0f37CBAC00, 0fBAB607ED;
	selp.f32 	%f1779, 0fB94D4153, %f1778, %p778;
	selp.f32 	%f1780, 0f3C0885E4, 0f3D2AAABB, %p778;
	fma.rn.f32 	%f1781, %f1779, %f1775, %f1780;
	selp.f32 	%f1782, 0fBE2AAAA8, 0fBEFFFFFF, %p778;
	fma.rn.f32 	%f1783, %f1781, %f1775, %f1782;
	fma.rn.f32 	%f1784, %f1783, %f1777, %f1776;
	and.b32  	%r3225, %r3223, 2;
	setp.eq.s32 	%p779, %r3225, 0;
	mov.f32 	%f1785, 0f00000000;
	sub.f32 	%f1786, %f1785, %f1784;
	selp.f32 	%f401, %f1784, %f1786, %p779;
	mov.u32 	%r3849, %r3872;
	mov.f32 	%f2416, %f2421;
	@%p777 bra 	$L__BB1_821;
	setp.eq.f32 	%p780, %f37, 0f7F800000;
	@%p780 bra 	$L__BB1_820;
	mov.b32 	%r1170, %f6;
	shl.b32 	%r3227, %r1170, 8;
	or.b32  	%r1171, %r3227, -2147483648;
	mov.b64 	%rd1979, 0;
	mov.b32 	%r3846, 0;
$L__BB1_816:
	.pragma "nounroll";
	mul.wide.u32 	%rd1688, %r3846, 4;
	mov.u64 	%rd1689, __cudart_i2opi_f;
	add.s64 	%rd1690, %rd1689, %rd1688;
	ld.global.nc.u32 	%r3228, [%rd1690];
	mad.wide.u32 	%rd1691, %r3228, %r1171, %rd1979;
	shr.u64 	%rd1979, %rd1691, 32;
	add.s64 	%rd1692, %rd5, %rd1688;
	st.local.u32 	[%rd1692], %rd1691;
	add.s32 	%r3846, %r3846, 1;
	setp.ne.s32 	%p781, %r3846, 6;
	@%p781 bra 	$L__BB1_816;
	shr.u32 	%r3229, %r1170, 23;
	st.local.u32 	[%rd5+24], %rd1979;
	and.b32  	%r1174, %r3229, 31;
	and.b32  	%r3230, %r3229, 224;
	add.s32 	%r3231, %r3230, -128;
	shr.u32 	%r3232, %r3231, 5;
	mul.wide.u32 	%rd1693, %r3232, 4;
	sub.s64 	%rd385, %rd5, %rd1693;
	ld.local.u32 	%r3847, [%rd385+24];
	ld.local.u32 	%r3848, [%rd385+20];
	setp.eq.s32 	%p782, %r1174, 0;
	@%p782 bra 	$L__BB1_819;
	shf.l.wrap.b32 	%r3847, %r3848, %r3847, %r1174;
	ld.local.u32 	%r3233, [%rd385+16];
	shf.l.wrap.b32 	%r3848, %r3233, %r3848, %r1174;
$L__BB1_819:
	shr.u32 	%r3234, %r3847, 30;
	shf.l.wrap.b32 	%r3235, %r3848, %r3847, 2;
	shl.b32 	%r3236, %r3848, 2;
	shr.u32 	%r3237, %r3235, 31;
	add.s32 	%r3238, %r3237, %r3234;
	neg.s32 	%r3239, %r3238;
	setp.lt.s32 	%p783, %r1170, 0;
	selp.b32 	%r3849, %r3239, %r3238, %p783;
	xor.b32  	%r3240, %r3235, %r1170;
	shr.s32 	%r3241, %r3235, 31;
	xor.b32  	%r3242, %r3241, %r3235;
	xor.b32  	%r3243, %r3241, %r3236;
	cvt.u64.u32 	%rd1694, %r3242;
	shl.b64 	%rd1695, %rd1694, 32;
	cvt.u64.u32 	%rd1696, %r3243;
	or.b64  	%rd1697, %rd1695, %rd1696;
	cvt.rn.f64.s64 	%fd149, %rd1697;
	mul.f64 	%fd150, %fd149, 0d3BF921FB54442D19;
	cvt.rn.f32.f64 	%f1787, %fd150;
	neg.f32 	%f1788, %f1787;
	setp.lt.s32 	%p784, %r3240, 0;
	selp.f32 	%f2416, %f1788, %f1787, %p784;
	bra.uni 	$L__BB1_821;
$L__BB1_820:
	mov.f32 	%f1789, 0f00000000;
	mul.rn.f32 	%f2416, %f6, %f1789;
	mov.b32 	%r3849, 0;
$L__BB1_821:
	mul.rn.f32 	%f1790, %f2416, %f2416;
	and.b32  	%r3245, %r3849, 1;
	setp.eq.b32 	%p785, %r3245, 1;
	selp.f32 	%f1791, 0f3F800000, %f2416, %p785;
	fma.rn.f32 	%f1792, %f1790, %f1791, 0f00000000;
	fma.rn.f32 	%f1793, %f1790, 0f37CBAC00, 0fBAB607ED;
	selp.f32 	%f1794, %f1793, 0fB94D4153, %p785;
	selp.f32 	%f1795, 0f3D2AAABB, 0f3C0885E4, %p785;
	fma.rn.f32 	%f1796, %f1794, %f1790, %f1795;
	selp.f32 	%f1797, 0fBEFFFFFF, 0fBE2AAAA8, %p785;
	fma.rn.f32 	%f1798, %f1796, %f1790, %f1797;
	fma.rn.f32 	%f1799, %f1798, %f1792, %f1791;
	and.b32  	%r3246, %r3849, 2;
	setp.eq.s32 	%p786, %r3246, 0;
	mov.f32 	%f1800, 0f00000000;
	sub.f32 	%f1801, %f1800, %f1799;
	selp.f32 	%f1802, %f1799, %f1801, %p786;
	rcp.rn.f32 	%f1803, %f401;
	div.rn.f32 	%f1804, %f1803, %f29;
	sub.f32 	%f1805, %f393, %f3;
	mul.f32 	%f1806, %f1805, %f1802;
	mul.f32 	%f1807, %f4, %f1806;
	mul.f32 	%f405, %f1804, %f1807;
	mul.f32 	%f1808, %f405, 0f3F22F983;
	cvt.rni.s32.f32 	%r3853, %f1808;
	cvt.rn.f32.s32 	%f1809, %r3853;
	fma.rn.f32 	%f1810, %f1809, 0fBFC90FDA, %f405;
	fma.rn.f32 	%f1811, %f1809, 0fB3A22168, %f1810;
	fma.rn.f32 	%f2417, %f1809, 0fA7C234C5, %f1811;
	abs.f32 	%f407, %f405;
	setp.ltu.f32 	%p787, %f407, 0f47CE4780;
	@%p787 bra 	$L__BB1_829;
	setp.eq.f32 	%p788, %f407, 0f7F800000;
	@%p788 bra 	$L__BB1_828;
	mov.b32 	%r1184, %f405;
	shl.b32 	%r3248, %r1184, 8;
	or.b32  	%r1185, %r3248, -2147483648;
	mov.b64 	%rd1980, 0;
	mov.b32 	%r3850, 0;
$L__BB1_824:
	.pragma "nounroll";
	mul.wide.u32 	%rd1699, %r3850, 4;
	mov.u64 	%rd1700, __cudart_i2opi_f;
	add.s64 	%rd1701, %rd1700, %rd1699;
	ld.global.nc.u32 	%r3249, [%rd1701];
	mad.wide.u32 	%rd1702, %r3249, %r1185, %rd1980;
	shr.u64 	%rd1980, %rd1702, 32;
	add.s64 	%rd1703, %rd4, %rd1699;
	st.local.u32 	[%rd1703], %rd1702;
	add.s32 	%r3850, %r3850, 1;
	setp.ne.s32 	%p789, %r3850, 6;
	@%p789 bra 	$L__BB1_824;
	shr.u32 	%r3250, %r1184, 23;
	st.local.u32 	[%rd4+24], %rd1980;
	and.b32  	%r1188, %r3250, 31;
	and.b32  	%r3251, %r3250, 224;
	add.s32 	%r3252, %r3251, -128;
	shr.u32 	%r3253, %r3252, 5;
	mul.wide.u32 	%rd1704, %r3253, 4;
	sub.s64 	%rd388, %rd4, %rd1704;
	ld.local.u32 	%r3851, [%rd388+24];
	ld.local.u32 	%r3852, [%rd388+20];
	setp.eq.s32 	%p790, %r1188, 0;
	@%p790 bra 	$L__BB1_827;
	shf.l.wrap.b32 	%r3851, %r3852, %r3851, %r1188;
	ld.local.u32 	%r3254, [%rd388+16];
	shf.l.wrap.b32 	%r3852, %r3254, %r3852, %r1188;
$L__BB1_827:
	shr.u32 	%r3255, %r3851, 30;
	shf.l.wrap.b32 	%r3256, %r3852, %r3851, 2;
	shl.b32 	%r3257, %r3852, 2;
	shr.u32 	%r3258, %r3256, 31;
	add.s32 	%r3259, %r3258, %r3255;
	neg.s32 	%r3260, %r3259;
	setp.lt.s32 	%p791, %r1184, 0;
	selp.b32 	%r3853, %r3260, %r3259, %p791;
	xor.b32  	%r3261, %r3256, %r1184;
	shr.s32 	%r3262, %r3256, 31;
	xor.b32  	%r3263, %r3262, %r3256;
	xor.b32  	%r3264, %r3262, %r3257;
	cvt.u64.u32 	%rd1705, %r3263;
	shl.b64 	%rd1706, %rd1705, 32;
	cvt.u64.u32 	%rd1707, %r3264;
	or.b64  	%rd1708, %rd1706, %rd1707;
	cvt.rn.f64.s64 	%fd151, %rd1708;
	mul.f64 	%fd152, %fd151, 0d3BF921FB54442D19;
	cvt.rn.f32.f64 	%f1812, %fd152;
	neg.f32 	%f1813, %f1812;
	setp.lt.s32 	%p792, %r3261, 0;
	selp.f32 	%f2417, %f1813, %f1812, %p792;
	bra.uni 	$L__BB1_829;
$L__BB1_828:
	mov.f32 	%f1814, 0f00000000;
	mul.rn.f32 	%f2417, %f405, %f1814;
	mov.b32 	%r3853, 0;
$L__BB1_829:
	setp.ltu.f32 	%p793, %f407, 0f47CE4780;
	mul.rn.f32 	%f1815, %f2417, %f2417;
	and.b32  	%r3266, %r3853, 1;
	setp.eq.b32 	%p794, %r3266, 1;
	selp.f32 	%f1816, 0f3F800000, %f2417, %p794;
	fma.rn.f32 	%f1817, %f1815, %f1816, 0f00000000;
	fma.rn.f32 	%f1818, %f1815, 0f37CBAC00, 0fBAB607ED;
	selp.f32 	%f1819, %f1818, 0fB94D4153, %p794;
	selp.f32 	%f1820, 0f3D2AAABB, 0f3C0885E4, %p794;
	fma.rn.f32 	%f1821, %f1819, %f1815, %f1820;
	selp.f32 	%f1822, 0fBEFFFFFF, 0fBE2AAAA8, %p794;
	fma.rn.f32 	%f1823, %f1821, %f1815, %f1822;
	fma.rn.f32 	%f1824, %f1823, %f1817, %f1816;
	and.b32  	%r3267, %r3853, 2;
	setp.eq.s32 	%p795, %r3267, 0;
	mov.f32 	%f1825, 0f00000000;
	sub.f32 	%f1826, %f1825, %f1824;
	selp.f32 	%f411, %f1824, %f1826, %p795;
	setp.eq.f32 	%p796, %f407, 0f7F800000;
	or.pred  	%p797, %p793, %p796;
	@%p797 bra 	$L__BB1_832;
	mov.b32 	%r3269, %f405;
	shl.b32 	%r3270, %r3269, 8;
	or.b32  	%r1197, %r3270, -2147483648;
	mov.b64 	%rd1981, 0;
	mov.b32 	%r3854, 0;
$L__BB1_831:
	.pragma "nounroll";
	mul.wide.u32 	%rd1710, %r3854, 4;
	mov.u64 	%rd1711, __cudart_i2opi_f;
	add.s64 	%rd1712, %rd1711, %rd1710;
	ld.global.nc.u32 	%r3271, [%rd1712];
	mad.wide.u32 	%rd1713, %r3271, %r1197, %rd1981;
	shr.u64 	%rd1981, %rd1713, 32;
	add.s64 	%rd1714, %rd3, %rd1710;
	st.local.u32 	[%rd1714], %rd1713;
	add.s32 	%r3854, %r3854, 1;
	setp.ne.s32 	%p798, %r3854, 6;
	@%p798 bra 	$L__BB1_831;
$L__BB1_832:
	mul.f32 	%f412, %f397, %f411;
	abs.f32 	%f1827, %f412;
	setp.ltu.f32 	%p799, %f1827, 0f47CE4780;
	setp.eq.f32 	%p800, %f1827, 0f7F800000;
	or.pred  	%p20, %p799, %p800;
	@%p20 bra 	$L__BB1_835;
	mov.b32 	%r3273, %f412;
	shl.b32 	%r3274, %r3273, 8;
	or.b32  	%r1200, %r3274, -2147483648;
	mov.b64 	%rd1982, 0;
	mov.b32 	%r3855, 0;
$L__BB1_834:
	.pragma "nounroll";
	mul.wide.u32 	%rd1716, %r3855, 4;
	mov.u64 	%rd1717, __cudart_i2opi_f;
	add.s64 	%rd1718, %rd1717, %rd1716;
	ld.global.nc.u32 	%r3275, [%rd1718];
	mad.wide.u32 	%rd1719, %r3275, %r1200, %rd1982;
	shr.u64 	%rd1982, %rd1719, 32;
	add.s64 	%rd1720, %rd2, %rd1716;
	st.local.u32 	[%rd1720], %rd1719;
	add.s32 	%r3855, %r3855, 1;
	setp.ne.s32 	%p801, %r3855, 6;
	@%p801 bra 	$L__BB1_834;
$L__BB1_835:
	@%p20 bra 	$L__BB1_838;
	mov.b32 	%r3277, %f412;
	shl.b32 	%r3278, %r3277, 8;
	or.b32  	%r1203, %r3278, -2147483648;
	mov.b64 	%rd1983, 0;
	mov.b32 	%r3856, 0;
$L__BB1_837:
	.pragma "nounroll";
	mul.wide.u32 	%rd1722, %r3856, 4;
	mov.u64 	%rd1723, __cudart_i2opi_f;
	add.s64 	%rd1724, %rd1723, %rd1722;
	ld.global.nc.u32 	%r3279, [%rd1724];
	mad.wide.u32 	%rd1725, %r3279, %r1203, %rd1983;
	shr.u64 	%rd1983, %rd1725, 32;
	add.s64 	%rd1726, %rd1, %rd1722;
	st.local.u32 	[%rd1726], %rd1725;
	add.s32 	%r3856, %r3856, 1;
	setp.ne.s32 	%p802, %r3856, 6;
	@%p802 bra 	$L__BB1_837;
$L__BB1_838:
	setp.ltu.f32 	%p803, %f31, 0f47CE4780;
	add.s64 	%rd1728, %rd9, %rd437;
	add.s64 	%rd1730, %rd1728, %rd432;
	ld.global.f32 	%f413, [%rd1730+21888];
	ld.global.f32 	%f414, [%rd1730+22016];
	ld.global.f32 	%f415, [%rd1730+22144];
	ld.global.f32 	%f416, [%rd1730+22272];
	ld.global.f32 	%f417, [%rd1730+22400];
	ld.global.f32 	%f418, [%rd1730+22528];
	ld.global.f32 	%f419, [%rd1730+22656];
	ld.global.f32 	%f420, [%rd1730+22784];
	ld.global.f32 	%f421, [%rd1730+22912];
	sub.f32 	%f422, %f415, %f3;
	rcp.rn.f32 	%f423, %f4;
	mov.u32 	%r3860, %r3864;
	mov.f32 	%f2418, %f2419;
	@%p803 bra 	$L__BB1_846;
	setp.eq.f32 	%p804, %f31, 0f7F800000;
	@%p804 bra 	$L__BB1_845;
	mov.b32 	%r1206, %f5;
	mov.b64 	%rd1984, 0;
	mov.b32 	%r3857, 0;
$L__BB1_841:
	.pragma "nounroll";
	mul.wide.u32 	%rd1732, %r3857, 4;
	mov.u64 	%rd1733, __cudart_i2opi_f;
	add.s64 	%rd1734, %rd1733, %rd1732;
	ld.global.nc.u32 	%r3281, [%rd1734];
	shl.b32 	%r3282, %r1206, 8;
	or.b32  	%r3283, %r3282, -2147483648;
	mad.wide.u32 	%rd1735, %r3281, %r3283, %rd1984;
	shr.u64 	%rd1984, %rd1735, 32;
	add.s64 	%rd1736, %rd8, %rd1732;
	st.local.u32 	[%rd1736], %rd1735;
	add.s32 	%r3857, %r3857, 1;
	setp.ne.s32 	%p805, %r3857, 6;
	@%p805 bra 	$L__BB1_841;
	shr.u32 	%r3284, %r1206, 23;
	st.local.u32 	[%rd8+24], %rd1984;
	and.b32  	%r1209, %r3284, 31;
	and.b32  	%r3285, %r3284, 224;
	add.s32 	%r3286, %r3285, -128;
	shr.u32 	%r3287, %r3286, 5;
	mul.wide.u32 	%rd1737, %r3287, 4;
	sub.s64 	%rd397, %rd8, %rd1737;
	ld.local.u32 	%r3858, [%rd397+24];
	ld.local.u32 	%r3859, [%rd397+20];
	setp.eq.s32 	%p806, %r1209, 0;
	@%p806 bra 	$L__BB1_844;
	shf.l.wrap.b32 	%r3858, %r3859, %r3858, %r1209;
	ld.local.u32 	%r3288, [%rd397+16];
	shf.l.wrap.b32 	%r3859, %r3288, %r3859, %r1209;
$L__BB1_844:
	shr.u32 	%r3289, %r3858, 30;
	shf.l.wrap.b32 	%r3290, %r3859, %r3858, 2;
	shl.b32 	%r3291, %r3859, 2;
	shr.u32 	%r3292, %r3290, 31;
	add.s32 	%r3293, %r3292, %r3289;
	neg.s32 	%r3294, %r3293;
	setp.lt.s32 	%p807, %r1206, 0;
	selp.b32 	%r3860, %r3294, %r3293, %p807;
	xor.b32  	%r3295, %r3290, %r1206;
	shr.s32 	%r3296, %r3290, 31;
	xor.b32  	%r3297, %r3296, %r3290;
	xor.b32  	%r3298, %r3296, %r3291;
	cvt.u64.u32 	%rd1738, %r3297;
	shl.b64 	%rd1739, %rd1738, 32;
	cvt.u64.u32 	%rd1740, %r3298;
	or.b64  	%rd1741, %rd1739, %rd1740;
	cvt.rn.f64.s64 	%fd153, %rd1741;
	mul.f64 	%fd154, %fd153, 0d3BF921FB54442D19;
	cvt.rn.f32.f64 	%f1828, %fd154;
	neg.f32 	%f1829, %f1828;
	setp.lt.s32 	%p808, %r3295, 0;
	selp.f32 	%f2418, %f1829, %f1828, %p808;
	bra.uni 	$L__BB1_846;
$L__BB1_845:
	mov.f32 	%f1830, 0f00000000;
	mul.rn.f32 	%f2418, %f5, %f1830;
	mov.b32 	%r3860, 0;
$L__BB1_846:
	add.s32 	%r3300, %r3860, 1;
	mul.rn.f32 	%f1831, %f2418, %f2418;
	and.b32  	%r3301, %r3860, 1;
	setp.eq.b32 	%p810, %r3301, 1;
	selp.f32 	%f1832, %f2418, 0f3F800000, %p810;
	fma.rn.f32 	%f1833, %f1831, %f1832, 0f00000000;
	fma.rn.f32 	%f1834, %f1831, 0f37CBAC00, 0fBAB607ED;
	selp.f32 	%f1835, 0fB94D4153, %f1834, %p810;
	selp.f32 	%f1836, 0f3C0885E4, 0f3D2AAABB, %p810;
	fma.rn.f32 	%f1837, %f1835, %f1831, %f1836;
	selp.f32 	%f1838, 0fBE2AAAA8, 0fBEFFFFFF, %p810;
	fma.rn.f32 	%f1839, %f1837, %f1831, %f1838;
	fma.rn.f32 	%f1840, %f1839, %f1833, %f1832;
	and.b32  	%r3302, %r3300, 2;
	setp.eq.s32 	%p811, %r3302, 0;
	mov.f32 	%f1841, 0f00000000;
	sub.f32 	%f1842, %f1841, %f1840;
	selp.f32 	%f427, %f1840, %f1842, %p811;
	@%p803 bra 	$L__BB1_854;
	setp.eq.f32 	%p812, %f31, 0f7F800000;
	@%p812 bra 	$L__BB1_853;
	mov.b32 	%r1218, %f5;
	mov.b64 	%rd1985, 0;
	mov.b32 	%r3861, 0;
$L__BB1_849:
	.pragma "nounroll";
	mul.wide.u32 	%rd1743, %r3861, 4;
	mov.u64 	%rd1744, __cudart_i2opi_f;
	add.s64 	%rd1745, %rd1744, %rd1743;
	ld.global.nc.u32 	%r3304, [%rd1745];
	shl.b32 	%r3305, %r1218, 8;
	or.b32  	%r3306, %r3305, -2147483648;
	mad.wide.u32 	%rd1746, %r3304, %r3306, %rd1985;
	shr.u64 	%rd1985, %rd1746, 32;
	add.s64 	%rd1747, %rd7, %rd1743;
	st.local.u32 	[%rd1747], %rd1746;
	add.s32 	%r3861, %r3861, 1;
	setp.ne.s32 	%p813, %r3861, 6;
	@%p813 bra 	$L__BB1_849;
	shr.u32 	%r3307, %r1218, 23;
	st.local.u32 	[%rd7+24], %rd1985;
	and.b32  	%r1221, %r3307, 31;
	and.b32  	%r3308, %r3307, 224;
	add.s32 	%r3309, %r3308, -128;
	shr.u32 	%r3310, %r3309, 5;
	mul.wide.u32 	%rd1748, %r3310, 4;
	sub.s64 	%rd400, %rd7, %rd1748;
	ld.local.u32 	%r3862, [%rd400+24];
	ld.local.u32 	%r3863, [%rd400+20];
	setp.eq.s32 	%p814, %r1221, 0;
	@%p814 bra 	$L__BB1_852;
	shf.l.wrap.b32 	%r3862, %r3863, %r3862, %r1221;
	ld.local.u32 	%r3311, [%rd400+16];
	shf.l.wrap.b32 	%r3863, %r3311, %r3863, %r1221;
$L__BB1_852:
	shr.u32 	%r3312, %r3862, 30;
	shf.l.wrap.b32 	%r3313, %r3863, %r3862, 2;
	shl.b32 	%r3314, %r3863, 2;
	shr.u32 	%r3315, %r3313, 31;
	add.s32 	%r3316, %r3315, %r3312;
	neg.s32 	%r3317, %r3316;
	setp.lt.s32 	%p815, %r1218, 0;
	selp.b32 	%r3864, %r3317, %r3316, %p815;
	xor.b32  	%r3318, %r3313, %r1218;
	shr.s32 	%r3319, %r3313, 31;
	xor.b32  	%r3320, %r3319, %r3313;
	xor.b32  	%r3321, %r3319, %r3314;
	cvt.u64.u32 	%rd1749, %r3320;
	shl.b64 	%rd1750, %rd1749, 32;
	cvt.u64.u32 	%rd1751, %r3321;
	or.b64  	%rd1752, %rd1750, %rd1751;
	cvt.rn.f64.s64 	%fd155, %rd1752;
	mul.f64 	%fd156, %fd155, 0d3BF921FB54442D19;
	cvt.rn.f32.f64 	%f1843, %fd156;
	neg.f32 	%f1844, %f1843;
	setp.lt.s32 	%p816, %r3318, 0;
	selp.f32 	%f2419, %f1844, %f1843, %p816;
	bra.uni 	$L__BB1_854;
$L__BB1_853:
	mov.f32 	%f1845, 0f00000000;
	mul.rn.f32 	%f2419, %f5, %f1845;
	mov.b32 	%r3864, 0;
$L__BB1_854:
	setp.ltu.f32 	%p817, %f37, 0f47CE4780;
	mul.rn.f32 	%f1846, %f2419, %f2419;
	and.b32  	%r3323, %r3864, 1;
	setp.eq.b32 	%p818, %r3323, 1;
	selp.f32 	%f1847, 0f3F800000, %f2419, %p818;
	fma.rn.f32 	%f1848, %f1846, %f1847, 0f00000000;
	fma.rn.f32 	%f1849, %f1846, 0f37CBAC00, 0fBAB607ED;
	selp.f32 	%f1850, %f1849, 0fB94D4153, %p818;
	selp.f32 	%f1851, 0f3D2AAABB, 0f3C0885E4, %p818;
	fma.rn.f32 	%f1852, %f1850, %f1846, %f1851;
	selp.f32 	%f1853, 0fBEFFFFFF, 0fBE2AAAA8, %p818;
	fma.rn.f32 	%f1854, %f1852, %f1846, %f1853;
	fma.rn.f32 	%f1855, %f1854, %f1848, %f1847;
	and.b32  	%r3324, %r3864, 2;
	setp.eq.s32 	%p819, %r3324, 0;
	mov.f32 	%f1856, 0f00000000;
	sub.f32 	%f1857, %f1856, %f1855;
	selp.f32 	%f431, %f1855, %f1857, %p819;
	mov.u32 	%r3868, %r3872;
	mov.f32 	%f2420, %f2421;
	@%p817 bra 	$L__BB1_862;
	setp.eq.f32 	%p820, %f37, 0f7F800000;
	@%p820 bra 	$L__BB1_861;
	mov.b32 	%r1230, %f6;
	mov.b64 	%rd1986, 0;
	mov.b32 	%r3865, 0;
$L__BB1_857:
	.pragma "nounroll";
	mul.wide.u32 	%rd1754, %r3865, 4;
	mov.u64 	%rd1755, __cudart_i2opi_f;
	add.s64 	%rd1756, %rd1755, %rd1754;
	ld.global.nc.u32 	%r3326, [%rd1756];
	shl.b32 	%r3327, %r1230, 8;
	or.b32  	%r3328, %r3327, -2147483648;
	mad.wide.u32 	%rd1757, %r3326, %r3328, %rd1986;
	shr.u64 	%rd1986, %rd1757, 32;
	add.s64 	%rd1758, %rd6, %rd1754;
	st.local.u32 	[%rd1758], %rd1757;
	add.s32 	%r3865, %r3865, 1;
	setp.ne.s32 	%p821, %r3865, 6;
	@%p821 bra 	$L__BB1_857;
	shr.u32 	%r3329, %r1230, 23;
	st.local.u32 	[%rd6+24], %rd1986;
	and.b32  	%r1233, %r3329, 31;
	and.b32  	%r3330, %r3329, 224;
	add.s32 	%r3331, %r3330, -128;
	shr.u32 	%r3332, %r3331, 5;
	mul.wide.u32 	%rd1759, %r3332, 4;
	sub.s64 	%rd403, %rd6, %rd1759;
	ld.local.u32 	%r3866, [%rd403+24];
	ld.local.u32 	%r3867, [%rd403+20];
	setp.eq.s32 	%p822, %r1233, 0;
	@%p822 bra 	$L__BB1_860;
	shf.l.wrap.b32 	%r3866, %r3867, %r3866, %r1233;
	ld.local.u32 	%r3333, [%rd403+16];
	shf.l.wrap.b32 	%r3867, %r3333, %r3867, %r1233;
$L__BB1_860:
	shr.u32 	%r3334, %r3866, 30;
	shf.l.wrap.b32 	%r3335, %r3867, %r3866, 2;
	shl.b32 	%r3336, %r3867, 2;
	shr.u32 	%r3337, %r3335, 31;
	add.s32 	%r3338, %r3337, %r3334;
	neg.s32 	%r3339, %r3338;
	setp.lt.s32 	%p823, %r1230, 0;
	selp.b32 	%r3868, %r3339, %r3338, %p823;
	xor.b32  	%r3340, %r3335, %r1230;
	shr.s32 	%r3341, %r3335, 31;
	xor.b32  	%r3342, %r3341, %r3335;
	xor.b32  	%r3343, %r3341, %r3336;
	cvt.u64.u32 	%rd1760, %r3342;
	shl.b64 	%rd1761, %rd1760, 32;
	cvt.u64.u32 	%rd1762, %r3343;
	or.b64  	%rd1763, %rd1761, %rd1762;
	cvt.rn.f64.s64 	%fd157, %rd1763;
	mul.f64 	%fd158, %fd157, 0d3BF921FB54442D19;
	cvt.rn.f32.f64 	%f1858, %fd158;
	neg.f32 	%f1859, %f1858;
	setp.lt.s32 	%p824, %r3340, 0;
	selp.f32 	%f2420, %f1859, %f1858, %p824;
	bra.uni 	$L__BB1_862;
$L__BB1_861:
	mov.f32 	%f1860, 0f00000000;
	mul.rn.f32 	%f2420, %f6, %f1860;
	mov.b32 	%r3868, 0;
$L__BB1_862:
	setp.ltu.f32 	%p825, %f37, 0f47CE4780;
	add.s32 	%r3345, %r3868, 1;
	mul.rn.f32 	%f1861, %f2420, %f2420;
	and.b32  	%r3346, %r3868, 1;
	setp.eq.b32 	%p826, %r3346, 1;
	selp.f32 	%f1862, %f2420, 0f3F800000, %p826;
	fma.rn.f32 	%f1863, %f1861, %f1862, 0f00000000;
	fma.rn.f32 	%f1864, %f1861, 0f37CBAC00, 0fBAB607ED;
	selp.f32 	%f1865, 0fB94D4153, %f1864, %p826;
	selp.f32 	%f1866, 0f3C0885E4, 0f3D2AAABB, %p826;
	fma.rn.f32 	%f1867, %f1865, %f1861, %f1866;
	selp.f32 	%f1868, 0fBE2AAAA8, 0fBEFFFFFF, %p826;
	fma.rn.f32 	%f1869, %f1867, %f1861, %f1868;
	fma.rn.f32 	%f1870, %f1869, %f1863, %f1862;
	and.b32  	%r3347, %r3345, 2;
	setp.eq.s32 	%p827, %r3347, 0;
	mov.f32 	%f1871, 0f00000000;
	sub.f32 	%f1872, %f1871, %f1870;
	selp.f32 	%f435, %f1870, %f1872, %p827;
	@%p825 bra 	$L__BB1_870;
	setp.eq.f32 	%p828, %f37, 0f7F800000;
	@%p828 bra 	$L__BB1_869;
	mov.b32 	%r1242, %f6;
	mov.b64 	%rd1987, 0;
	mov.b32 	%r3869, 0;
$L__BB1_865:
	.pragma "nounroll";
	mul.wide.u32 	%rd1765, %r3869, 4;
	mov.u64 	%rd1766, __cudart_i2opi_f;
	add.s64 	%rd1767, %rd1766, %rd1765;
	ld.global.nc.u32 	%r3349, [%rd1767];
	shl.b32 	%r3350, %r1242, 8;
	or.b32  	%r3351, %r3350, -2147483648;
	mad.wide.u32 	%rd1768, %r3349, %r3351, %rd1987;
	shr.u64 	%rd1987, %rd1768, 32;
	add.s64 	%rd1769, %rd5, %rd1765;
	st.local.u32 	[%rd1769], %rd1768;
	add.s32 	%r3869, %r3869, 1;
	setp.ne.s32 	%p829, %r3869, 6;
	@%p829 bra 	$L__BB1_865;
	shr.u32 	%r3352, %r1242, 23;
	st.local.u32 	[%rd5+24], %rd1987;
	and.b32  	%r1245, %r3352, 31;
	and.b32  	%r3353, %r3352, 224;
	add.s32 	%r3354, %r3353, -128;
	shr.u32 	%r3355, %r3354, 5;
	mul.wide.u32 	%rd1770, %r3355, 4;
	sub.s64 	%rd406, %rd5, %rd1770;
	ld.local.u32 	%r3870, [%rd406+24];
	ld.local.u32 	%r3871, [%rd406+20];
	setp.eq.s32 	%p830, %r1245, 0;
	@%p830 bra 	$L__BB1_868;
	shf.l.wrap.b32 	%r3870, %r3871, %r3870, %r1245;
	ld.local.u32 	%r3356, [%rd406+16];
	shf.l.wrap.b32 	%r3871, %r3356, %r3871, %r1245;
$L__BB1_868:
	shr.u32 	%r3357, %r3870, 30;
	shf.l.wrap.b32 	%r3358, %r3871, %r3870, 2;
	shl.b32 	%r3359, %r3871, 2;
	shr.u32 	%r3360, %r3358, 31;
	add.s32 	%r3361, %r3360, %r3357;
	neg.s32 	%r3362, %r3361;
	setp.lt.s32 	%p831, %r1242, 0;
	selp.b32 	%r3872, %r3362, %r3361, %p831;
	xor.b32  	%r3363, %r3358, %r1242;
	shr.s32 	%r3364, %r3358, 31;
	xor.b32  	%r3365, %r3364, %r3358;
	xor.b32  	%r3366, %r3364, %r3359;
	cvt.u64.u32 	%rd1771, %r3365;
	shl.b64 	%rd1772, %rd1771, 32;
	cvt.u64.u32 	%rd1773, %r3366;
	or.b64  	%rd1774, %rd1772, %rd1773;
	cvt.rn.f64.s64 	%fd159, %rd1774;
	mul.f64 	%fd160, %fd159, 0d3BF921FB54442D19;
	cvt.rn.f32.f64 	%f1873, %fd160;
	neg.f32 	%f1874, %f1873;
	setp.lt.s32 	%p832, %r3363, 0;
	selp.f32 	%f2421, %f1874, %f1873, %p832;
	bra.uni 	$L__BB1_870;
$L__BB1_869:
	mov.f32 	%f1875, 0f00000000;
	mul.rn.f32 	%f2421, %f6, %f1875;
	mov.b32 	%r3872, 0;
$L__BB1_870:
	mul.rn.f32 	%f1876, %f2421, %f2421;
	and.b32  	%r3368, %r3872, 1;
	setp.eq.b32 	%p833, %r3368, 1;
	selp.f32 	%f1877, 0f3F800000, %f2421, %p833;
	fma.rn.f32 	%f1878, %f1876, %f1877, 0f00000000;
	fma.rn.f32 	%f1879, %f1876, 0f37CBAC00, 0fBAB607ED;
	selp.f32 	%f1880, %f1879, 0fB94D4153, %p833;
	selp.f32 	%f1881, 0f3D2AAABB, 0f3C0885E4, %p833;
	fma.rn.f32 	%f1882, %f1880, %f1876, %f1881;
	selp.f32 	%f1883, 0fBEFFFFFF, 0fBE2AAAA8, %p833;
	fma.rn.f32 	%f1884, %f1882, %f1876, %f1883;
	fma.rn.f32 	%f1885, %f1884, %f1878, %f1877;
	and.b32  	%r3369, %r3872, 2;
	setp.eq.s32 	%p834, %r3369, 0;
	mov.f32 	%f1886, 0f00000000;
	sub.f32 	%f1887, %f1886, %f1885;
	selp.f32 	%f439, %f1885, %f1887, %p834;
	rcp.rn.f32 	%f440, %f435;
	div.rn.f32 	%f441, %f440, %f29;
	mul.f32 	%f1888, %f422, %f439;
	mul.f32 	%f1889, %f4, %f1888;
	mul.f32 	%f442, %f441, %f1889;
	mul.f32 	%f1890, %f442, 0f3F22F983;
	cvt.rni.s32.f32 	%r3880, %f1890;
	cvt.rn.f32.s32 	%f1891, %r3880;
	fma.rn.f32 	%f1892, %f1891, 0fBFC90FDA, %f442;
	fma.rn.f32 	%f1893, %f1891, 0fB3A22168, %f1892;
	fma.rn.f32 	%f2423, %f1891, 0fA7C234C5, %f1893;
	abs.f32 	%f444, %f442;
	setp.ltu.f32 	%p835, %f444, 0f47CE4780;
	mov.u32 	%r3876, %r3880;
	mov.f32 	%f2422, %f2423;
	@%p835 bra 	$L__BB1_878;
	setp.eq.f32 	%p836, %f444, 0f7F800000;
	@%p836 bra 	$L__BB1_877;
	mov.b64 	%rd1988, 0;
	mov.b32 	%r3873, 0;
$L__BB1_873:
	.pragma "nounroll";
	mul.wide.u32 	%rd1776, %r3873, 4;
	mov.u64 	%rd1777, __cudart_i2opi_f;
	add.s64 	%rd1778, %rd1777, %rd1776;
	ld.global.nc.u32 	%r3371, [%rd1778];
	mov.b32 	%r1256, %f442;
	shl.b32 	%r3372, %r1256, 8;
	or.b32  	%r3373, %r3372, -2147483648;
	mad.wide.u32 	%rd1779, %r3371, %r3373, %rd1988;
	shr.u64 	%rd1988, %rd1779, 32;
	add.s64 	%rd1780, %rd4, %rd1776;
	st.local.u32 	[%rd1780], %rd1779;
	add.s32 	%r3873, %r3873, 1;
	setp.ne.s32 	%p837, %r3873, 6;
	@%p837 bra 	$L__BB1_873;
	shr.u32 	%r3374, %r1256, 23;
	st.local.u32 	[%rd4+24], %rd1988;
	and.b32  	%r1258, %r3374, 31;
	and.b32  	%r3375, %r3374, 224;
	add.s32 	%r3376, %r3375, -128;
	shr.u32 	%r3377, %r3376, 5;
	mul.wide.u32 	%rd1781, %r3377, 4;
	sub.s64 	%rd409, %rd4, %rd1781;
	ld.local.u32 	%r3874, [%rd409+24];
	ld.local.u32 	%r3875, [%rd409+20];
	setp.eq.s32 	%p838, %r1258, 0;
	@%p838 bra 	$L__BB1_876;
	shf.l.wrap.b32 	%r3874, %r3875, %r3874, %r1258;
	ld.local.u32 	%r3378, [%rd409+16];
	shf.l.wrap.b32 	%r3875, %r3378, %r3875, %r1258;
$L__BB1_876:
	shr.u32 	%r3379, %r3874, 30;
	shf.l.wrap.b32 	%r3380, %r3875, %r3874, 2;
	shl.b32 	%r3381, %r3875, 2;
	shr.u32 	%r3382, %r3380, 31;
	add.s32 	%r3383, %r3382, %r3379;
	neg.s32 	%r3384, %r3383;
	setp.lt.s32 	%p839, %r1256, 0;
	selp.b32 	%r3876, %r3384, %r3383, %p839;
	xor.b32  	%r3386, %r3380, %r1256;
	shr.s32 	%r3387, %r3380, 31;
	xor.b32  	%r3388, %r3387, %r3380;
	xor.b32  	%r3389, %r3387, %r3381;
	cvt.u64.u32 	%rd1782, %r3388;
	shl.b64 	%rd1783, %rd1782, 32;
	cvt.u64.u32 	%rd1784, %r3389;
	or.b64  	%rd1785, %rd1783, %rd1784;
	cvt.rn.f64.s64 	%fd161, %rd1785;
	mul.f64 	%fd162, %fd161, 0d3BF921FB54442D19;
	cvt.rn.f32.f64 	%f1894, %fd162;
	neg.f32 	%f1895, %f1894;
	setp.lt.s32 	%p840, %r3386, 0;
	selp.f32 	%f2422, %f1895, %f1894, %p840;
	bra.uni 	$L__BB1_878;
$L__BB1_877:
	mov.f32 	%f1896, 0f00000000;
	mul.rn.f32 	%f2422, %f442, %f1896;
	mov.b32 	%r3876, 0;
$L__BB1_878:
	mul.rn.f32 	%f1897, %f2422, %f2422;
	and.b32  	%r3391, %r3876, 1;
	setp.eq.b32 	%p842, %r3391, 1;
	selp.f32 	%f1898, 0f3F800000, %f2422, %p842;
	fma.rn.f32 	%f1899, %f1897, %f1898, 0f00000000;
	fma.rn.f32 	%f1900, %f1897, 0f37CBAC00, 0fBAB607ED;
	selp.f32 	%f1901, %f1900, 0fB94D4153, %p842;
	selp.f32 	%f1902, 0f3D2AAABB, 0f3C0885E4, %p842;
	fma.rn.f32 	%f1903, %f1901, %f1897, %f1902;
	selp.f32 	%f1904, 0fBEFFFFFF, 0fBE2AAAA8, %p842;
	fma.rn.f32 	%f1905, %f1903, %f1897, %f1904;
	fma.rn.f32 	%f1906, %f1905, %f1899, %f1898;
	and.b32  	%r3392, %r3876, 2;
	setp.eq.s32 	%p843, %r3392, 0;
	mov.f32 	%f1907, 0f00000000;
	sub.f32 	%f1908, %f1907, %f1906;
	selp.f32 	%f448, %f1906, %f1908, %p843;
	@%p835 bra 	$L__BB1_886;
	setp.eq.f32 	%p844, %f444, 0f7F800000;
	@%p844 bra 	$L__BB1_885;
	mov.b32 	%r1267, %f442;
	mov.b64 	%rd1989, 0;
	mov.b32 	%r3877, 0;
$L__BB1_881:
	.pragma "nounroll";
	mul.wide.u32 	%rd1787, %r3877, 4;
	mov.u64 	%rd1788, __cudart_i2opi_f;
	add.s64 	%rd1789, %rd1788, %rd1787;
	ld.global.nc.u32 	%r3394, [%rd1789];
	shl.b32 	%r3395, %r1267, 8;
	or.b32  	%r3396, %r3395, -2147483648;
	mad.wide.u32 	%rd1790, %r3394, %r3396, %rd1989;
	shr.u64 	%rd1989, %rd1790, 32;
	add.s64 	%rd1791, %rd3, %rd1787;
	st.local.u32 	[%rd1791], %rd1790;
	add.s32 	%r3877, %r3877, 1;
	setp.ne.s32 	%p845, %r3877, 6;
	@%p845 bra 	$L__BB1_881;
	shr.u32 	%r3397, %r1267, 23;
	st.local.u32 	[%rd3+24], %rd1989;
	and.b32  	%r1270, %r3397, 31;
	and.b32  	%r3398, %r3397, 224;
	add.s32 	%r3399, %r3398, -128;
	shr.u32 	%r3400, %r3399, 5;
	mul.wide.u32 	%rd1792, %r3400, 4;
	sub.s64 	%rd412, %rd3, %rd1792;
	ld.local.u32 	%r3878, [%rd412+24];
	ld.local.u32 	%r3879, [%rd412+20];
	setp.eq.s32 	%p846, %r1270, 0;
	@%p846 bra 	$L__BB1_884;
	shf.l.wrap.b32 	%r3878, %r3879, %r3878, %r1270;
	ld.local.u32 	%r3401, [%rd412+16];
	shf.l.wrap.b32 	%r3879, %r3401, %r3879, %r1270;
$L__BB1_884:
	shr.u32 	%r3402, %r3878, 30;
	shf.l.wrap.b32 	%r3403, %r3879, %r3878, 2;
	shl.b32 	%r3404, %r3879, 2;
	shr.u32 	%r3405, %r3403, 31;
	add.s32 	%r3406, %r3405, %r3402;
	neg.s32 	%r3407, %r3406;
	setp.lt.s32 	%p847, %r1267, 0;
	selp.b32 	%r3880, %r3407, %r3406, %p847;
	xor.b32  	%r3408, %r3403, %r1267;
	shr.s32 	%r3409, %r3403, 31;
	xor.b32  	%r3410, %r3409, %r3403;
	xor.b32  	%r3411, %r3409, %r3404;
	cvt.u64.u32 	%rd1793, %r3410;
	shl.b64 	%rd1794, %rd1793, 32;
	cvt.u64.u32 	%rd1795, %r3411;
	or.b64  	%rd1796, %rd1794, %rd1795;
	cvt.rn.f64.s64 	%fd163, %rd1796;
	mul.f64 	%fd164, %fd163, 0d3BF921FB54442D19;
	cvt.rn.f32.f64 	%f1909, %fd164;
	neg.f32 	%f1910, %f1909;
	setp.lt.s32 	%p848, %r3408, 0;
	selp.f32 	%f2423, %f1910, %f1909, %p848;
	bra.uni 	$L__BB1_886;
$L__BB1_885:
	mov.f32 	%f1911, 0f00000000;
	mul.rn.f32 	%f2423, %f442, %f1911;
	mov.b32 	%r3880, 0;
$L__BB1_886:
	mul.f32 	%f1912, %f423, %f427;
	mul.f32 	%f1913, %f423, %f431;
	add.s32 	%r3413, %r3880, 1;
	mul.rn.f32 	%f1914, %f2423, %f2423;
	and.b32  	%r3414, %r3880, 1;
	setp.eq.b32 	%p849, %r3414, 1;
	selp.f32 	%f1915, %f2423, 0f3F800000, %p849;
	fma.rn.f32 	%f1916, %f1914, %f1915, 0f00000000;
	fma.rn.f32 	%f1917, %f1914, 0f37CBAC00, 0fBAB607ED;
	selp.f32 	%f1918, 0fB94D4153, %f1917, %p849;
	selp.f32 	%f1919, 0f3C0885E4, 0f3D2AAABB, %p849;
	fma.rn.f32 	%f1920, %f1918, %f1914, %f1919;
	selp.f32 	%f1921, 0fBE2AAAA8, 0fBEFFFFFF, %p849;
	fma.rn.f32 	%f1922, %f1920, %f1914, %f1921;
	fma.rn.f32 	%f1923, %f1922, %f1916, %f1915;
	and.b32  	%r3415, %r3413, 2;
	setp.eq.s32 	%p850, %r3415, 0;
	mov.f32 	%f1924, 0f00000000;
	sub.f32 	%f1925, %f1924, %f1923;
	selp.f32 	%f452, %f1923, %f1925, %p850;
	mul.f32 	%f1926, %f1912, %f448;
	mov.f32 	%f1927, 0f3F800000;
	sub.f32 	%f1928, %f1927, %f452;
	mul.f32 	%f1929, %f1913, %f1928;
	sub.f32 	%f1930, %f1926, %f1929;
	fma.rn.f32 	%f453, %f29, %f1930, %f1;
	mul.f32 	%f1931, %f1912, %f1928;
	fma.rn.f32 	%f1932, %f1913, %f448, %f1931;
	fma.rn.f32 	%f454, %f29, %f1932, %f2;
	add.f32 	%f455, %f5, %f442;
	mul.f32 	%f456, %f427, %f448;
	mul.f32 	%f1933, %f456, 0f3F22F983;
	cvt.rni.s32.f32 	%r3888, %f1933;
	cvt.rn.f32.s32 	%f1934, %r3888;
	fma.rn.f32 	%f1935, %f1934, 0fBFC90FDA, %f456;
	fma.rn.f32 	%f1936, %f1934, 0fB3A22168, %f1935;
	fma.rn.f32 	%f2425, %f1934, 0fA7C234C5, %f1936;
	abs.f32 	%f458, %f456;
	setp.ltu.f32 	%p851, %f458, 0f47CE4780;
	mov.u32 	%r3884, %r3888;
	mov.f32 	%f2424, %f2425;
	@%p851 bra 	$L__BB1_894;
	setp.eq.f32 	%p852, %f458, 0f7F800000;
	@%p852 bra 	$L__BB1_893;
	mov.b64 	%rd1990, 0;
	mov.b32 	%r3881, 0;
$L__BB1_889:
	.pragma "nounroll";
	mul.wide.u32 	%rd1798, %r3881, 4;
	mov.u64 	%rd1799, __cudart_i2opi_f;
	add.s64 	%rd1800, %rd1799, %rd1798;
	ld.global.nc.u32 	%r3417, [%rd1800];
	mov.b32 	%r3418, %f456;
	shl.b32 	%r3419, %r3418, 8;
	or.b32  	%r3420, %r3419, -2147483648;
	mad.wide.u32 	%rd1801, %r3417, %r3420, %rd1990;
	shr.u64 	%rd1990, %rd1801, 32;
	add.s64 	%rd1802, %rd2, %rd1798;
	st.local.u32 	[%rd1802], %rd1801;
	add.s32 	%r3881, %r3881, 1;
	setp.ne.s32 	%p853, %r3881, 6;
	@%p853 bra 	$L__BB1_889;
	shr.u32 	%r3422, %r3418, 23;
	st.local.u32 	[%rd2+24], %rd1990;
	and.b32  	%r3423, %r3422, 31;
	and.b32  	%r3424, %r3422, 224;
	add.s32 	%r3425, %r3424, -128;
	shr.u32 	%r3426, %r3425, 5;
	mul.wide.u32 	%rd1803, %r3426, 4;
	sub.s64 	%rd1804, %rd2, %rd1803;
	ld.local.u32 	%r3882, [%rd1804+24];
	ld.local.u32 	%r3883, [%rd1804+20];
	setp.eq.s32 	%p854, %r3423, 0;
	@%p854 bra 	$L__BB1_892;
	shf.l.wrap.b32 	%r3882, %r3883, %r3882, %r3423;
	mul.wide.u32 	%rd1805, %r3426, 4;
	sub.s64 	%rd1806, %rd2, %rd1805;
	ld.local.u32 	%r3433, [%rd1806+16];
	shf.l.wrap.b32 	%r3883, %r3433, %r3883, %r3423;
$L__BB1_892:
	shr.u32 	%r3434, %r3882, 30;
	shf.l.wrap.b32 	%r3435, %r3883, %r3882, 2;
	shl.b32 	%r3436, %r3883, 2;
	shr.u32 	%r3437, %r3435, 31;
	add.s32 	%r3438, %r3437, %r3434;
	neg.s32 	%r3439, %r3438;
	setp.lt.s32 	%p855, %r3418, 0;
	selp.b32 	%r3884, %r3439, %r3438, %p855;
	xor.b32  	%r3441, %r3435, %r3418;
	shr.s32 	%r3442, %r3435, 31;
	xor.b32  	%r3443, %r3442, %r3435;
	xor.b32  	%r3444, %r3442, %r3436;
	cvt.u64.u32 	%rd1807, %r3443;
	shl.b64 	%rd1808, %rd1807, 32;
	cvt.u64.u32 	%rd1809, %r3444;
	or.b64  	%rd1810, %rd1808, %rd1809;
	cvt.rn.f64.s64 	%fd165, %rd1810;
	mul.f64 	%fd166, %fd165, 0d3BF921FB54442D19;
	cvt.rn.f32.f64 	%f1937, %fd166;
	neg.f32 	%f1938, %f1937;
	setp.lt.s32 	%p856, %r3441, 0;
	selp.f32 	%f2424, %f1938, %f1937, %p856;
	bra.uni 	$L__BB1_894;
$L__BB1_893:
	mov.f32 	%f1939, 0f00000000;
	mul.rn.f32 	%f2424, %f456, %f1939;
	mov.b32 	%r3884, 0;
$L__BB1_894:
	mul.rn.f32 	%f1940, %f2424, %f2424;
	and.b32  	%r3446, %r3884, 1;
	setp.eq.b32 	%p858, %r3446, 1;
	selp.f32 	%f1941, 0f3F800000, %f2424, %p858;
	fma.rn.f32 	%f1942, %f1940, %f1941, 0f00000000;
	fma.rn.f32 	%f1943, %f1940, 0f37CBAC00, 0fBAB607ED;
	selp.f32 	%f1944, %f1943, 0fB94D4153, %p858;
	selp.f32 	%f1945, 0f3D2AAABB, 0f3C0885E4, %p858;
	fma.rn.f32 	%f1946, %f1944, %f1940, %f1945;
	selp.f32 	%f1947, 0fBEFFFFFF, 0fBE2AAAA8, %p858;
	fma.rn.f32 	%f1948, %f1946, %f1940, %f1947;
	fma.rn.f32 	%f1949, %f1948, %f1942, %f1941;
	and.b32  	%r3447, %r3884, 2;
	setp.eq.s32 	%p859, %r3447, 0;
	mov.f32 	%f1950, 0f00000000;
	sub.f32 	%f1951, %f1950, %f1949;
	selp.f32 	%f465, %f1949, %f1951, %p859;
	@%p851 bra 	$L__BB1_902;
	setp.eq.f32 	%p860, %f458, 0f7F800000;
	@%p860 bra 	$L__BB1_901;
	mov.b64 	%rd1991, 0;
	mov.b32 	%r3885, 0;
$L__BB1_897:
	.pragma "nounroll";
	mul.wide.u32 	%rd1812, %r3885, 4;
	mov.u64 	%rd1813, __cudart_i2opi_f;
	add.s64 	%rd1814, %rd1813, %rd1812;
	ld.global.nc.u32 	%r3449, [%rd1814];
	mov.b32 	%r1291, %f456;
	shl.b32 	%r3450, %r1291, 8;
	or.b32  	%r3451, %r3450, -2147483648;
	mad.wide.u32 	%rd1815, %r3449, %r3451, %rd1991;
	shr.u64 	%rd1991, %rd1815, 32;
	add.s64 	%rd1816, %rd1, %rd1812;
	st.local.u32 	[%rd1816], %rd1815;
	add.s32 	%r3885, %r3885, 1;
	setp.ne.s32 	%p861, %r3885, 6;
	@%p861 bra 	$L__BB1_897;
	shr.u32 	%r3452, %r1291, 23;
	st.local.u32 	[%rd1+24], %rd1991;
	and.b32  	%r1293, %r3452, 31;
	and.b32  	%r3453, %r3452, 224;
	add.s32 	%r3454, %r3453, -128;
	shr.u32 	%r3455, %r3454, 5;
	mul.wide.u32 	%rd1817, %r3455, 4;
	sub.s64 	%rd417, %rd1, %rd1817;
	ld.local.u32 	%r3886, [%rd417+24];
	ld.local.u32 	%r3887, [%rd417+20];
	setp.eq.s32 	%p862, %r1293, 0;
	@%p862 bra 	$L__BB1_900;
	shf.l.wrap.b32 	%r3886, %r3887, %r3886, %r1293;
	ld.local.u32 	%r3456, [%rd417+16];
	shf.l.wrap.b32 	%r3887, %r3456, %r3887, %r1293;
$L__BB1_900:
	shr.u32 	%r3457, %r3886, 30;
	shf.l.wrap.b32 	%r3458, %r3887, %r3886, 2;
	shl.b32 	%r3459, %r3887, 2;
	shr.u32 	%r3460, %r3458, 31;
	add.s32 	%r3461, %r3460, %r3457;
	neg.s32 	%r3462, %r3461;
	setp.lt.s32 	%p863, %r1291, 0;
	selp.b32 	%r3888, %r3462, %r3461, %p863;
	xor.b32  	%r3464, %r3458, %r1291;
	shr.s32 	%r3465, %r3458, 31;
	xor.b32  	%r3466, %r3465, %r3458;
	xor.b32  	%r3467, %r3465, %r3459;
	cvt.u64.u32 	%rd1818, %r3466;
	shl.b64 	%rd1819, %rd1818, 32;
	cvt.u64.u32 	%rd1820, %r3467;
	or.b64  	%rd1821, %rd1819, %rd1820;
	cvt.rn.f64.s64 	%fd167, %rd1821;
	mul.f64 	%fd168, %fd167, 0d3BF921FB54442D19;
	cvt.rn.f32.f64 	%f1952, %fd168;
	neg.f32 	%f1953, %f1952;
	setp.lt.s32 	%p864, %r3464, 0;
	selp.f32 	%f2425, %f1953, %f1952, %p864;
	bra.uni 	$L__BB1_902;
$L__BB1_901:
	mov.f32 	%f1954, 0f00000000;
	mul.rn.f32 	%f2425, %f456, %f1954;
	mov.b32 	%r3888, 0;
$L__BB1_902:
	ld.param.u64 	%rd1829, [_Z12GPUsequenceRP5MPTRKP5MPHITS0_i_param_2];
	mov.u32 	%r3469, %tid.x;
	add.s32 	%r3470, %r3888, 1;
	mul.rn.f32 	%f1955, %f2425, %f2425;
	and.b32  	%r3471, %r3888, 1;
	setp.eq.b32 	%p865, %r3471, 1;
	selp.f32 	%f1956, %f2425, 0f3F800000, %p865;
	fma.rn.f32 	%f1957, %f1955, %f1956, 0f00000000;
	fma.rn.f32 	%f1958, %f1955, 0f37CBAC00, 0fBAB607ED;
	selp.f32 	%f1959, 0fB94D4153, %f1958, %p865;
	selp.f32 	%f1960, 0f3C0885E4, 0f3D2AAABB, %p865;
	fma.rn.f32 	%f1961, %f1959, %f1955, %f1960;
	selp.f32 	%f1962, 0fBE2AAAA8, 0fBEFFFFFF, %p865;
	fma.rn.f32 	%f1963, %f1961, %f1955, %f1962;
	fma.rn.f32 	%f1964, %f1963, %f1957, %f1956;
	and.b32  	%r3472, %r3470, 2;
	setp.eq.s32 	%p866, %r3472, 0;
	mov.f32 	%f1965, 0f00000000;
	sub.f32 	%f1966, %f1965, %f1964;
	selp.f32 	%f1967, %f1964, %f1966, %p866;
	mul.f32 	%f1968, %f427, %f439;
	mul.f32 	%f1969, %f431, %f452;
	mul.f32 	%f1970, %f1969, %f465;
	sub.f32 	%f1971, %f1970, %f452;
	mul.f32 	%f1972, %f1968, %f1971;
	mul.f32 	%f1973, %f440, %f1972;
	mul.f32 	%f1974, %f422, %f1968;
	mul.f32 	%f1975, %f1974, %f452;
	mul.f32 	%f1976, %f431, %f465;
	mov.f32 	%f1977, 0f3F800000;
	sub.f32 	%f1978, %f1977, %f1976;
	mul.f32 	%f1979, %f1975, %f1978;
	mul.f32 	%f1980, %f423, %f440;
	mul.f32 	%f1981, %f1980, %f1979;
	sub.f32 	%f1982, %f1977, %f1967;
	mul.f32 	%f1983, %f431, %f1982;
	mul.f32 	%f1984, %f427, %f448;
	sub.f32 	%f1985, %f1984, %f1983;
	mul.f32 	%f1986, %f29, %f1985;
	mul.f32 	%f1987, %f423, %f423;
	mul.f32 	%f1988, %f1987, %f1986;
	sub.f32 	%f1989, %f1981, %f1988;
	mul.f32 	%f1990, %f29, %f423;
	mul.f32 	%f1991, %f431, %f431;
	mul.f32 	%f1992, %f1991, %f448;
	mul.f32 	%f1993, %f1992, %f465;
	mul.f32 	%f1994, %f431, %f448;
	sub.f32 	%f1995, %f1993, %f1994;
	mul.f32 	%f1996, %f427, %f1982;
	sub.f32 	%f1997, %f1995, %f1996;
	mul.f32 	%f1998, %f1990, %f1997;
	mul.f32 	%f1999, %f422, %f427;
	mul.f32 	%f2000, %f1999, %f452;
	mul.f32 	%f2001, %f2000, %f1978;
	mul.f32 	%f2002, %f440, %f440;
	mul.f32 	%f2003, %f2002, %f2001;
	mul.f32 	%f2004, %f439, %f452;
	mul.f32 	%f2005, %f427, %f427;
	mul.f32 	%f2006, %f2005, %f465;
	sub.f32 	%f2007, %f2006, %f431;
	mul.f32 	%f2008, %f2004, %f2007;
	mul.f32 	%f2009, %f440, %f2008;
	mul.f32 	%f2010, %f422, %f439;
	mul.f32 	%f2011, %f2010, %f452;
	add.f32 	%f2012, %f431, %f2006;
	mul.f32 	%f2013, %f2011, %f2012;
	mul.f32 	%f2014, %f1980, %f2013;
	add.f32 	%f2015, %f1994, %f1996;
	mul.f32 	%f2016, %f29, %f2015;
	mul.f32 	%f2017, %f1987, %f2016;
	sub.f32 	%f2018, %f2014, %f2017;
	neg.f32 	%f2019, %f431;
	mul.f32 	%f2020, %f1982, %f2019;
	mul.f32 	%f2021, %f427, %f431;
	mul.f32 	%f2022, %f2021, %f448;
	mul.f32 	%f2023, %f2022, %f465;
	sub.f32 	%f2024, %f2020, %f2023;
	add.f32 	%f2025, %f1984, %f2024;
	mul.f32 	%f2026, %f1990, %f2025;
	mul.f32 	%f2027, %f422, %f452;
	mul.f32 	%f2028, %f2027, %f2012;
	mul.f32 	%f2029, %f2002, %f2028;
	neg.f32 	%f2030, %f4;
	mul.f32 	%f2031, %f439, %f2030;
	mul.f32 	%f2032, %f441, %f2031;
	mul.f32 	%f2033, %f441, %f2010;
	mul.f32 	%f2034, %f4, %f422;
	mul.f32 	%f2035, %f440, %f441;
	mul.f32 	%f2036, %f2034, %f2035;
	fma.rn.f32 	%f2037, %f1973, %f10, %f7;
	fma.rn.f32 	%f2038, %f13, %f1989, %f2037;
	fma.rn.f32 	%f2039, %f17, %f1998, %f2038;
	fma.rn.f32 	%f2040, %f2003, %f22, %f2039;
	fma.rn.f32 	%f2041, %f1973, %f12, %f10;
	fma.rn.f32 	%f2042, %f15, %f1989, %f2041;
	fma.rn.f32 	%f2043, %f19, %f1998, %f2042;
	fma.rn.f32 	%f2044, %f2003, %f24, %f2043;
	fma.rn.f32 	%f2045, %f1973, %f15, %f13;
	fma.rn.f32 	%f2046, %f1989, %f16, %f2045;
	fma.rn.f32 	%f2047, %f1998, %f20, %f2046;
	fma.rn.f32 	%f2048, %f2003, %f25, %f2047;
	fma.rn.f32 	%f2049, %f1973, %f19, %f17;
	fma.rn.f32 	%f2050, %f1989, %f20, %f2049;
	fma.rn.f32 	%f2051, %f1998, %f21, %f2050;
	fma.rn.f32 	%f2052, %f2003, %f26, %f2051;
	fma.rn.f32 	%f2053, %f1973, %f24, %f22;
	fma.rn.f32 	%f2054, %f1989, %f25, %f2053;
	fma.rn.f32 	%f2055, %f1998, %f26, %f2054;
	fma.rn.f32 	%f2056, %f2003, %f27, %f2055;
	fma.rn.f32 	%f2057, %f2009, %f10, %f8;
	fma.rn.f32 	%f2058, %f2018, %f13, %f2057;
	fma.rn.f32 	%f2059, %f2026, %f17, %f2058;
	fma.rn.f32 	%f2060, %f2029, %f22, %f2059;
	fma.rn.f32 	%f2061, %f2009, %f11, %f9;
	fma.rn.f32 	%f2062, %f2018, %f14, %f2061;
	fma.rn.f32 	%f2063, %f2026, %f18, %f2062;
	fma.rn.f32 	%f2064, %f2029, %f23, %f2063;
	fma.rn.f32 	%f2065, %f2009, %f12, %f11;
	fma.rn.f32 	%f2066, %f2018, %f15, %f2065;
	fma.rn.f32 	%f2067, %f2026, %f19, %f2066;
	fma.rn.f32 	%f2068, %f2029, %f24, %f2067;
	fma.rn.f32 	%f2069, %f2009, %f15, %f14;
	fma.rn.f32 	%f2070, %f2018, %f16, %f2069;
	fma.rn.f32 	%f2071, %f2026, %f20, %f2070;
	fma.rn.f32 	%f2072, %f2029, %f25, %f2071;
	fma.rn.f32 	%f2073, %f2009, %f19, %f18;
	fma.rn.f32 	%f2074, %f2018, %f20, %f2073;
	fma.rn.f32 	%f2075, %f2026, %f21, %f2074;
	fma.rn.f32 	%f2076, %f2029, %f26, %f2075;
	fma.rn.f32 	%f2077, %f2009, %f24, %f23;
	fma.rn.f32 	%f2078, %f2018, %f25, %f2077;
	fma.rn.f32 	%f2079, %f2026, %f26, %f2078;
	fma.rn.f32 	%f2080, %f2029, %f27, %f2079;
	mul.f32 	%f2081, %f2033, %f13;
	fma.rn.f32 	%f2082, %f2032, %f10, %f2081;
	add.f32 	%f2083, %f17, %f2082;
	fma.rn.f32 	%f2084, %f2036, %f22, %f2083;
	mul.f32 	%f2085, %f2033, %f14;
	fma.rn.f32 	%f2086, %f2032, %f11, %f2085;
	add.f32 	%f2087, %f18, %f2086;
	fma.rn.f32 	%f2088, %f2036, %f23, %f2087;
	mul.f32 	%f2089, %f2033, %f15;
	fma.rn.f32 	%f2090, %f2032, %f12, %f2089;
	add.f32 	%f2091, %f19, %f2090;
	fma.rn.f32 	%f2092, %f2036, %f24, %f2091;
	mul.f32 	%f2093, %f2033, %f16;
	fma.rn.f32 	%f2094, %f2032, %f15, %f2093;
	add.f32 	%f2095, %f20, %f2094;
	fma.rn.f32 	%f2096, %f2036, %f25, %f2095;
	mul.f32 	%f2097, %f2033, %f20;
	fma.rn.f32 	%f2098, %f2032, %f19, %f2097;
	add.f32 	%f2099, %f21, %f2098;
	fma.rn.f32 	%f2100, %f2036, %f26, %f2099;
	mul.f32 	%f2101, %f2033, %f25;
	fma.rn.f32 	%f2102, %f2032, %f24, %f2101;
	add.f32 	%f2103, %f26, %f2102;
	fma.rn.f32 	%f2104, %f2036, %f27, %f2103;
	fma.rn.f32 	%f2105, %f1973, %f2044, %f2040;
	fma.rn.f32 	%f2106, %f1989, %f2048, %f2105;
	fma.rn.f32 	%f2107, %f1998, %f2052, %f2106;
	fma.rn.f32 	%f2108, %f2003, %f2056, %f2107;
	fma.rn.f32 	%f2109, %f1973, %f2068, %f2060;
	fma.rn.f32 	%f2110, %f1989, %f2072, %f2109;
	fma.rn.f32 	%f2111, %f1998, %f2076, %f2110;
	fma.rn.f32 	%f2112, %f2003, %f2080, %f2111;
	fma.rn.f32 	%f2113, %f2009, %f2068, %f2064;
	fma.rn.f32 	%f2114, %f2018, %f2072, %f2113;
	fma.rn.f32 	%f2115, %f2026, %f2076, %f2114;
	fma.rn.f32 	%f2116, %f2029, %f2080, %f2115;
	fma.rn.f32 	%f2117, %f1973, 0f00000000, 0f00000000;
	fma.rn.f32 	%f2118, %f1989, 0f00000000, %f2117;
	fma.rn.f32 	%f2119, %f1998, 0f00000000, %f2118;
	fma.rn.f32 	%f2120, %f2003, 0f00000000, %f2119;
	fma.rn.f32 	%f2121, %f2009, 0f00000000, 0f00000000;
	fma.rn.f32 	%f2122, %f2018, 0f00000000, %f2121;
	fma.rn.f32 	%f2123, %f2026, 0f00000000, %f2122;
	fma.rn.f32 	%f2124, %f2029, 0f00000000, %f2123;
	fma.rn.f32 	%f2125, %f1973, %f2092, %f2084;
	fma.rn.f32 	%f2126, %f1989, %f2096, %f2125;
	fma.rn.f32 	%f2127, %f1998, %f2100, %f2126;
	fma.rn.f32 	%f2128, %f2003, %f2104, %f2127;
	fma.rn.f32 	%f2129, %f2009, %f2092, %f2088;
	fma.rn.f32 	%f2130, %f2018, %f2096, %f2129;
	fma.rn.f32 	%f2131, %f2026, %f2100, %f2130;
	fma.rn.f32 	%f2132, %f2029, %f2104, %f2131;
	mul.f32 	%f2133, %f2033, %f2096;
	fma.rn.f32 	%f2134, %f2032, %f2092, %f2133;
	add.f32 	%f2135, %f2134, %f2100;
	fma.rn.f32 	%f2136, %f2036, %f2104, %f2135;
	add.f32 	%f2137, %f2108, %f416;
	add.f32 	%f2138, %f2048, %f419;
	add.f32 	%f2139, %f2132, %f421;
	mul.f32 	%f2140, %f2138, %f2139;
	add.f32 	%f2141, %f2072, %f420;
	mul.f32 	%f2142, %f2141, %f2141;
	sub.f32 	%f2143, %f2140, %f2142;
	mul.f32 	%f2144, %f2137, %f2143;
	add.f32 	%f2145, %f2112, %f417;
	mul.f32 	%f2146, %f2145, %f2139;
	add.f32 	%f2147, %f2116, %f418;
	mul.f32 	%f2148, %f2141, %f2147;
	sub.f32 	%f2149, %f2146, %f2148;
	mul.f32 	%f2150, %f2145, %f2149;
	sub.f32 	%f2151, %f2144, %f2150;
	mul.f32 	%f2152, %f2145, %f2141;
	mul.f32 	%f2153, %f2147, %f2138;
	sub.f32 	%f2154, %f2152, %f2153;
	fma.rn.f32 	%f2155, %f2147, %f2154, %f2151;
	cvt.f64.f32 	%fd169, %f2155;
	rcp.rn.f64 	%fd170, %fd169;
	cvt.f64.f32 	%fd171, %f2143;
	mul.f64 	%fd172, %fd170, %fd171;
	cvt.rn.f32.f64 	%f2156, %fd172;
	neg.f64 	%fd173, %fd170;
	cvt.f64.f32 	%fd174, %f2149;
	mul.f64 	%fd175, %fd173, %fd174;
	cvt.rn.f32.f64 	%f2157, %fd175;
	sub.f32 	%f2158, %f2152, %f2148;
	cvt.f64.f32 	%fd176, %f2158;
	mul.f64 	%fd177, %fd170, %fd176;
	cvt.rn.f32.f64 	%f2159, %fd177;
	mul.f32 	%f2160, %f2137, %f2139;
	mul.f32 	%f2161, %f2147, %f2147;
	sub.f32 	%f2162, %f2160, %f2161;
	cvt.f64.f32 	%fd178, %f2162;
	mul.f64 	%fd179, %fd170, %fd178;
	cvt.rn.f32.f64 	%f2163, %fd179;
	mul.f32 	%f2164, %f2137, %f2141;
	mul.f32 	%f2165, %f2147, %f2145;
	sub.f32 	%f2166, %f2164, %f2165;
	cvt.f64.f32 	%fd180, %f2166;
	mul.f64 	%fd181, %fd173, %fd180;
	cvt.rn.f32.f64 	%f2167, %fd181;
	cvt.f64.f32 	%fd182, %f2154;
	mul.f64 	%fd183, %fd170, %fd182;
	cvt.rn.f32.f64 	%f2168, %fd183;
	mul.f32 	%f2169, %f2137, %f2138;
	mul.f32 	%f2170, %f2145, %f2145;
	sub.f32 	%f2171, %f2169, %f2170;
	cvt.f64.f32 	%fd184, %f2171;
	mul.f64 	%fd185, %fd170, %fd184;
	cvt.rn.f32.f64 	%f2172, %fd185;
	mul.f32 	%f2173, %f2112, %f2157;
	fma.rn.f32 	%f2174, %f2108, %f2156, %f2173;
	fma.rn.f32 	%f2175, %f2116, %f2168, %f2174;
	mul.f32 	%f2176, %f2112, %f2163;
	fma.rn.f32 	%f2177, %f2108, %f2157, %f2176;
	fma.rn.f32 	%f2178, %f2116, %f2167, %f2177;
	mul.f32 	%f2179, %f2112, %f2167;
	fma.rn.f32 	%f2180, %f2108, %f2159, %f2179;
	fma.rn.f32 	%f2181, %f2116, %f2172, %f2180;
	mul.f32 	%f2182, %f2048, %f2157;
	fma.rn.f32 	%f2183, %f2112, %f2156, %f2182;
	fma.rn.f32 	%f2184, %f2072, %f2168, %f2183;
	mul.f32 	%f2185, %f2048, %f2163;
	fma.rn.f32 	%f2186, %f2112, %f2157, %f2185;
	mul.f32 	%f2187, %f2072, %f2167;
	add.f32 	%f2188, %f2186, %f2187;
	mul.f32 	%f2189, %f2048, %f2167;
	fma.rn.f32 	%f2190, %f2112, %f2159, %f2189;
	fma.rn.f32 	%f2191, %f2072, %f2172, %f2190;
	mul.f32 	%f2192, %f2116, %f2156;
	fma.rn.f32 	%f2193, %f2072, %f2157, %f2192;
	fma.rn.f32 	%f2194, %f2132, %f2168, %f2193;
	mul.f32 	%f2195, %f2072, %f2163;
	fma.rn.f32 	%f2196, %f2116, %f2157, %f2195;
	fma.rn.f32 	%f2197, %f2132, %f2167, %f2196;
	fma.rn.f32 	%f2198, %f2116, %f2159, %f2187;
	fma.rn.f32 	%f2199, %f2132, %f2172, %f2198;
	mul.f32 	%f2200, %f2157, 0f00000000;
	fma.rn.f32 	%f2201, %f2120, %f2156, %f2200;
	fma.rn.f32 	%f2202, %f2168, 0f00000000, %f2201;
	mul.f32 	%f2203, %f2163, 0f00000000;
	fma.rn.f32 	%f2204, %f2120, %f2157, %f2203;
	mul.f32 	%f2205, %f2167, 0f00000000;
	add.f32 	%f2206, %f2204, %f2205;
	fma.rn.f32 	%f2207, %f2120, %f2159, %f2205;
	fma.rn.f32 	%f2208, %f2172, 0f00000000, %f2207;
	mul.f32 	%f2209, %f16, %f2157;
	fma.rn.f32 	%f2210, %f2124, %f2156, %f2209;
	fma.rn.f32 	%f2211, %f2096, %f2168, %f2210;
	mul.f32 	%f2212, %f16, %f2163;
	fma.rn.f32 	%f2213, %f2124, %f2157, %f2212;
	fma.rn.f32 	%f2214, %f2096, %f2167, %f2213;
	mul.f32 	%f2215, %f16, %f2167;
	fma.rn.f32 	%f2216, %f2124, %f2159, %f2215;
	fma.rn.f32 	%f2217, %f2096, %f2172, %f2216;
	mul.f32 	%f2218, %f2128, %f2157;
	fma.rn.f32 	%f2219, %f2156, 0f00000000, %f2218;
	fma.rn.f32 	%f2220, %f2136, %f2168, %f2219;
	mul.f32 	%f2221, %f2128, %f2163;
	fma.rn.f32 	%f2222, %f2157, 0f00000000, %f2221;
	fma.rn.f32 	%f2223, %f2136, %f2167, %f2222;
	mul.f32 	%f2224, %f2128, %f2167;
	fma.rn.f32 	%f2225, %f2159, 0f00000000, %f2224;
	fma.rn.f32 	%f2226, %f2136, %f2172, %f2225;
	sub.f32 	%f2227, %f413, %f453;
	fma.rn.f32 	%f2228, %f2175, %f2227, %f453;
	sub.f32 	%f2229, %f414, %f454;
	fma.rn.f32 	%f2230, %f2178, %f2229, %f2228;
	fma.rn.f32 	%f2231, %f2184, %f2227, %f454;
	fma.rn.f32 	%f2232, %f2188, %f2229, %f2231;
	fma.rn.f32 	%f2233, %f2194, %f2227, %f415;
	fma.rn.f32 	%f2234, %f2197, %f2229, %f2233;
	fma.rn.f32 	%f2235, %f2202, %f2227, %f423;
	fma.rn.f32 	%f2236, %f2206, %f2229, %f2235;
	fma.rn.f32 	%f2237, %f2211, %f2227, %f455;
	fma.rn.f32 	%f2238, %f2214, %f2229, %f2237;
	fma.rn.f32 	%f2239, %f2220, %f2227, %f6;
	fma.rn.f32 	%f2240, %f2223, %f2229, %f2239;
	mul.f32 	%f2241, %f2178, %f2112;
	fma.rn.f32 	%f2242, %f2175, %f2108, %f2241;
	fma.rn.f32 	%f2243, %f2181, %f2116, %f2242;
	sub.f32 	%f2244, %f2108, %f2243;
	mul.f32 	%f2245, %f2178, %f2048;
	fma.rn.f32 	%f2246, %f2175, %f2112, %f2245;
	fma.rn.f32 	%f2247, %f2181, %f2072, %f2246;
	sub.f32 	%f2248, %f2112, %f2247;
	mul.f32 	%f2249, %f2178, %f2072;
	fma.rn.f32 	%f2250, %f2175, %f2116, %f2249;
	fma.rn.f32 	%f2251, %f2181, %f2132, %f2250;
	sub.f32 	%f2252, %f2116, %f2251;
	mul.f32 	%f2253, %f2178, 0f00000000;
	fma.rn.f32 	%f2254, %f2175, %f2120, %f2253;
	fma.rn.f32 	%f2255, %f2181, 0f00000000, %f2254;
	mul.f32 	%f2256, %f2178, %f16;
	fma.rn.f32 	%f2257, %f2175, %f2124, %f2256;
	fma.rn.f32 	%f2258, %f2181, %f2096, %f2257;
	mul.f32 	%f2259, %f2178, %f2128;
	fma.rn.f32 	%f2260, %f2175, 0f00000000, %f2259;
	fma.rn.f32 	%f2261, %f2181, %f2136, %f2260;
	mul.f32 	%f2262, %f2184, %f2112;
	fma.rn.f32 	%f2263, %f2188, %f2048, %f2262;
	fma.rn.f32 	%f2264, %f2191, %f2072, %f2263;
	sub.f32 	%f2265, %f2048, %f2264;
	mul.f32 	%f2266, %f2184, %f2116;
	fma.rn.f32 	%f2267, %f2188, %f2072, %f2266;
	fma.rn.f32 	%f2268, %f2191, %f2132, %f2267;
	sub.f32 	%f2269, %f2072, %f2268;
	mul.f32 	%f2270, %f2184, %f2120;
	fma.rn.f32 	%f2271, %f2188, 0f00000000, %f2270;
	fma.rn.f32 	%f2272, %f2191, 0f00000000, %f2271;
	mul.f32 	%f2273, %f2184, %f2124;
	fma.rn.f32 	%f2274, %f2188, %f16, %f2273;
	fma.rn.f32 	%f2275, %f2191, %f2096, %f2274;
	sub.f32 	%f2276, %f16, %f2275;
	mul.f32 	%f2277, %f2184, 0f00000000;
	fma.rn.f32 	%f2278, %f2188, %f2128, %f2277;
	fma.rn.f32 	%f2279, %f2191, %f2136, %f2278;
	sub.f32 	%f2280, %f2128, %f2279;
	mul.f32 	%f2281, %f2197, %f2072;
	fma.rn.f32 	%f2282, %f2194, %f2116, %f2281;
	fma.rn.f32 	%f2283, %f2199, %f2132, %f2282;
	sub.f32 	%f2284, %f2132, %f2283;
	mul.f32 	%f2285, %f2197, 0f00000000;
	fma.rn.f32 	%f2286, %f2194, %f2120, %f2285;
	fma.rn.f32 	%f2287, %f2199, 0f00000000, %f2286;
	mul.f32 	%f2288, %f2197, %f16;
	fma.rn.f32 	%f2289, %f2194, %f2124, %f2288;
	fma.rn.f32 	%f2290, %f2199, %f2096, %f2289;
	sub.f32 	%f2291, %f2096, %f2290;
	mul.f32 	%f2292, %f2197, %f2128;
	fma.rn.f32 	%f2293, %f2194, 0f00000000, %f2292;
	fma.rn.f32 	%f2294, %f2199, %f2136, %f2293;
	sub.f32 	%f2295, %f2136, %f2294;
	mul.f32 	%f2296, %f2206, 0f00000000;
	fma.rn.f32 	%f2297, %f2202, %f2120, %f2296;
	fma.rn.f32 	%f2298, %f2208, 0f00000000, %f2297;
	sub.f32 	%f2299, %f2056, %f2298;
	mul.f32 	%f2300, %f2206, %f16;
	fma.rn.f32 	%f2301, %f2202, %f2124, %f2300;
	fma.rn.f32 	%f2302, %f2208, %f2096, %f2301;
	sub.f32 	%f2303, %f2080, %f2302;
	mul.f32 	%f2304, %f2206, %f2128;
	fma.rn.f32 	%f2305, %f2202, 0f00000000, %f2304;
	fma.rn.f32 	%f2306, %f2208, %f2136, %f2305;
	mul.f32 	%f2307, %f2214, %f16;
	fma.rn.f32 	%f2308, %f2211, %f2124, %f2307;
	fma.rn.f32 	%f2309, %f2217, %f2096, %f2308;
	sub.f32 	%f2310, %f25, %f2309;
	mul.f32 	%f2311, %f2214, %f2128;
	fma.rn.f32 	%f2312, %f2211, 0f00000000, %f2311;
	fma.rn.f32 	%f2313, %f2217, %f2136, %f2312;
	sub.f32 	%f2314, %f2104, %f2313;
	mul.f32 	%f2315, %f2223, %f2128;
	fma.rn.f32 	%f2316, %f2220, 0f00000000, %f2315;
	fma.rn.f32 	%f2317, %f2226, %f2136, %f2316;
	sub.f32 	%f2318, %f27, %f2317;
	sub.f32 	%f2319, %f2108, %f2244;
	sub.f32 	%f2320, %f2112, %f2248;
	sub.f32 	%f2321, %f2116, %f2252;
	sub.f32 	%f2322, %f2255, %f2120;
	add.f32 	%f2323, %f2120, %f2322;
	sub.f32 	%f2324, %f2258, %f2124;
	add.f32 	%f2325, %f2124, %f2324;
	add.f32 	%f2326, %f2261, 0f00000000;
	sub.f32 	%f2327, %f2048, %f2265;
	sub.f32 	%f2328, %f2072, %f2269;
	add.f32 	%f2329, %f2272, 0f00000000;
	sub.f32 	%f2330, %f16, %f2276;
	sub.f32 	%f2331, %f2128, %f2280;
	sub.f32 	%f2332, %f2132, %f2284;
	add.f32 	%f2333, %f2287, 0f00000000;
	sub.f32 	%f2334, %f2096, %f2291;
	sub.f32 	%f2335, %f2136, %f2295;
	sub.f32 	%f2336, %f2056, %f2299;
	sub.f32 	%f2337, %f2080, %f2303;
	add.f32 	%f2338, %f2306, 0f00000000;
	sub.f32 	%f2339, %f25, %f2310;
	sub.f32 	%f2340, %f2104, %f2314;
	sub.f32 	%f2341, %f27, %f2318;
	cvta.to.global.u64 	%rd1822, %rd1829;
	mul.wide.s32 	%rd1823, %r3476, 3584;
	add.s64 	%rd1824, %rd1822, %rd1823;
	mul.wide.u32 	%rd1825, %r3469, 4;
	add.s64 	%rd1826, %rd1824, %rd1825;
	st.global.f32 	[%rd1826], %f2230;
	st.global.f32 	[%rd1826+128], %f2232;
	st.global.f32 	[%rd1826+256], %f2234;
	st.global.f32 	[%rd1826+384], %f2236;
	st.global.f32 	[%rd1826+512], %f2238;
	st.global.f32 	[%rd1826+640], %f2240;
	st.global.f32 	[%rd1826+768], %f2319;
	st.global.f32 	[%rd1826+896], %f2320;
	st.global.f32 	[%rd1826+1024], %f2321;
	st.global.f32 	[%rd1826+1152], %f2323;
	st.global.f32 	[%rd1826+1280], %f2325;
	st.global.f32 	[%rd1826+1408], %f2326;
	st.global.f32 	[%rd1826+1536], %f2327;
	st.global.f32 	[%rd1826+1664], %f2328;
	st.global.f32 	[%rd1826+1792], %f2329;
	st.global.f32 	[%rd1826+1920], %f2330;
	st.global.f32 	[%rd1826+2048], %f2331;
	st.global.f32 	[%rd1826+2176], %f2332;
	st.global.f32 	[%rd1826+2304], %f2333;
	st.global.f32 	[%rd1826+2432], %f2334;
	st.global.f32 	[%rd1826+2560], %f2335;
	st.global.f32 	[%rd1826+2688], %f2336;
	st.global.f32 	[%rd1826+2816], %f2337;
	st.global.f32 	[%rd1826+2944], %f2338;
	st.global.f32 	[%rd1826+3072], %f2339;
	st.global.f32 	[%rd1826+3200], %f2340;
	st.global.f32 	[%rd1826+3328], %f2341;
	mov.u32 	%r3473, %nctaid.x;
	add.s32 	%r3476, %r3476, %r3473;
	setp.lt.s32 	%p867, %r3476, %r1304;
	@%p867 bra 	$L__BB1_2;
$L__BB1_903:
	ret;

}


// ===== COMPILED SASS (sm_100) =====

	.target	sm_100

	.elftype	@"ET_EXEC"


//--------------------- .note.nv.tkinfo           --------------------------
	.section	.note.nv.tkinfo,"",@"SHT_NOTE"
	.sectionflags	@"SHF_NOTE_NV_TKINFO"
	.tkinfo
        /*0018*/ 	.word	0x00000002
        /*0030*/ 	.string	""
        /*0030*/ 	.string	"ptxas"
        /*0030*/ 	.string	"Cuda compilation tools, release 13.0, V13.0.88"
        /*0030*/ 	.string	"Build cuda_13.0.r13.0/compiler.36424714_0"
        /*0030*/ 	.string	"-arch sm_100 -m 64 "



//--------------------- .note.nv.cuinfo           --------------------------
	.section	.note.nv.cuinfo,"",@"SHT_NOTE"
	.sectionflags	@"SHF_NOTE_NV_CUINFO"
        /*0018*/ 	.short	0x0002
        /*001a*/ 	.short	0x0064
        /*001c*/ 	.short	0x0082
	.zero		2


//--------------------- .nv.info                  --------------------------
	.section	.nv.info,"",@"SHT_CUDA_INFO"
	.align	4


	//----- nvinfo : EIATTR_REGCOUNT
	.align		4
        /*0000*/ 	.byte	0x04, 0x2f
        /*0002*/ 	.short	(.L_5 - .L_4)
	.align		4
.L_4:
        /*0004*/ 	.word	index@(_Z11GPUsequenceP5MPTRKP5MPHITS0_i)
        /*0008*/ 	.word	0x00000040


	//----- nvinfo : EIATTR_FRAME_SIZE
	.align		4
.L_5:
        /*000c*/ 	.byte	0x04, 0x11
        /*000e*/ 	.short	(.L_7 - .L_6)
	.align		4
.L_6:
        /*0010*/ 	.word	index@($__internal_5_$__cuda_sm3x_div_rn_noftz_f32_slowpath)
        /*0014*/ 	.word	0x00000020


	//----- nvinfo : EIATTR_FRAME_SIZE
	.align		4
.L_7:
        /*0018*/ 	.byte	0x04, 0x11
        /*001a*/ 	.short	(.L_9 - .L_8)
	.align		4
.L_8:
        /*001c*/ 	.word	index@($__internal_4_$__cuda_sm20_rcp_rn_f32_slowpath)
        /*0020*/ 	.word	0x00000020


	//----- nvinfo : EIATTR_FRAME_SIZE
	.align		4
.L_9:
        /*0024*/ 	.byte	0x04, 0x11
        /*0026*/ 	.short	(.L_11 - .L_10)
	.align		4
.L_10:
        /*0028*/ 	.word	index@($__internal_3_$__cuda_sm20_dblrcp_rn_slowpath_v3)
        /*002c*/ 	.word	0x00000020


	//----- nvinfo : EIATTR_FRAME_SIZE
	.align		4
.L_11:
        /*0030*/ 	.byte	0x04, 0x11
        /*0032*/ 	.short	(.L_13 - .L_12)
	.align		4
.L_12:
        /*0034*/ 	.word	index@(_Z11GPUsequenceP5MPTRKP5MPHITS0_i)
        /*0038*/ 	.word	0x00000020


	//----- nvinfo : EIATTR_REGCOUNT
	.align		4
.L_13:
        /*003c*/ 	.byte	0x04, 0x2f
        /*003e*/ 	.short	(.L_15 - .L_14)
	.align		4
.L_14:
        /*0040*/ 	.word	index@(_Z12GPUsequenceRP5MPTRKP5MPHITS0_i)
        /*0044*/ 	.word	0x00000040


	//----- nvinfo : EIATTR_FRAME_SIZE
	.align		4
.L_15:
        /*0048*/ 	.byte	0x04, 0x11
        /*004a*/ 	.short	(.L_17 - .L_16)
	.align		4
.L_16:
        /*004c*/ 	.word	index@($__internal_2_$__cuda_sm3x_div_rn_noftz_f32_slowpath)
        /*0050*/ 	.word	0x00000020


	//----- nvinfo : EIATTR_FRAME_SIZE
	.align		4
.L_17:
        /*0054*/ 	.byte	0x04, 0x11
        /*0056*/ 	.short	(.L_19 - .L_18)
	.align		4
.L_18:
        /*0058*/ 	.word	index@($__internal_1_$__cuda_sm20_rcp_rn_f32_slowpath)
        /*005c*/ 	.word	0x00000020


	//----- nvinfo : EIATTR_FRAME_SIZE
	.align		4
.L_19:
        /*0060*/ 	.byte	0x04, 0x11
        /*0062*/ 	.short	(.L_21 - .L_20)
	.align		4
.L_20:
        /*0064*/ 	.word	index@($__internal_0_$__cuda_sm20_dblrcp_rn_slowpath_v3)
        /*0068*/ 	.word	0x00000020


	//----- nvinfo : EIATTR_FRAME_SIZE
	.align		4
.L_21:
        /*006c*/ 	.byte	0x04, 0x11
        /*006e*/ 	.short	(.L_23 - .L_22)
	.align		4
.L_22:
        /*0070*/ 	.word	index@(_Z12GPUsequenceRP5MPTRKP5MPHITS0_i)
        /*0074*/ 	.word	0x00000020


	//----- nvinfo : EIATTR_MIN_STACK_SIZE
	.align		4
.L_23:
        /*0078*/ 	.byte	0x04, 0x12
        /*007a*/ 	.short	(.L_25 - .L_24)
	.align		4
.L_24:
        /*007c*/ 	.word	index@(_Z12GPUsequenceRP5MPTRKP5MPHITS0_i)
        /*0080*/ 	.word	0x00000020


	//----- nvinfo : EIATTR_MIN_STACK_SIZE
	.align		4
.L_25:
        /*0084*/ 	.byte	0x04, 0x12
        /*0086*/ 	.short	(.L_27 - .L_26)
	.align		4
.L_26:
        /*0088*/ 	.word	index@(_Z11GPUsequenceP5MPTRKP5MPHITS0_i)
        /*008c*/ 	.word	0x00000020
.L_27:


//--------------------- .nv.compat                --------------------------
	.section	.nv.compat,"",@"SHT_CUDA_COMPAT_INFO"
	.align	4
        /*0000*/ 	.byte	0x02, 0x09, 0x00, 0x00, 0x02, 0x02, 0x01, 0x00, 0x02, 0x05, 0x05, 0x00, 0x03, 0x07, 0x01, 0x01
        /*0010*/ 	.byte	0x02, 0x03, 0x00, 0x00, 0x02, 0x06, 0x01, 0x00, 0x04, 0x0b, 0x08, 0x00, 0x01, 0x00, 0x00, 0x00
        /*0020*/ 	.byte	0x00, 0x00, 0x00, 0x00


//--------------------- .nv.info._Z12GPUsequenceRP5MPTRKP5MPHITS0_i --------------------------
	.section	.nv.info._Z12GPUsequenceRP5MPTRKP5MPHITS0_i,"",@"SHT_CUDA_INFO"
	.sectionflags	@""
	.align	4


	//----- nvinfo : EIATTR_CUDA_API_VERSION
	.align		4
        /*0000*/ 	.byte	0x04, 0x37
        /*0002*/ 	.short	(.L_29 - .L_28)
.L_28:
        /*0004*/ 	.word	0x00000082


	//----- nvinfo : EIATTR_KPARAM_INFO
	.align		4
.L_29:
        /*0008*/ 	.byte	0x04, 0x17
        /*000a*/ 	.short	(.L_31 - .L_30)
.L_30:
        /*000c*/ 	.word	0x00000000
        /*0010*/ 	.short	0x0003
        /*0012*/ 	.short	0x0018
        /*0014*/ 	.byte	0x00, 0xf0, 0x11, 0x00


	//----- nvinfo : EIATTR_KPARAM_INFO
	.align		4
.L_31:
        /*0018*/ 	.byte	0x04, 0x17
        /*001a*/ 	.short	(.L_33 - .L_32)
.L_32:
        /*001c*/ 	.word	0x00000000
        /*0020*/ 	.short	0x0002
        /*0022*/ 	.short	0x0010
        /*0024*/ 	.byte	0x00, 0xf5, 0x21, 0x00


	//----- nvinfo : EIATTR_KPARAM_INFO
	.align		4
.L_33:
        /*0028*/ 	.byte	0x04, 0x17
        /*002a*/ 	.short	(.L_35 - .L_34)
.L_34:
        /*002c*/ 	.word	0x00000000
        /*0030*/ 	.short	0x0001
        /*0032*/ 	.short	0x0008
        /*0034*/ 	.byte	0x00, 0xf5, 0x21, 0x00


	//----- nvinfo : EIATTR_KPARAM_INFO
	.align		4
.L_35:
        /*0038*/ 	.byte	0x04, 0x17
        /*003a*/ 	.short	(.L_37 - .L_36)
.L_36:
        /*003c*/ 	.word	0x00000000
        /*0040*/ 	.short	0x0000
        /*0042*/ 	.short	0x0000
        /*0044*/ 	.byte	0x00, 0xf5, 0x21, 0x00


	//----- nvinfo : EIATTR_SPARSE_MMA_MASK
	.align		4
.L_37:
        /*0048*/ 	.byte	0x03, 0x50
        /*004a*/ 	.short	0x0000


	//----- nvinfo : EIATTR_MAXREG_COUNT
	.align		4
        /*004c*/ 	.byte	0x03, 0x1b
        /*004e*/ 	.short	0x00ff


	//----- nvinfo : EIATTR_MERCURY_ISA_VERSION
	.align		4
        /*0050*/ 	.byte	0x03, 0x5f
        /*0052*/ 	.short	0x0101


	//----- nvinfo : EIATTR_VRC_CTA_INIT_COUNT
	.align		4
        /*0054*/ 	.byte	0x02, 0x4a
	.zero		1
	.zero		1


	//----- nvinfo : EIATTR_EXIT_INSTR_OFFSETS
	.align		4
        /*0058*/ 	.byte	0x04, 0x1c
        /*005a*/ 	.short	(.L_39 - .L_38)


	//   ....[0]....
.L_38:
        /*005c*/ 	.word	0x00000060


	//   ....[1]....
        /*0060*/ 	.word	0x00022d30


	//----- nvinfo : EIATTR_CRS_STACK_SIZE
	.align		4
.L_39:
        /*0064*/ 	.byte	0x04, 0x1e
        /*0066*/ 	.short	(.L_41 - .L_40)
.L_40:
        /*0068*/ 	.word	0x00000000


	//----- nvinfo : EIATTR_CBANK_PARAM_SIZE
	.align		4
.L_41:
        /*006c*/ 	.byte	0x03, 0x19
        /*006e*/ 	.short	0x001c


	//----- nvinfo : EIATTR_PARAM_CBANK
	.align		4
        /*0070*/ 	.byte	0x04, 0x0a
        /*0072*/ 	.short	(.L_43 - .L_42)
	.align		4
.L_42:
        /*0074*/ 	.word	index@(.nv.constant0._Z12GPUsequenceRP5MPTRKP5MPHITS0_i)
        /*0078*/ 	.short	0x0380
        /*007a*/ 	.short	0x001c


	//----- nvinfo : EIATTR_SW_WAR
	.align		4
.L_43:
        /*007c*/ 	.byte	0x04, 0x36
        /*007e*/ 	.short	(.L_45 - .L_44)
.L_44:
        /*0080*/ 	.word	0x00000008
.L_45:


//--------------------- .nv.info._Z11GPUsequenceP5MPTRKP5MPHITS0_i --------------------------
	.section	.nv.info._Z11GPUsequenceP5MPTRKP5MPHITS0_i,"",@"SHT_CUDA_INFO"
	.sectionflags	@""
	.align	4


	//----- nvinfo : EIATTR_CUDA_API_VERSION
	.align		4
        /*0000*/ 	.byte	0x04, 0x37
        /*0002*/ 	.short	(.L_47 - .L_46)
.L_46:
        /*0004*/ 	.word	0x00000082


	//----- nvinfo : EIATTR_KPARAM_INFO
	.align		4
.L_47:
        /*0008*/ 	.byte	0x04, 0x17
        /*000a*/ 	.short	(.L_49 - .L_48)
.L_48:
        /*000c*/ 	.word	0x00000000
        /*0010*/ 	.short	0x0003
        /*0012*/ 	.short	0x0018
        /*0014*/ 	.byte	0x00, 0xf0, 0x11, 0x00


	//----- nvinfo : EIATTR_KPARAM_INFO
	.align		4
.L_49:
        /*0018*/ 	.byte	0x04, 0x17
        /*001a*/ 	.short	(.L_51 - .L_50)
.L_50:
        /*001c*/ 	.word	0x00000000
        /*0020*/ 	.short	0x0002
        /*0022*/ 	.short	0x0010
        /*0024*/ 	.byte	0x00, 0xf5, 0x21, 0x00


	//----- nvinfo : EIATTR_KPARAM_INFO
	.align		4
.L_51:
        /*0028*/ 	.byte	0x04, 0x17
        /*002a*/ 	.short	(.L_53 - .L_52)
.L_52:
        /*002c*/ 	.word	0x00000000
        /*0030*/ 	.short	0x0001
        /*0032*/ 	.short	0x0008
        /*0034*/ 	.byte	0x00, 0xf5, 0x21, 0x00


	//----- nvinfo : EIATTR_KPARAM_INFO
	.align		4
.L_53:
        /*0038*/ 	.byte	0x04, 0x17
        /*003a*/ 	.short	(.L_55 - .L_54)
.L_54:
        /*003c*/ 	.word	0x00000000
        /*0040*/ 	.short	0x0000
        /*0042*/ 	.short	0x0000
        /*0044*/ 	.byte	0x00, 0xf5, 0x21, 0x00


	//----- nvinfo : EIATTR_SPARSE_MMA_MASK
	.align		4
.L_55:
        /*0048*/ 	.byte	0x03, 0x50
        /*004a*/ 	.short	0x0000


	//----- nvinfo : EIATTR_MAXREG_COUNT
	.align		4
        /*004c*/ 	.byte	0x03, 0x1b
        /*004e*/ 	.short	0x00ff


	//----- nvinfo : EIATTR_MERCURY_ISA_VERSION
	.align		4
        /*0050*/ 	.byte	0x03, 0x5f
        /*0052*/ 	.short	0x0101


	//----- nvinfo : EIATTR_VRC_CTA_INIT_COUNT
	.align		4
        /*0054*/ 	.byte	0x02, 0x4a
	.zero		1
	.zero		1


	//----- nvinfo : EIATTR_EXIT_INSTR_OFFSETS
	.align		4
        /*0058*/ 	.byte	0x04, 0x1c
        /*005a*/ 	.short	(.L_57 - .L_56)


	//   ....[0]....
.L_56:
        /*005c*/ 	.word	0x00000060


	//   ....[1]....
        /*0060*/ 	.word	0x00022d30


	//----- nvinfo : EIATTR_CRS_STACK_SIZE
	.align		4
.L_57:
        /*0064*/ 	.byte	0x04, 0x1e
        /*0066*/ 	.short	(.L_59 - .L_58)
.L_58:
        /*0068*/ 	.word	0x00000000


	//----- nvinfo : EIATTR_CBANK_PARAM_SIZE
	.align		4
.L_59:
        /*006c*/ 	.byte	0x03, 0x19
        /*006e*/ 	.short	0x001c


	//----- nvinfo : EIATTR_PARAM_CBANK
	.align		4
        /*0070*/ 	.byte	0x04, 0x0a
        /*0072*/ 	.short	(.L_61 - .L_60)
	.align		4
.L_60:
        /*0074*/ 	.word	index@(.nv.constant0._Z11GPUsequenceP5MPTRKP5MPHITS0_i)
        /*0078*/ 	.short	0x0380
        /*007a*/ 	.short	0x001c


	//----- nvinfo : EIATTR_SW_WAR
	.align		4
.L_61:
        /*007c*/ 	.byte	0x04, 0x36
        /*007e*/ 	.short	(.L_63 - .L_62)
.L_62:
        /*0080*/ 	.word	0x00000008
.L_63:


//--------------------- .nv.callgraph             --------------------------
	.section	.nv.callgraph,"",@"SHT_CUDA_CALLGRAPH"
	.align	4
	.sectionentsize	8
	.align		4
        /*0000*/ 	.word	0x00000000
	.align		4
        /*0004*/ 	.word	0xffffffff
	.align		4
        /*0008*/ 	.word	0x00000000
	.align		4
        /*000c*/ 	.word	0xfffffffe
	.align		4
        /*0010*/ 	.word	0x00000000
	.align		4
        /*0014*/ 	.word	0xfffffffd
	.align		4
        /*0018*/ 	.word	0x00000000
	.align		4
        /*001c*/ 	.word	0xfffffffc


//--------------------- .nv.constant3             --------------------------
	.section	.nv.constant3,"a",@progbits
	.align	4
.nv.constant3:
	.type		kfact,@object
	.size		kfact,(ie_range - kfact)
kfact:
        /*0000*/ 	.byte	0xbd, 0x86, 0xd2, 0x41
	.type		ie_range,@object
	.size		ie_range,(ie_rangeR - ie_range)
ie_range:
        /*0004*/ 	.byte	0x64, 0x00, 0x00, 0x00
	.type		ie_rangeR,@object
	.size		ie_rangeR,(.L_2 - ie_rangeR)
ie_rangeR:
	.zero		4
.L_2:


//--------------------- .nv.constant4             --------------------------
	.section	.nv.constant4,"a",@progbits
	.align	8
	.align		8
.nv.constant4:
        /*0000*/ 	.dword	__cudart_i2opi_f


//--------------------- .text._Z12GPUsequenceRP5MPTRKP5MPHITS0_i --------------------------
	.section	.text._Z12GPUsequenceRP5MPTRKP5MPHITS0_i,"ax",@progbits
	.align	128
        .global         _Z12GPUsequenceRP5MPTRKP5MPHITS0_i
        .type           _Z12GPUsequenceRP5MPTRKP5MPHITS0_i,@function
        .size           _Z12GPUsequenceRP5MPTRKP5MPHITS0_i,(.L_x_1374 - _Z12GPUsequenceRP5MPTRKP5MPHITS0_i)
        .other          _Z12GPUsequenceRP5MPTRKP5MPHITS0_i,@"STO_CUDA_ENTRY STV_DEFAULT"
_Z12GPUsequenceRP5MPTRKP5MPHITS0_i:
.text._Z12GPUsequenceRP5MPTRKP5MPHITS0_i:
[----:B------:R-:W0:Y:S08]  /*0000*/  LDC R1, c[0x0][0x37c] ;  /* 0x0000df00ff017b82 */ /* 0x000e300000000800 */
[----:B------:R-:W1:Y:S01]  /*0010*/  LDC R4, c[0x3][0x8] ;  /* 0x00c00200ff047b82 */ /* 0x000e620000000800 */
[----:B0-----:R-:W-:-:S07]  /*0020*/  VIADD R1, R1, 0xffffffe0 ;  /* 0xffffffe001017836 */ /* 0x001fce0000000000 */
[----:B------:R-:W0:Y:S01]  /*0030*/  S2UR UR4, SR_CTAID.X ;  /* 0x00000000000479c3 */ /* 0x000e220000002500 */
[----:B-1----:R-:W-:-:S05]  /*0040*/  IMAD R4, R4, 0x12c, RZ ;  /* 0x0000012c04047824 */ /* 0x002fca00078e02ff */
[----:B0-----:R-:W-:-:S13]  /*0050*/  ISETP.LE.AND P0, PT, R4, UR4, PT ;  /* 0x0000000404007c0c */ /* 0x001fda000bf03270 */
[----:B------:R-:W-:Y:S05]  /*0060*/  @P0 EXIT ;  /* 0x000000000000094d */ /* 0x000fea0003800000 */
[----:B------:R-:W0:Y:S01]  /*0070*/  S2R R37, SR_TID.X ;  /* 0x0000000000257919 */ /* 0x000e220000002100 */
[----:B------:R-:W-:Y:S01]  /*0080*/  IMAD.U32 R5, RZ, RZ, UR4 ;  /* 0x00000004ff057e24 */ /* 0x000fe2000f8e00ff */
[----:B------:R-:W1:Y:S06]  /*0090*/  LDCU.64 UR6, c[0x0][0x358] ;  /* 0x00006b00ff0677ac */ /* 0x000e6c0008000a00 */
.L_x_665:
[----:B--2---:R-:W2:Y:S08]  /*00a0*/  LDC.64 R8, c[0x0][0x380] ;  /* 0x0000e000ff087b82 */ /* 0x004eb00000000a00 */
[----:B------:R-:W3:Y:S01]  /*00b0*/  LDC.64 R40, c[0x0][0x388] ;  /* 0x0000e200ff287b82 */ /* 0x000ee20000000a00 */
[C---:B------:R-:W-:Y:S01]  /*00c0*/  IMAD R34, R5.reuse, 0x14, RZ ;  /* 0x0000001405227824 */ /* 0x040fe200078e02ff */
[----:B------:R-:W4:Y:S01]  /*00d0*/  LDCU UR4, c[0x3][URZ] ;  /* 0x00c00000ff0477ac */ /* 0x000f220008000800 */
[----:B--2---:R-:W-:-:S04]  /*00e0*/  IMAD.WIDE R2, R5, 0xe00, R8 ;  /* 0x00000e0005027825 */ /* 0x004fc800078e0208 */
[----:B0-----:R-:W-:-:S05]  /*00f0*/  IMAD.WIDE.U32 R2, R37, 0x4, R2 ;  /* 0x0000000425027825 */ /* 0x001fca00078e0002 */
[----:B-1----:R-:W2:Y:S01]  /*0100*/  LDG.E R6, desc[UR6][R2.64+0x200] ;  /* 0x0002000602067981 */ /* 0x002ea2000c1e1900 */
[C---:B------:R-:W-:Y:S01]  /*0110*/  IMAD.WIDE.U32 R8, R37.reuse, 0x4, R8 ;  /* 0x0000000425087825 */ /* 0x040fe200078e0008 */
[----:B------:R-:W-:Y:S02]  /*0120*/  BSSY.RECONVERGENT B0, `(.L_x_0) ;  /* 0x0000063000007945 */ /* 0x000fe40003800200 */
[----:B------:R-:W5:Y:S01]  /*0130*/  LDG.E R7, desc[UR6][R2.64] ;  /* 0x0000000602077981 */ /* 0x000f62000c1e1900 */
[----:B---3--:R-:W-:-:S03]  /*0140*/  IMAD.WIDE.U32 R40, R37, 0x4, R40 ;  /* 0x0000000425287825 */ /* 0x008fc600078e0028 */
[----:B------:R-:W5:Y:S01]  /*0150*/  LDG.E R47, desc[UR6][R2.64+0x100] ;  /* 0x00010006022f7981 */ /* 0x000f62000c1e1900 */
[----:B------:R-:W-:-:S03]  /*0160*/  IMAD.WIDE R18, R5, 0xe00, R8 ;  /* 0x00000e0005127825 */ /* 0x000fc600078e0208 */
[----:B------:R-:W5:Y:S01]  /*0170*/  LDG.E R8, desc[UR6][R2.64+0x80] ;  /* 0x0000800602087981 */ /* 0x000f62000c1e1900 */
[----:B------:R-:W-:-:S03]  /*0180*/  IMAD.WIDE R40, R34, 0x480, R40 ;  /* 0x0000048022287825 */ /* 0x000fc600078e0228 */
[----:B------:R-:W3:Y:S04]  /*0190*/  LDG.E R0, desc[UR6][R18.64+0xd80] ;  /* 0x000d800612007981 */ /* 0x000ee8000c1e1900 */
[----:B------:R-:W5:Y:S04]  /*01a0*/  LDG.E R36, desc[UR6][R40.64+0x100] ;  /* 0x0001000628247981 */ /* 0x000f68000c1e1900 */
        /* <DEDUP_REMOVED lines=22> */
[----:B------:R4:W5:Y:S01]  /*0310*/  LDG.E R31, desc[UR6][R2.64+0xd00] ;  /* 0x000d0006021f7981 */ /* 0x000962000c1e1900 */
[----:B--2---:R-:W-:-:S04]  /*0320*/  FMUL R32, R6, 0.63661974668502807617 ;  /* 0x3f22f98306207820 */ /* 0x004fc80000400000 */
[----:B------:R-:W0:Y:S01]  /*0330*/  F2I.NTZ R35, R32 ;  /* 0x0000002000237305 */ /* 0x000e220000203100 */
[----:B------:R-:W-:Y:S02]  /*0340*/  FSETP.GE.AND P0, PT, |R6|, 105615, PT ;  /* 0x47ce47800600780b */ /* 0x000fe40003f06200 */
[----:B0-----:R-:W-:-:S05]  /*0350*/  I2FP.F32.S32 R45, R35 ;  /* 0x00000023002d7245 */ /* 0x001fca0000201400 */
[----:B------:R-:W-:Y:S01]  /*0360*/  FFMA R38, R45, -1.5707962512969970703, R6 ;  /* 0xbfc90fda2d267823 */ /* 0x000fe20000000006 */
[----:B---3--:R-:W-:-:S03]  /*0370*/  I2FP.F32.S32 R0, R0 ;  /* 0x0000000000007245 */ /* 0x008fc60000201400 */
[C---:B------:R-:W-:Y:S02]  /*0380*/  FFMA R38, R45.reuse, -7.5497894158615963534e-08, R38 ;  /* 0xb3a221682d267823 */ /* 0x040fe40000000026 */
[----:B----4-:R-:W-:Y:S02]  /*0390*/  FMUL R3, R0, UR4 ;  /* 0x0000000400037c20 */ /* 0x010fe40008400000 */
[----:B------:R-:W-:Y:S01]  /*03a0*/  FFMA R45, R45, -5.3903029534742383927e-15, R38 ;  /* 0xa7c234c52d2d7823 */ /* 0x000fe20000000026 */
[----:B------:R-:W-:-:S03]  /*03b0*/  IMAD.MOV.U32 R46, RZ, RZ, R35 ;  /* 0x000000ffff2e7224 */ /* 0x000fc600078e0023 */
[----:B------:R-:W-:Y:S01]  /*03c0*/  IMAD.MOV.U32 R43, RZ, RZ, R45 ;  /* 0x000000ffff2b7224 */ /* 0x000fe200078e002d */
[----:B------:R-:W-:Y:S06]  /*03d0*/  @!P0 BRA `(.L_x_1) ;  /* 0x0000000000dc8947 */ /* 0x000fec0003800000 */
[----:B------:R-:W-:-:S13]  /*03e0*/  FSETP.NEU.AND P0, PT, |R6|, +INF , PT ;  /* 0x7f8000000600780b */ /* 0x000fda0003f0d200 */
[----:B------:R-:W-:Y:S01]  /*03f0*/  @!P0 FMUL R43, RZ, R6 ;  /* 0x00000006ff2b8220 */ /* 0x000fe20000400000 */
[----:B------:R-:W-:Y:S01]  /*0400*/  @!P0 IMAD.MOV.U32 R35, RZ, RZ, RZ ;  /* 0x000000ffff238224 */ /* 0x000fe200078e00ff */
[----:B------:R-:W-:Y:S06]  /*0410*/  @!P0 BRA `(.L_x_1) ;  /* 0x0000000000cc8947 */ /* 0x000fec0003800000 */
[----:B------:R-:W-:Y:S01]  /*0420*/  IMAD.SHL.U32 R2, R6, 0x100, RZ ;  /* 0x0000010006027824 */ /* 0x000fe200078e00ff */
[----:B------:R-:W0:Y:S01]  /*0430*/  LDCU.64 UR8, c[0x4][URZ] ;  /* 0x01000000ff0877ac */ /* 0x000e220008000a00 */
[----:B------:R-:W-:Y:S02]  /*0440*/  IMAD.MOV.U32 R42, RZ, RZ, RZ ;  /* 0x000000ffff2a7224 */ /* 0x000fe400078e00ff */
[----:B------:R-:W-:Y:S01]  /*0450*/  IMAD.MOV.U32 R0, RZ, RZ, R1 ;  /* 0x000000ffff007224 */ /* 0x000fe200078e0001 */
[----:B------:R-:W-:Y:S01]  /*0460*/  LOP3.LUT R43, R2, 0x80000000, RZ, 0xfc, !PT ;  /* 0x80000000022b7812 */ /* 0x000fe200078efcff */
[----:B------:R-:W-:Y:S01]  /*0470*/  UMOV UR5, URZ ;  /* 0x000000ff00057c82 */ /* 0x000fe20008000000 */
[----:B------:R-:W-:-:S05]  /*0480*/  UMOV UR4, URZ ;  /* 0x000000ff00047c82 */ /* 0x000fca0008000000 */
.L_x_2:
[----:B0-----:R-:W-:Y:S02]  /*0490*/  IMAD.U32 R32, RZ, RZ, UR8 ;  /* 0x00000008ff207e24 */ /* 0x001fe4000f8e00ff */
[----:B------:R-:W-:-:S05]  /*04a0*/  IMAD.U32 R33, RZ, RZ, UR9 ;  /* 0x00000009ff217e24 */ /* 0x000fca000f8e00ff */
[----:B------:R-:W2:Y:S01]  /*04b0*/  LDG.E.CONSTANT R32, desc[UR6][R32.64] ;  /* 0x0000000620207981 */ /* 0x000ea2000c1e9900 */
[----:B------:R-:W-:Y:S02]  /*04c0*/  UIADD3 UR8, UP0, UPT, UR8, 0x4, URZ ;  /* 0x0000000408087890 */ /* 0x000fe4000ff1e0ff */
[----:B------:R-:W-:Y:S02]  /*04d0*/  UIADD3 UR4, UPT, UPT, UR4, 0x1, URZ ;  /* 0x0000000104047890 */ /* 0x000fe4000fffe0ff */
[----:B------:R-:W-:Y:S02]  /*04e0*/  UIADD3.X UR9, UPT, UPT, URZ, UR9, URZ, UP0, !UPT ;  /* 0x00000009ff097290 */ /* 0x000fe400087fe4ff */
[----:B------:R-:W-:Y:S01]  /*04f0*/  UISETP.NE.AND UP0, UPT, UR4, 0x6, UPT ;  /* 0x000000060400788c */ /* 0x000fe2000bf05270 */
[----:B--2---:R-:W-:-:S03]  /*0500*/  IMAD.WIDE.U32 R38, R32, R43, RZ ;  /* 0x0000002b20267225 */ /* 0x004fc600078e00ff */
[----:B------:R-:W-:-:S04]  /*0510*/  IADD3 R35, P0, PT, R38, R42, RZ ;  /* 0x0000002a26237210 */ /* 0x000fc80007f1e0ff */
[----:B------:R-:W-:Y:S01]  /*0520*/  IADD3.X R42, PT, PT, R39, UR5, RZ, P0, !PT ;  /* 0x00000005272a7c10 */ /* 0x000fe200087fe4ff */
[----:B------:R0:W-:Y:S02]  /*0530*/  STL [R0], R35 ;  /* 0x0000002300007387 */ /* 0x0001e40000100800 */
[----:B0-----:R-:W-:Y:S01]  /*0540*/  IADD3 R0, PT, PT, R0, 0x4, RZ ;  /* 0x0000000400007810 */ /* 0x001fe20007ffe0ff */
[----:B------:R-:W-:Y:S06]  /*0550*/  BRA.U UP0, `(.L_x_2) ;  /* 0xfffffffd00cc7547 */ /* 0x000fec000b83ffff */
[----:B------:R-:W-:Y:S01]  /*0560*/  SHF.R.U32.HI R32, RZ, 0x17, R6 ;  /* 0x00000017ff207819 */ /* 0x000fe20000011606 */
[----:B------:R0:W-:Y:S03]  /*0570*/  STL [R1+0x18], R42 ;  /* 0x0000182a01007387 */ /* 0x0001e60000100800 */
[C---:B------:R-:W-:Y:S02]  /*0580*/  LOP3.LUT R0, R32.reuse, 0xe0, RZ, 0xc0, !PT ;  /* 0x000000e020007812 */ /* 0x040fe400078ec0ff */
[----:B------:R-:W-:-:S03]  /*0590*/  LOP3.LUT P0, RZ, R32, 0x1f, RZ, 0xc0, !PT ;  /* 0x0000001f20ff7812 */ /* 0x000fc6000780c0ff */
[----:B------:R-:W-:-:S05]  /*05a0*/  VIADD R0, R0, 0xffffff80 ;  /* 0xffffff8000007836 */ /* 0x000fca0000000000 */
[----:B------:R-:W-:-:S05]  /*05b0*/  SHF.R.U32.HI R0, RZ, 0x5, R0 ;  /* 0x00000005ff007819 */ /* 0x000fca0000011600 */
[----:B------:R-:W-:-:S05]  /*05c0*/  IMAD R38, R0, -0x4, R1 ;  /* 0xfffffffc00267824 */ /* 0x000fca00078e0201 */
[----:B------:R-:W2:Y:S04]  /*05d0*/  LDL R0, [R38+0x18] ;  /* 0x0000180026007983 */ /* 0x000ea80000100800 */
[----:B------:R-:W2:Y:S04]  /*05e0*/  LDL R33, [R38+0x14] ;  /* 0x0000140026217983 */ /* 0x000ea80000100800 */
[----:B------:R-:W3:Y:S01]  /*05f0*/  @P0 LDL R2, [R38+0x10] ;  /* 0x0000100026020983 */ /* 0x000ee20000100800 */
[----:B------:R-:W-:Y:S01]  /*0600*/  LOP3.LUT R32, R32, 0x1f, RZ, 0xc0, !PT ;  /* 0x0000001f20207812 */ /* 0x000fe200078ec0ff */
[----:B------:R-:W-:Y:S01]  /*0610*/  UMOV UR4, 0x54442d19 ;  /* 0x54442d1900047882 */ /* 0x000fe20000000000 */
[----:B------:R-:W-:-:S02]  /*0620*/  UMOV UR5, 0x3bf921fb ;  /* 0x3bf921fb00057882 */ /* 0x000fc40000000000 */
[-C--:B--2---:R-:W-:Y:S02]  /*0630*/  @P0 SHF.L.W.U32.HI R0, R33, R32.reuse, R0 ;  /* 0x0000002021000219 */ /* 0x084fe40000010e00 */
[----:B---3--:R-:W-:Y:S02]  /*0640*/  @P0 SHF.L.W.U32.HI R33, R2, R32, R33 ;  /* 0x0000002002210219 */ /* 0x008fe40000010e21 */
[----:B------:R-:W-:Y:S02]  /*0650*/  ISETP.GE.AND P0, PT, R6, RZ, PT ;  /* 0x000000ff0600720c */ /* 0x000fe40003f06270 */
[C-C-:B------:R-:W-:Y:S01]  /*0660*/  SHF.L.W.U32.HI R35, R33.reuse, 0x2, R0.reuse ;  /* 0x0000000221237819 */ /* 0x140fe20000010e00 */
[----:B------:R-:W-:Y:S01]  /*0670*/  IMAD.SHL.U32 R33, R33, 0x4, RZ ;  /* 0x0000000421217824 */ /* 0x000fe200078e00ff */
[----:B------:R-:W-:Y:S02]  /*0680*/  SHF.R.U32.HI R0, RZ, 0x1e, R0 ;  /* 0x0000001eff007819 */ /* 0x000fe40000011600 */
[----:B------:R-:W-:-:S04]  /*0690*/  SHF.R.S32.HI R2, RZ, 0x1f, R35 ;  /* 0x0000001fff027819 */ /* 0x000fc80000011423 */
[C---:B------:R-:W-:Y:S02]  /*06a0*/  LOP3.LUT R32, R2.reuse, R33, RZ, 0x3c, !PT ;  /* 0x0000002102207212 */ /* 0x040fe400078e3cff */
[----:B------:R-:W-:Y:S02]  /*06b0*/  LOP3.LUT R33, R2, R35, RZ, 0x3c, !PT ;  /* 0x0000002302217212 */ /* 0x000fe400078e3cff */
[C---:B------:R-:W-:Y:S02]  /*06c0*/  LOP3.LUT R2, R35.reuse, R6, RZ, 0x3c, !PT ;  /* 0x0000000623027212 */ /* 0x040fe400078e3cff */
[----:B------:R-:W-:Y:S02]  /*06d0*/  LEA.HI R35, R35, R0, RZ, 0x1 ;  /* 0x0000000023237211 */ /* 0x000fe400078f08ff */
[----:B------:R-:W1:Y:S01]  /*06e0*/  I2F.F64.S64 R32, R32 ;  /* 0x0000002000207312 */ /* 0x000e620000301c00 */
[----:B------:R-:W-:Y:S02]  /*06f0*/  ISETP.GE.AND P1, PT, R2, RZ, PT ;  /* 0x000000ff0200720c */ /* 0x000fe40003f26270 */
[----:B------:R-:W-:-:S04]  /*0700*/  IMAD.MOV R0, RZ, RZ, -R35 ;  /* 0x000000ffff007224 */ /* 0x000fc800078e0a23 */
[----:B------:R-:W-:Y:S01]  /*0710*/  @!P0 IMAD.MOV.U32 R35, RZ, RZ, R0 ;  /* 0x000000ffff238224 */ /* 0x000fe200078e0000 */
[----:B-1----:R-:W-:-:S10]  /*0720*/  DMUL R38, R32, UR4 ;  /* 0x0000000420267c28 */ /* 0x002fd40008000000 */
[----:B------:R-:W1:Y:S02]  /*0730*/  F2F.F32.F64 R38, R38 ;  /* 0x0000002600267310 */ /* 0x000e640000301000 */
[----:B01----:R-:W-:-:S07]  /*0740*/  FSEL R43, -R38, R38, !P1 ;  /* 0x00000026262b7208 */ /* 0x003fce0004800100 */
.L_x_1:
[----:B------:R-:W-:Y:S05]  /*0750*/  BSYNC.RECONVERGENT B0 ;  /* 0x0000000000007941 */ /* 0x000fea0003800200 */
.L_x_0:
[----:B-----5:R-:W-:Y:S01]  /*0760*/  FMUL R51, R10, 0.63661974668502807617 ;  /* 0x3f22f9830a337820 */ /* 0x020fe20000400000 */
[----:B------:R-:W-:Y:S01]  /*0770*/  LOP3.LUT R2, R35, 0x1, RZ, 0xc0, !PT ;  /* 0x0000000123027812 */ /* 0x000fe200078ec0ff */
[----:B------:R-:W-:Y:S02]  /*0780*/  IMAD.MOV.U32 R0, RZ, RZ, 0x37cbac00 ;  /* 0x37cbac00ff007424 */ /* 0x000fe400078e00ff */
[----:B------:R-:W-:Y:S01]  /*0790*/  FMUL R33, R43, R43 ;  /* 0x0000002b2b217220 */ /* 0x000fe20000400000 */
[----:B------:R-:W-:Y:S01]  /*07a0*/  IMAD.MOV.U32 R42, RZ, RZ, 0x3e2aaaa8 ;  /* 0x3e2aaaa8ff2a7424 */ /* 0x000fe200078e00ff */
[----:B------:R-:W-:Y:S01]  /*07b0*/  ISETP.NE.U32.AND P2, PT, R2, 0x1, PT ;  /* 0x000000010200780c */ /* 0x000fe20003f45070 */
[----:B------:R-:W0:Y:S01]  /*07c0*/  F2I.NTZ R51, R51 ;  /* 0x0000003300337305 */ /* 0x000e220000203100 */
[----:B------:R-:W-:Y:S01]  /*07d0*/  FFMA R32, R33, R0, -0.0013887860113754868507 ;  /* 0xbab607ed21207423 */ /* 0x000fe20000000000 */
[----:B------:R-:W-:Y:S01]  /*07e0*/  IMAD.MOV.U32 R2, RZ, RZ, 0x3c0885e4 ;  /* 0x3c0885e4ff027424 */ /* 0x000fe200078e00ff */
[----:B------:R-:W-:Y:S01]  /*07f0*/  FSETP.NEU.AND P0, PT, |R6|, +INF , PT ;  /* 0x7f8000000600780b */ /* 0x000fe20003f0d200 */
[----:B------:R-:W-:Y:S02]  /*0800*/  BSSY.RECONVERGENT B0, `(.L_x_3) ;  /* 0x0000023000007945 */ /* 0x000fe40003800200 */
[----:B------:R-:W-:Y:S01]  /*0810*/  FSEL R38, R32, -0.00019574658654164522886, P2 ;  /* 0xb94d415320267808 */ /* 0x000fe20001000000 */
[----:B------:R-:W-:Y:S01]  /*0820*/  VIADD R32, R35, 0x1 ;  /* 0x0000000123207836 */ /* 0x000fe20000000000 */
[----:B------:R-:W-:-:S02]  /*0830*/  FSEL R44, R2, 0.041666727513074874878, !P2 ;  /* 0x3d2aaabb022c7808 */ /* 0x000fc40005000000 */
[----:B------:R-:W-:Y:S02]  /*0840*/  FSETP.LTU.OR P0, PT, |R6|, 105615, !P0 ;  /* 0x47ce47800600780b */ /* 0x000fe40004709600 */
[----:B------:R-:W-:Y:S01]  /*0850*/  LOP3.LUT P1, RZ, R32, 0x2, RZ, 0xc0, !PT ;  /* 0x0000000220ff7812 */ /* 0x000fe2000782c0ff */
[----:B------:R-:W-:Y:S01]  /*0860*/  FFMA R38, R33, R38, R44 ;  /* 0x0000002621267223 */ /* 0x000fe2000000002c */
[----:B------:R-:W-:Y:S02]  /*0870*/  FSEL R44, -R42, -0.4999999701976776123, !P2 ;  /* 0xbeffffff2a2c7808 */ /* 0x000fe40005000100 */
[----:B0-----:R-:W-:Y:S02]  /*0880*/  I2FP.F32.S32 R39, R51 ;  /* 0x0000003300277245 */ /* 0x001fe40000201400 */
[----:B------:R-:W-:Y:S01]  /*0890*/  FSEL R32, R43, 1, !P2 ;  /* 0x3f8000002b207808 */ /* 0x000fe20005000000 */
[----:B------:R-:W-:Y:S01]  /*08a0*/  FFMA R38, R33, R38, R44 ;  /* 0x0000002621267223 */ /* 0x000fe2000000002c */
[----:B------:R-:W-:Y:S01]  /*08b0*/  FSETP.GE.AND P2, PT, |R10|, 105615, PT ;  /* 0x47ce47800a00780b */ /* 0x000fe20003f46200 */
[----:B------:R-:W-:-:S02]  /*08c0*/  FFMA R44, R39, -1.5707962512969970703, R10 ;  /* 0xbfc90fda272c7823 */ /* 0x000fc4000000000a */
[----:B------:R-:W-:Y:S02]  /*08d0*/  FFMA R33, R33, R32, RZ ;  /* 0x0000002021217223 */ /* 0x000fe400000000ff */
[----:B------:R-:W-:Y:S02]  /*08e0*/  FFMA R44, R39, -7.5497894158615963534e-08, R44 ;  /* 0xb3a22168272c7823 */ /* 0x000fe4000000002c */
[----:B------:R-:W-:Y:S01]  /*08f0*/  FFMA R35, R33, R38, R32 ;  /* 0x0000002621237223 */ /* 0x000fe20000000020 */
[----:B------:R-:W-:Y:S02]  /*0900*/  IMAD.MOV.U32 R33, RZ, RZ, R51 ;  /* 0x000000ffff217224 */ /* 0x000fe400078e0033 */
[----:B------:R-:W-:Y:S01]  /*0910*/  FFMA R32, R39, -5.3903029534742383927e-15, R44 ;  /* 0xa7c234c527207823 */ /* 0x000fe2000000002c */
[----:B------:R-:W-:Y:S06]  /*0920*/  @P0 BRA `(.L_x_4) ;  /* 0x0000000000400947 */ /* 0x000fec0003800000 */
[----:B------:R-:W-:Y:S01]  /*0930*/  IMAD.SHL.U32 R38, R6, 0x100, RZ ;  /* 0x0000010006267824 */ /* 0x000fe200078e00ff */
[----:B------:R-:W-:Y:S01]  /*0940*/  MOV R55, RZ ;  /* 0x000000ff00377202 */ /* 0x000fe20000000f00 */
[----:B------:R-:W-:Y:S01]  /*0950*/  IMAD.MOV.U32 R43, RZ, RZ, RZ ;  /* 0x000000ffff2b7224 */ /* 0x000fe200078e00ff */
[----:B------:R-:W-:Y:S02]  /*0960*/  UMOV UR4, URZ ;  /* 0x000000ff00047c82 */ /* 0x000fe40008000000 */
[----:B------:R-:W-:-:S07]  /*0970*/  LOP3.LUT R57, R38, 0x80000000, RZ, 0xfc, !PT ;  /* 0x8000000026397812 */ /* 0x000fce00078efcff */
.L_x_5:
[----:B0-----:R-:W0:Y:S02]  /*0980*/  LDC.64 R38, c[0x4][RZ] ;  /* 0x01000000ff267b82 */ /* 0x001e240000000a00 */
[----:B0-----:R-:W-:-:S05]  /*0990*/  IMAD.WIDE.U32 R48, R43, 0x4, R38 ;  /* 0x000000042b307825 */ /* 0x001fca00078e0026 */
[----:B------:R-:W2:Y:S01]  /*09a0*/  LDG.E.CONSTANT R38, desc[UR6][R48.64] ;  /* 0x0000000630267981 */ /* 0x000ea2000c1e9900 */
[C---:B------:R-:W-:Y:S02]  /*09b0*/  IMAD R44, R43.reuse, 0x4, R1 ;  /* 0x000000042b2c7824 */ /* 0x040fe400078e0201 */
[----:B------:R-:W-:-:S05]  /*09c0*/  VIADD R43, R43, 0x1 ;  /* 0x000000012b2b7836 */ /* 0x000fca0000000000 */
[----:B------:R-:W-:Y:S01]  /*09d0*/  ISETP.NE.AND P3, PT, R43, 0x6, PT ;  /* 0x000000062b00780c */ /* 0x000fe20003f65270 */
[----:B--2---:R-:W-:-:S03]  /*09e0*/  IMAD.WIDE.U32 R38, R38, R57, RZ ;  /* 0x0000003926267225 */ /* 0x004fc600078e00ff */
[----:B------:R-:W-:-:S04]  /*09f0*/  IADD3 R53, P4, PT, R38, R55, RZ ;  /* 0x0000003726357210 */ /* 0x000fc80007f9e0ff */
[----:B------:R-:W-:Y:S01]  /*0a00*/  IADD3.X R55, PT, PT, R39, UR4, RZ, P4, !PT ;  /* 0x0000000427377c10 */ /* 0x000fe2000a7fe4ff */
[----:B------:R0:W-:Y:S04]  /*0a10*/  STL [R44], R53 ;  /* 0x000000352c007387 */ /* 0x0001e80000100800 */
[----:B------:R-:W-:Y:S05]  /*0a20*/  @P3 BRA `(.L_x_5) ;  /* 0xfffffffc00d43947 */ /* 0x000fea000383ffff */
.L_x_4:
[----:B------:R-:W-:Y:S05]  /*0a30*/  BSYNC.RECONVERGENT B0 ;  /* 0x0000000000007941 */ /* 0x000fea0003800200 */
.L_x_3:
[----:B------:R-:W-:Y:S01]  /*0a40*/  BSSY.RECONVERGENT B0, `(.L_x_6) ;  /* 0x0000037000007945 */ /* 0x000fe20003800200 */
[----:B------:R-:W-:Y:S01]  /*0a50*/  @P1 FADD R35, RZ, -R35 ;  /* 0x80000023ff231221 */ /* 0x000fe20000000000 */
[----:B------:R-:W-:Y:S02]  /*0a60*/  IMAD.MOV.U32 R38, RZ, RZ, R32 ;  /* 0x000000ffff267224 */ /* 0x000fe400078e0020 */
[----:B------:R-:W-:Y:S05]  /*0a70*/  @!P2 BRA `(.L_x_7) ;  /* 0x0000000000cca947 */ /* 0x000fea0003800000 */
[----:B------:R-:W-:-:S13]  /*0a80*/  FSETP.NEU.AND P1, PT, |R10|, +INF , PT ;  /* 0x7f8000000a00780b */ /* 0x000fda0003f2d200 */
[----:B------:R-:W-:Y:S01]  /*0a90*/  @!P1 FMUL R38, RZ, R10 ;  /* 0x0000000aff269220 */ /* 0x000fe20000400000 */
[----:B------:R-:W-:Y:S01]  /*0aa0*/  @!P1 IMAD.MOV.U32 R51, RZ, RZ, RZ ;  /* 0x000000ffff339224 */ /* 0x000fe200078e00ff */
[----:B------:R-:W-:Y:S06]  /*0ab0*/  @!P1 BRA `(.L_x_7) ;  /* 0x0000000000bc9947 */ /* 0x000fec0003800000 */
[----:B------:R-:W-:Y:S01]  /*0ac0*/  IMAD.SHL.U32 R38, R10, 0x100, RZ ;  /* 0x000001000a267824 */ /* 0x000fe200078e00ff */
[----:B------:R-:W-:Y:S01]  /*0ad0*/  UMOV UR4, URZ ;  /* 0x000000ff00047c82 */ /* 0x000fe20008000000 */
[----:B0-----:R-:W-:Y:S02]  /*0ae0*/  IMAD.MOV.U32 R44, RZ, RZ, RZ ;  /* 0x000000ffff2c7224 */ /* 0x001fe400078e00ff */
[----:B------:R-:W-:Y:S01]  /*0af0*/  IMAD.MOV.U32 R43, RZ, RZ, RZ ;  /* 0x000000ffff2b7224 */ /* 0x000fe200078e00ff */
[----:B------:R-:W-:-:S07]  /*0b00*/  LOP3.LUT R53, R38, 0x80000000, RZ, 0xfc, !PT ;  /* 0x8000000026357812 */ /* 0x000fce00078efcff */
.L_x_8:
        /* <DEDUP_REMOVED lines=11> */
[----:B------:R-:W-:Y:S01]  /*0bc0*/  SHF.R.U32.HI R48, RZ, 0x17, R10 ;  /* 0x00000017ff307819 */ /* 0x000fe2000001160a */
[----:B------:R1:W-:Y:S03]  /*0bd0*/  STL [R1+0x18], R44 ;  /* 0x0000182c01007387 */ /* 0x0003e60000100800 */
[C---:B------:R-:W-:Y:S02]  /*0be0*/  LOP3.LUT R38, R48.reuse, 0xe0, RZ, 0xc0, !PT ;  /* 0x000000e030267812 */ /* 0x040fe400078ec0ff */
[----:B------:R-:W-:Y:S02]  /*0bf0*/  LOP3.LUT P1, RZ, R48, 0x1f, RZ, 0xc0, !PT ;  /* 0x0000001f30ff7812 */ /* 0x000fe4000782c0ff */
[----:B------:R-:W-:-:S04]  /*0c00*/  IADD3 R38, PT, PT, R38, -0x80, RZ ;  /* 0xffffff8026267810 */ /* 0x000fc80007ffe0ff */
        /* <DEDUP_REMOVED lines=11> */
[C-C-:B0-----:R-:W-:Y:S01]  /*0cc0*/  SHF.L.W.U32.HI R51, R38.reuse, 0x2, R43.reuse ;  /* 0x0000000226337819 */ /* 0x141fe20000010e2b */
[----:B------:R-:W-:Y:S01]  /*0cd0*/  IMAD.SHL.U32 R38, R38, 0x4, RZ ;  /* 0x0000000426267824 */ /* 0x000fe200078e00ff */
[----:B-1----:R-:W-:Y:S02]  /*0ce0*/  SHF.R.U32.HI R44, RZ, 0x1e, R43 ;  /* 0x0000001eff2c7819 */ /* 0x002fe4000001162b */
[----:B------:R-:W-:-:S02]  /*0cf0*/  SHF.R.S32.HI R39, RZ, 0x1f, R51 ;  /* 0x0000001fff277819 */ /* 0x000fc40000011433 */
[----:B------:R-:W-:Y:S02]  /*0d00*/  LOP3.LUT R43, R51, R10, RZ, 0x3c, !PT ;  /* 0x0000000a332b7212 */ /* 0x000fe400078e3cff */
[C---:B------:R-:W-:Y:S02]  /*0d10*/  LOP3.LUT R38, R39.reuse, R38, RZ, 0x3c, !PT ;  /* 0x0000002627267212 */ /* 0x040fe400078e3cff */
[----:B------:R-:W-:Y:S02]  /*0d20*/  LOP3.LUT R39, R39, R51, RZ, 0x3c, !PT ;  /* 0x0000003327277212 */ /* 0x000fe400078e3cff */
[----:B------:R-:W-:Y:S02]  /*0d30*/  LEA.HI R51, R51, R44, RZ, 0x1 ;  /* 0x0000002c33337211 */ /* 0x000fe400078f08ff */
[----:B------:R-:W-:Y:S02]  /*0d40*/  ISETP.GE.AND P2, PT, R43, RZ, PT ;  /* 0x000000ff2b00720c */ /* 0x000fe40003f46270 */
[----:B------:R-:W0:Y:S01]  /*0d50*/  I2F.F64.S64 R38, R38 ;  /* 0x0000002600267312 */ /* 0x000e220000301c00 */
[----:B------:R-:W-:-:S04]  /*0d60*/  IMAD.MOV R43, RZ, RZ, -R51 ;  /* 0x000000ffff2b7224 */ /* 0x000fc800078e0a33 */
[----:B------:R-:W-:Y:S01]  /*0d70*/  @!P1 IMAD.MOV.U32 R51, RZ, RZ, R43 ;  /* 0x000000ffff339224 */ /* 0x000fe200078e002b */
[----:B0-----:R-:W-:-:S10]  /*0d80*/  DMUL R48, R38, UR4 ;  /* 0x0000000426307c28 */ /* 0x001fd40008000000 */
[----:B------:R-:W0:Y:S02]  /*0d90*/  F2F.F32.F64 R48, R48 ;  /* 0x0000003000307310 */ /* 0x000e240000301000 */
[----:B0-----:R-:W-:-:S07]  /*0da0*/  FSEL R38, -R48, R48, !P2 ;  /* 0x0000003030267208 */ /* 0x001fce0005000100 */
.L_x_7:
[----:B------:R-:W-:Y:S05]  /*0db0*/  BSYNC.RECONVERGENT B0 ;  /* 0x0000000000007941 */ /* 0x000fea0003800200 */
.L_x_6:
[----:B------:R-:W-:Y:S01]  /*0dc0*/  FMUL R39, R38, R38 ;  /* 0x0000002626277220 */ /* 0x000fe20000400000 */
[C---:B0-----:R-:W-:Y:S01]  /*0dd0*/  LOP3.LUT R44, R51.reuse, 0x1, RZ, 0xc0, !PT ;  /* 0x00000001332c7812 */ /* 0x041fe200078ec0ff */
[----:B------:R-:W-:Y:S01]  /*0de0*/  VIADD R49, R51, 0x1 ;  /* 0x0000000133317836 */ /* 0x000fe20000000000 */
[----:B------:R-:W-:Y:S01]  /*0df0*/  BSSY.RECONVERGENT B0, `(.L_x_9) ;  /* 0x0000044000007945 */ /* 0x000fe20003800200 */
[----:B------:R-:W-:Y:S01]  /*0e00*/  FFMA R43, R39, R0, -0.0013887860113754868507 ;  /* 0xbab607ed272b7423 */ /* 0x000fe20000000000 */
[----:B------:R-:W-:Y:S01]  /*0e10*/  ISETP.NE.U32.AND P1, PT, R44, 0x1, PT ;  /* 0x000000012c00780c */ /* 0x000fe20003f25070 */
[----:B------:R-:W-:Y:S01]  /*0e20*/  IMAD.MOV.U32 R51, RZ, RZ, R33 ;  /* 0x000000ffff337224 */ /* 0x000fe200078e0021 */
[----:B------:R-:W-:Y:S02]  /*0e30*/  LOP3.LUT P2, RZ, R49, 0x2, RZ, 0xc0, !PT ;  /* 0x0000000231ff7812 */ /* 0x000fe4000784c0ff */
[----:B------:R-:W-:Y:S02]  /*0e40*/  FSEL R44, R43, -0.00019574658654164522886, P1 ;  /* 0xb94d41532b2c7808 */ /* 0x000fe40000800000 */
[----:B------:R-:W-:-:S02]  /*0e50*/  FSEL R48, R2, 0.041666727513074874878, !P1 ;  /* 0x3d2aaabb02307808 */ /* 0x000fc40004800000 */
[----:B------:R-:W-:Y:S02]  /*0e60*/  FSEL R38, R38, 1, !P1 ;  /* 0x3f80000026267808 */ /* 0x000fe40004800000 */
[----:B------:R-:W-:Y:S01]  /*0e70*/  FSEL R49, -R42, -0.4999999701976776123, !P1 ;  /* 0xbeffffff2a317808 */ /* 0x000fe20004800100 */
[C---:B------:R-:W-:Y:S01]  /*0e80*/  FFMA R44, R39.reuse, R44, R48 ;  /* 0x0000002c272c7223 */ /* 0x040fe20000000030 */
[----:B------:R-:W-:Y:S01]  /*0e90*/  FSETP.GE.AND P1, PT, |R10|, 105615, PT ;  /* 0x47ce47800a00780b */ /* 0x000fe20003f26200 */
[C---:B------:R-:W-:Y:S02]  /*0ea0*/  FFMA R43, R39.reuse, R38, RZ ;  /* 0x00000026272b7223 */ /* 0x040fe400000000ff */
[----:B------:R-:W-:-:S04]  /*0eb0*/  FFMA R44, R39, R44, R49 ;  /* 0x0000002c272c7223 */ /* 0x000fc80000000031 */
[----:B------:R-:W-:Y:S01]  /*0ec0*/  FFMA R50, R43, R44, R38 ;  /* 0x0000002c2b327223 */ /* 0x000fe20000000026 */
[----:B------:R-:W-:-:S03]  /*0ed0*/  IMAD.MOV.U32 R38, RZ, RZ, R32 ;  /* 0x000000ffff267224 */ /* 0x000fc600078e0020 */
[----:B------:R-:W-:Y:S02]  /*0ee0*/  @P2 FADD R50, RZ, -R50 ;  /* 0x80000032ff322221 */ /* 0x000fe40000000000 */
[----:B------:R-:W-:Y:S05]  /*0ef0*/  @!P1 BRA `(.L_x_10) ;  /* 0x0000000000cc9947 */ /* 0x000fea0003800000 */
[----:B------:R-:W-:-:S13]  /*0f00*/  FSETP.NEU.AND P1, PT, |R10|, +INF , PT ;  /* 0x7f8000000a00780b */ /* 0x000fda0003f2d200 */
[----:B------:R-:W-:Y:S01]  /*0f10*/  @!P1 FMUL R38, RZ, R10 ;  /* 0x0000000aff269220 */ /* 0x000fe20000400000 */
[----:B------:R-:W-:Y:S01]  /*0f20*/  @!P1 IMAD.MOV.U32 R51, RZ, RZ, RZ ;  /* 0x000000ffff339224 */ /* 0x000fe200078e00ff */
[----:B------:R-:W-:Y:S06]  /*0f30*/  @!P1 BRA `(.L_x_10) ;  /* 0x0000000000bc9947 */ /* 0x000fec0003800000 */
[----:B------:R-:W-:Y:S01]  /*0f40*/  IMAD.SHL.U32 R38, R10, 0x100, RZ ;  /* 0x000001000a267824 */ /* 0x000fe200078e00ff */
[----:B------:R-:W-:Y:S01]  /*0f50*/  UMOV UR4, URZ ;  /* 0x000000ff00047c82 */ /* 0x000fe20008000000 */
[----:B------:R-:W-:Y:S02]  /*0f60*/  IMAD.MOV.U32 R43, RZ, RZ, RZ ;  /* 0x000000ffff2b7224 */ /* 0x000fe400078e00ff */
[----:B------:R-:W-:Y:S01]  /*0f70*/  IMAD.MOV.U32 R44, RZ, RZ, RZ ;  /* 0x000000ffff2c7224 */ /* 0x000fe200078e00ff */
[----:B------:R-:W-:-:S07]  /*0f80*/  LOP3.LUT R53, R38, 0x80000000, RZ, 0xfc, !PT ;  /* 0x8000000026357812 */ /* 0x000fce00078efcff */
.L_x_11:
[----:B0-----:R-:W0:Y:S02]  /*0f90*/  LDC.64 R38, c[0x4][RZ] ;  /* 0x01000000ff267b82 */ /* 0x001e240000000a00 */
[----:B0-----:R-:W-:-:S05]  /*0fa0*/  IMAD.WIDE.U32 R48, R44, 0x4, R38 ;  /* 0x000000042c307825 */ /* 0x001fca00078e0026 */
[----:B------:R-:W2:Y:S01]  /*0fb0*/  LDG.E.CONSTANT R38, desc[UR6][R48.64] ;  /* 0x0000000630267981 */ /* 0x000ea2000c1e9900 */
[C---:B------:R-:W-:Y:S01]  /*0fc0*/  LEA R51, R44.reuse, R1, 0x2 ;  /* 0x000000012c337211 */ /* 0x040fe200078e10ff */
        /* <DEDUP_REMOVED lines=9> */
[C---:B0-----:R-:W-:Y:S02]  /*1060*/  LOP3.LUT R38, R48.reuse, 0xe0, RZ, 0xc0, !PT ;  /* 0x000000e030267812 */ /* 0x041fe400078ec0ff */
        /* <DEDUP_REMOVED lines=9> */
[----:B------:R-:W-:Y:S01]  /*1100*/  UMOV UR5, 0x3bf921fb ;  /* 0x3bf921fb00057882 */ /* 0x000fe20000000000 */
[----:B------:R-:W-:-:S02]  /*1110*/  ISETP.GE.AND P2, PT, R10, RZ, PT ;  /* 0x000000ff0a00720c */ /* 0x000fc40003f46270 */
[-C--:B--2---:R-:W-:Y:S02]  /*1120*/  @P1 SHF.L.W.U32.HI R44, R39, R48.reuse, R44 ;  /* 0x00000030272c1219 */ /* 0x084fe40000010e2c */
[----:B---3--:R-:W-:-:S04]  /*1130*/  @P1 SHF.L.W.U32.HI R39, R38, R48, R39 ;  /* 0x0000003026271219 */ /* 0x008fc80000010e27 */
[C-C-:B------:R-:W-:Y:S01]  /*1140*/  SHF.L.W.U32.HI R51, R39.reuse, 0x2, R44.reuse ;  /* 0x0000000227337819 */ /* 0x140fe20000010e2c */
[----:B------:R-:W-:Y:S01]  /*1150*/  IMAD.SHL.U32 R39, R39, 0x4, RZ ;  /* 0x0000000427277824 */ /* 0x000fe200078e00ff */
[----:B------:R-:W-:Y:S02]  /*1160*/  SHF.R.U32.HI R44, RZ, 0x1e, R44 ;  /* 0x0000001eff2c7819 */ /* 0x000fe4000001162c */
[----:B------:R-:W-:Y:S02]  /*1170*/  SHF.R.S32.HI R48, RZ, 0x1f, R51 ;  /* 0x0000001fff307819 */ /* 0x000fe40000011433 */
[----:B-1----:R-:W-:Y:S02]  /*1180*/  LOP3.LUT R43, R51, R10, RZ, 0x3c, !PT ;  /* 0x0000000a332b7212 */ /* 0x002fe400078e3cff */
[C---:B------:R-:W-:Y:S02]  /*1190*/  LOP3.LUT R38, R48.reuse, R39, RZ, 0x3c, !PT ;  /* 0x0000002730267212 */ /* 0x040fe400078e3cff */
[----:B------:R-:W-:-:S02]  /*11a0*/  LOP3.LUT R39, R48, R51, RZ, 0x3c, !PT ;  /* 0x0000003330277212 */ /* 0x000fc400078e3cff */
        /* <DEDUP_REMOVED lines=8> */
.L_x_10:
[----:B------:R-:W-:Y:S05]  /*1230*/  BSYNC.RECONVERGENT B0 ;  /* 0x0000000000007941 */ /* 0x000fea0003800200 */
.L_x_9:
[C---:B------:R-:W-:Y:S01]  /*1240*/  LOP3.LUT R43, R51.reuse, 0x1, RZ, 0xc0, !PT ;  /* 0x00000001332b7812 */ /* 0x040fe200078ec0ff */
[----:B------:R-:W-:Y:S01]  /*1250*/  FMUL R39, R38, R38 ;  /* 0x0000002626277220 */ /* 0x000fe20000400000 */
[----:B------:R-:W-:Y:S01]  /*1260*/  LOP3.LUT P2, RZ, R51, 0x2, RZ, 0xc0, !PT ;  /* 0x0000000233ff7812 */ /* 0x000fe2000784c0ff */
[----:B------:R-:W-:Y:S01]  /*1270*/  BSSY.RECONVERGENT B1, `(.L_x_12) ;  /* 0x0000017000017945 */ /* 0x000fe20003800200 */
[----:B------:R-:W-:Y:S01]  /*1280*/  ISETP.NE.U32.AND P1, PT, R43, 0x1, PT ;  /* 0x000000012b00780c */ /* 0x000fe20003f25070 */
[----:B------:R-:W-:Y:S02]  /*1290*/  VIADD R43, R50, 0x1800000 ;  /* 0x01800000322b7836 */ /* 0x000fe40000000000 */
[----:B------:R-:W-:Y:S01]  /*12a0*/  FFMA R0, R39, R0, -0.0013887860113754868507 ;  /* 0xbab607ed27007423 */ /* 0x000fe20000000000 */
[----:B------:R-:W-:Y:S02]  /*12b0*/  FSEL R2, R2, 0.041666727513074874878, P1 ;  /* 0x3d2aaabb02027808 */ /* 0x000fe40000800000 */
[----:B------:R-:W-:-:S02]  /*12c0*/  LOP3.LUT R43, R43, 0x7f800000, RZ, 0xc0, !PT ;  /* 0x7f8000002b2b7812 */ /* 0x000fc400078ec0ff */
[----:B------:R-:W-:Y:S02]  /*12d0*/  FSEL R0, R0, -0.00019574658654164522886, !P1 ;  /* 0xb94d415300007808 */ /* 0x000fe40004800000 */
[----:B------:R-:W-:Y:S02]  /*12e0*/  FSEL R42, -R42, -0.4999999701976776123, P1 ;  /* 0xbeffffff2a2a7808 */ /* 0x000fe40000800100 */
[----:B------:R-:W-:Y:S01]  /*12f0*/  FSEL R38, R38, 1, P1 ;  /* 0x3f80000026267808 */ /* 0x000fe20000800000 */
[----:B------:R-:W-:Y:S01]  /*1300*/  FFMA R0, R39, R0, R2 ;  /* 0x0000000027007223 */ /* 0x000fe20000000002 */
[----:B------:R-:W-:-:S03]  /*1310*/  ISETP.GT.U32.AND P1, PT, R43, 0x1ffffff, PT ;  /* 0x01ffffff2b00780c */ /* 0x000fc60003f24070 */
[C---:B------:R-:W-:Y:S01]  /*1320*/  FFMA R0, R39.reuse, R0, R42 ;  /* 0x0000000027007223 */ /* 0x040fe2000000002a */
[----:B------:R-:W-:-:S04]  /*1330*/  FFMA R39, R39, R38, RZ ;  /* 0x0000002627277223 */ /* 0x000fc800000000ff */
[----:B------:R-:W-:-:S04]  /*1340*/  FFMA R38, R39, R0, R38 ;  /* 0x0000000027267223 */ /* 0x000fc80000000026 */
[----:B------:R-:W-:Y:S01]  /*1350*/  @P2 FADD R38, RZ, -R38 ;  /* 0x80000026ff262221 */ /* 0x000fe20000000000 */
[----:B------:R-:W-:Y:S06]  /*1360*/  @P1 BRA `(.L_x_13) ;  /* 0x00000000000c1947 */ /* 0x000fec0003800000 */
[----:B------:R-:W-:-:S07]  /*1370*/  MOV R44, 0x1390 ;  /* 0x00001390002c7802 */ /* 0x000fce0000000f00 */
[----:B------:R-:W-:Y:S05]  /*1380*/  CALL.REL.NOINC `($__internal_1_$__cuda_sm20_rcp_rn_f32_slowpath) ;  /* 0x0000021c00147944 */ /* 0x000fea0003c00000 */
[----:B------:R-:W-:Y:S05]  /*1390*/  BRA `(.L_x_14) ;  /* 0x0000000000107947 */ /* 0x000fea0003800000 */
.L_x_13:
[----:B------:R-:W0:Y:S02]  /*13a0*/  MUFU.RCP R39, R50 ;  /* 0x0000003200277308 */ /* 0x000e240000001000 */
[----:B0-----:R-:W-:-:S04]  /*13b0*/  FFMA R0, R50, R39, -1 ;  /* 0xbf80000032007423 */ /* 0x001fc80000000027 */
[----:B------:R-:W-:-:S04]  /*13c0*/  FADD.FTZ R0, -R0, -RZ ;  /* 0x800000ff00007221 */ /* 0x000fc80000010100 */
[----:B------:R-:W-:-:S07]  /*13d0*/  FFMA R2, R39, R0, R39 ;  /* 0x0000000027027223 */ /* 0x000fce0000000027 */
.L_x_14:
[----:B------:R-:W-:Y:S05]  /*13e0*/  BSYNC.RECONVERGENT B1 ;  /* 0x0000000000017941 */ /* 0x000fea0003800200 */
.L_x_12:
[----:B------:R-:W0:Y:S01]  /*13f0*/  MUFU.RCP R0, R3 ;  /* 0x0000000300007308 */ /* 0x000e220000001000 */
[----:B------:R-:W-:Y:S07]  /*1400*/  BSSY.RECONVERGENT B2, `(.L_x_15) ;  /* 0x000000b000027945 */ /* 0x000fee0003800200 */
[----:B------:R-:W1:Y:S01]  /*1410*/  FCHK P1, R2, R3 ;  /* 0x0000000302007302 */ /* 0x000e620000020000 */
[----:B0-----:R-:W-:-:S04]  /*1420*/  FFMA R39, -R3, R0, 1 ;  /* 0x3f80000003277423 */ /* 0x001fc80000000100 */
[----:B------:R-:W-:-:S04]  /*1430*/  FFMA R0, R0, R39, R0 ;  /* 0x0000002700007223 */ /* 0x000fc80000000000 */
[----:B------:R-:W-:-:S04]  /*1440*/  FFMA R39, R0, R2, RZ ;  /* 0x0000000200277223 */ /* 0x000fc800000000ff */
[----:B------:R-:W-:-:S04]  /*1450*/  FFMA R42, -R3, R39, R2 ;  /* 0x00000027032a7223 */ /* 0x000fc80000000102 */
[----:B------:R-:W-:Y:S01]  /*1460*/  FFMA R0, R0, R42, R39 ;  /* 0x0000002a00007223 */ /* 0x000fe20000000027 */
[----:B-1----:R-:W-:Y:S06]  /*1470*/  @!P1 BRA `(.L_x_16) ;  /* 0x00000000000c9947 */ /* 0x002fec0003800000 */
[----:B------:R-:W-:Y:S01]  /*1480*/  IMAD.MOV.U32 R0, RZ, RZ, R2 ;  /* 0x000000ffff007224 */ /* 0x000fe200078e0002 */
[----:B------:R-:W-:-:S07]  /*1490*/  MOV R2, 0x14b0 ;  /* 0x000014b000027802 */ /* 0x000fce0000000f00 */
[----:B------:R-:W-:Y:S05]  /*14a0*/  CALL.REL.NOINC `($__internal_2_$__cuda_sm3x_div_rn_noftz_f32_slowpath) ;  /* 0x0000021c00a07944 */ /* 0x000fea0003c00000 */
.L_x_16:
[----:B------:R-:W-:Y:S05]  /*14b0*/  BSYNC.RECONVERGENT B2 ;  /* 0x0000000000027941 */ /* 0x000fea0003800200 */
.L_x_15:
[----:B------:R-:W-:Y:S01]  /*14c0*/  FADD R39, -R47, R36 ;  /* 0x000000242f277221 */ /* 0x000fe20000000100 */
[----:B------:R-:W-:Y:S03]  /*14d0*/  BSSY.RECONVERGENT B0, `(.L_x_17) ;  /* 0x000003f000007945 */ /* 0x000fe60003800200 */
[----:B------:R-:W-:-:S04]  /*14e0*/  FMUL R38, R38, R39 ;  /* 0x0000002726267220 */ /* 0x000fc80000400000 */
[----:B------:R-:W-:-:S04]  /*14f0*/  FMUL R39, R9, R38 ;  /* 0x0000002609277220 */ /* 0x000fc80000400000 */
[----:B------:R-:W-:-:S04]  /*1500*/  FMUL R44, R39, R0 ;  /* 0x00000000272c7220 */ /* 0x000fc80000400000 */
[C---:B------:R-:W-:Y:S01]  /*1510*/  FMUL R0, R44.reuse, 0.63661974668502807617 ;  /* 0x3f22f9832c007820 */ /* 0x040fe20000400000 */
[----:B------:R-:W-:-:S03]  /*1520*/  FSETP.GE.AND P1, PT, |R44|, 105615, PT ;  /* 0x47ce47802c00780b */ /* 0x000fc60003f26200 */
[----:B------:R-:W0:Y:S02]  /*1530*/  F2I.NTZ R49, R0 ;  /* 0x0000000000317305 */ /* 0x000e240000203100 */
[----:B0-----:R-:W-:-:S05]  /*1540*/  I2FP.F32.S32 R39, R49 ;  /* 0x0000003100277245 */ /* 0x001fca0000201400 */
[----:B------:R-:W-:-:S04]  /*1550*/  FFMA R2, R39, -1.5707962512969970703, R44 ;  /* 0xbfc90fda27027823 */ /* 0x000fc8000000002c */
[----:B------:R-:W-:-:S04]  /*1560*/  FFMA R2, R39, -7.5497894158615963534e-08, R2 ;  /* 0xb3a2216827027823 */ /* 0x000fc80000000002 */
[----:B------:R-:W-:Y:S01]  /*1570*/  FFMA R38, R39, -5.3903029534742383927e-15, R2 ;  /* 0xa7c234c527267823 */ /* 0x000fe20000000002 */
[----:B------:R-:W-:Y:S06]  /*1580*/  @!P1 BRA `(.L_x_18) ;  /* 0x0000000000cc9947 */ /* 0x000fec0003800000 */
[----:B------:R-:W-:-:S13]  /*1590*/  FSETP.NEU.AND P1, PT, |R44|, +INF , PT ;  /* 0x7f8000002c00780b */ /* 0x000fda0003f2d200 */
[----:B------:R-:W-:Y:S01]  /*15a0*/  @!P1 FMUL R38, RZ, R44 ;  /* 0x0000002cff269220 */ /* 0x000fe20000400000 */
[----:B------:R-:W-:Y:S01]  /*15b0*/  @!P1 IMAD.MOV.U32 R49, RZ, RZ, RZ ;  /* 0x000000ffff319224 */ /* 0x000fe200078e00ff */
[----:B------:R-:W-:Y:S06]  /*15c0*/  @!P1 BRA `(.L_x_18) ;  /* 0x0000000000bc9947 */ /* 0x000fec0003800000 */
[----:B------:R-:W-:Y:S01]  /*15d0*/  IMAD.SHL.U32 R2, R44, 0x100, RZ ;  /* 0x000001002c027824 */ /* 0x000fe200078e00ff */
[----:B------:R-:W-:Y:S01]  /*15e0*/  MOV R0, RZ ;  /* 0x000000ff00007202 */ /* 0x000fe20000000f00 */
[----:B------:R-:W-:Y:S01]  /*15f0*/  IMAD.MOV.U32 R36, RZ, RZ, RZ ;  /* 0x000000ffff247224 */ /* 0x000fe200078e00ff */
[----:B------:R-:W-:Y:S02]  /*1600*/  UMOV UR4, URZ ;  /* 0x000000ff00047c82 */ /* 0x000fe40008000000 */
[----:B------:R-:W-:-:S07]  /*1610*/  LOP3.LUT R51, R2, 0x80000000, RZ, 0xfc, !PT ;  /* 0x8000000002337812 */ /* 0x000fce00078efcff */
.L_x_19:
        /* <DEDUP_REMOVED lines=20> */
[----:B0-----:R-:W3:Y:S01]  /*1760*/  @P1 LDL R2, [R42+0x10] ;  /* 0x000010002a021983 */ /* 0x001ee20000100800 */
        /* <DEDUP_REMOVED lines=14> */
[----:B------:R-:W0:Y:S01]  /*1850*/  I2F.F64.S64 R38, R38 ;  /* 0x0000002600267312 */ /* 0x000e220000301c00 */
[----:B------:R-:W-:Y:S02]  /*1860*/  ISETP.GE.AND P2, PT, R2, RZ, PT ;  /* 0x000000ff0200720c */ /* 0x000fe40003f46270 */
[----:B------:R-:W-:-:S04]  /*1870*/  IMAD.MOV R0, RZ, RZ, -R49 ;  /* 0x000000ffff007224 */ /* 0x000fc800078e0a31 */
[----:B------:R-:W-:Y:S01]  /*1880*/  @!P1 IMAD.MOV.U32 R49, RZ, RZ, R0 ;  /* 0x000000ffff319224 */ /* 0x000fe200078e0000 */
[----:B0-----:R-:W-:-:S10]  /*1890*/  DMUL R42, R38, UR4 ;  /* 0x00000004262a7c28 */ /* 0x001fd40008000000 */
[----:B------:R-:W0:Y:S02]  /*18a0*/  F2F.F32.F64 R42, R42 ;  /* 0x0000002a002a7310 */ /* 0x000e240000301000 */
[----:B01----:R-:W-:-:S07]  /*18b0*/  FSEL R38, -R42, R42, !P2 ;  /* 0x0000002a2a267208 */ /* 0x003fce0005000100 */
.L_x_18:
[----:B------:R-:W-:Y:S05]  /*18c0*/  BSYNC.RECONVERGENT B0 ;  /* 0x0000000000007941 */ /* 0x000fea0003800200 */
.L_x_17:
[----:B------:R0:W5:Y:S01]  /*18d0*/  LDG.E R36, desc[UR6][R40.64+0x580] ;  /* 0x0005800628247981 */ /* 0x000162000c1e1900 */
[----:B------:R-:W-:Y:S02]  /*18e0*/  IMAD.MOV.U32 R0, RZ, RZ, 0x37cbac00 ;  /* 0x37cbac00ff007424 */ /* 0x000fe400078e00ff */
[----:B------:R-:W-:Y:S01]  /*18f0*/  FMUL R39, R38, R38 ;  /* 0x0000002626277220 */ /* 0x000fe20000400000 */
[C---:B------:R-:W-:Y:S01]  /*1900*/  LOP3.LUT R2, R49.reuse, 0x1, RZ, 0xc0, !PT ;  /* 0x0000000131027812 */ /* 0x040fe200078ec0ff */
[----:B------:R-:W-:Y:S01]  /*1910*/  BSSY.RECONVERGENT B0, `(.L_x_20) ;  /* 0x0000026000007945 */ /* 0x000fe20003800200 */
[----:B------:R-:W-:Y:S01]  /*1920*/  LOP3.LUT P2, RZ, R49, 0x2, RZ, 0xc0, !PT ;  /* 0x0000000231ff7812 */ /* 0x000fe2000784c0ff */
[----:B------:R-:W-:Y:S01]  /*1930*/  FFMA R42, R39, R0, -0.0013887860113754868507 ;  /* 0xbab607ed272a7423 */ /* 0x000fe20000000000 */
[----:B------:R-:W-:Y:S01]  /*1940*/  ISETP.NE.U32.AND P1, PT, R2, 0x1, PT ;  /* 0x000000010200780c */ /* 0x000fe20003f25070 */
[----:B------:R-:W-:Y:S01]  /*1950*/  IMAD.MOV.U32 R2, RZ, RZ, 0x3c0885e4 ;  /* 0x3c0885e4ff027424 */ /* 0x000fe200078e00ff */
[----:B------:R-:W-:-:S02]  /*1960*/  FSETP.GE.AND P3, PT, |R6|, 105615, PT ;  /* 0x47ce47800600780b */ /* 0x000fc40003f66200 */
[----:B------:R-:W-:Y:S01]  /*1970*/  FSEL R48, R42, -0.00019574658654164522886, !P1 ;  /* 0xb94d41532a307808 */ /* 0x000fe20004800000 */
[----:B------:R-:W-:Y:S01]  /*1980*/  IMAD.MOV.U32 R42, RZ, RZ, 0x3e2aaaa8 ;  /* 0x3e2aaaa8ff2a7424 */ /* 0x000fe200078e00ff */
[----:B------:R-:W-:Y:S02]  /*1990*/  FSEL R50, R2, 0.041666727513074874878, P1 ;  /* 0x3d2aaabb02327808 */ /* 0x000fe40000800000 */
[----:B------:R-:W-:Y:S02]  /*19a0*/  FSEL R38, R38, 1, P1 ;  /* 0x3f80000026267808 */ /* 0x000fe40000800000 */
[----:B------:R-:W-:Y:S01]  /*19b0*/  FSEL R43, -R42, -0.4999999701976776123, P1 ;  /* 0xbeffffff2a2b7808 */ /* 0x000fe20000800100 */
[----:B------:R-:W-:-:S04]  /*19c0*/  FFMA R48, R39, R48, R50 ;  /* 0x0000003027307223 */ /* 0x000fc80000000032 */
[C---:B------:R-:W-:Y:S01]  /*19d0*/  FFMA R43, R39.reuse, R48, R43 ;  /* 0x00000030272b7223 */ /* 0x040fe2000000002b */
[----:B------:R-:W-:-:S04]  /*19e0*/  FFMA R39, R39, R38, RZ ;  /* 0x0000002627277223 */ /* 0x000fc800000000ff */
[----:B------:R-:W-:-:S04]  /*19f0*/  FFMA R38, R39, R43, R38 ;  /* 0x0000002b27267223 */ /* 0x000fc80000000026 */
[----:B------:R-:W-:Y:S01]  /*1a00*/  @P2 FADD R38, RZ, -R38 ;  /* 0x80000026ff262221 */ /* 0x000fe20000000000 */
[----:B------:R-:W-:-:S03]  /*1a10*/  FSETP.NEU.AND P2, PT, |R44|, +INF , PT ;  /* 0x7f8000002c00780b */ /* 0x000fc60003f4d200 */
[----:B------:R-:W-:Y:S01]  /*1a20*/  FMUL R35, R35, R38 ;  /* 0x0000002623237220 */ /* 0x000fe20000400000 */
[----:B------:R-:W-:-:S04]  /*1a30*/  FSETP.LTU.OR P2, PT, |R44|, 105615, !P2 ;  /* 0x47ce47802c00780b */ /* 0x000fc80005749600 */
[----:B------:R-:W-:-:S04]  /*1a40*/  FSETP.NEU.AND P1, PT, |R35|, +INF , PT ;  /* 0x7f8000002300780b */ /* 0x000fc80003f2d200 */
[----:B------:R-:W-:-:S05]  /*1a50*/  FSETP.LTU.OR P1, PT, |R35|, 105615, !P1 ;  /* 0x47ce47802300780b */ /* 0x000fca0004f29600 */
[----:B0-----:R-:W-:Y:S08]  /*1a60*/  @P2 BRA `(.L_x_21) ;  /* 0x0000000000402947 */ /* 0x001ff00003800000 */
[----:B------:R-:W-:Y:S01]  /*1a70*/  IMAD.SHL.U32 R44, R44, 0x100, RZ ;  /* 0x000001002c2c7824 */ /* 0x000fe200078e00ff */
[----:B------:R-:W-:Y:S01]  /*1a80*/  MOV R53, RZ ;  /* 0x000000ff00357202 */ /* 0x000fe20000000f00 */
[----:B------:R-:W-:Y:S01]  /*1a90*/  IMAD.MOV.U32 R43, RZ, RZ, RZ ;  /* 0x000000ffff2b7224 */ /* 0x000fe200078e00ff */
[----:B------:R-:W-:Y:S02]  /*1aa0*/  UMOV UR4, URZ ;  /* 0x000000ff00047c82 */ /* 0x000fe40008000000 */
[----:B------:R-:W-:-:S07]  /*1ab0*/  LOP3.LUT R55, R44, 0x80000000, RZ, 0xfc, !PT ;  /* 0x800000002c377812 */ /* 0x000fce00078efcff */
.L_x_22:
        /* <DEDUP_REMOVED lines=11> */
.L_x_21:
[----:B------:R-:W-:Y:S05]  /*1b70*/  BSYNC.RECONVERGENT B0 ;  /* 0x0000000000007941 */ /* 0x000fea0003800200 */
.L_x_20:
[----:B------:R-:W-:Y:S04]  /*1b80*/  BSSY.RECONVERGENT B0, `(.L_x_23) ;  /* 0x0000012000007945 */ /* 0x000fe80003800200 */
[----:B------:R-:W-:Y:S05]  /*1b90*/  @P1 BRA `(.L_x_24) ;  /* 0x0000000000401947 */ /* 0x000fea0003800000 */
[----:B------:R-:W-:Y:S01]  /*1ba0*/  IMAD.SHL.U32 R38, R35, 0x100, RZ ;  /* 0x0000010023267824 */ /* 0x000fe200078e00ff */
[----:B------:R-:W-:Y:S01]  /*1bb0*/  UMOV UR4, URZ ;  /* 0x000000ff00047c82 */ /* 0x000fe20008000000 */
[----:B------:R-:W-:Y:S02]  /*1bc0*/  IMAD.MOV.U32 R53, RZ, RZ, RZ ;  /* 0x000000ffff357224 */ /* 0x000fe400078e00ff */
[----:B------:R-:W-:Y:S01]  /*1bd0*/  IMAD.MOV.U32 R43, RZ, RZ, RZ ;  /* 0x000000ffff2b7224 */ /* 0x000fe200078e00ff */
[----:B------:R-:W-:-:S07]  /*1be0*/  LOP3.LUT R55, R38, 0x80000000, RZ, 0xfc, !PT ;  /* 0x8000000026377812 */ /* 0x000fce00078efcff */
.L_x_25:
[----:B-1----:R-:W1:Y:S02]  /*1bf0*/  LDC.64 R38, c[0x4][RZ] ;  /* 0x01000000ff267b82 */ /* 0x002e640000000a00 */
[----:B-1----:R-:W-:-:S05]  /*1c00*/  IMAD.WIDE.U32 R48, R43, 0x4, R38 ;  /* 0x000000042b307825 */ /* 0x002fca00078e0026 */
[----:B------:R-:W2:Y:S01]  /*1c10*/  LDG.E.CONSTANT R38, desc[UR6][R48.64] ;  /* 0x0000000630267981 */ /* 0x000ea2000c1e9900 */
[C---:B0-----:R-:W-:Y:S02]  /*1c20*/  IMAD R44, R43.reuse, 0x4, R1 ;  /* 0x000000042b2c7824 */ /* 0x041fe400078e0201 */
[----:B------:R-:W-:-:S05]  /*1c30*/  VIADD R43, R43, 0x1 ;  /* 0x000000012b2b7836 */ /* 0x000fca0000000000 */
[----:B------:R-:W-:Y:S01]  /*1c40*/  ISETP.NE.AND P2, PT, R43, 0x6, PT ;  /* 0x000000062b00780c */ /* 0x000fe20003f45270 */
[----:B--2---:R-:W-:-:S03]  /*1c50*/  IMAD.WIDE.U32 R38, R38, R55, RZ ;  /* 0x0000003726267225 */ /* 0x004fc600078e00ff */
[----:B------:R-:W-:-:S04]  /*1c60*/  IADD3 R51, P4, PT, R38, R53, RZ ;  /* 0x0000003526337210 */ /* 0x000fc80007f9e0ff */
[----:B------:R-:W-:Y:S01]  /*1c70*/  IADD3.X R53, PT, PT, R39, UR4, RZ, P4, !PT ;  /* 0x0000000427357c10 */ /* 0x000fe2000a7fe4ff */
[----:B------:R1:W-:Y:S04]  /*1c80*/  STL [R44], R51 ;  /* 0x000000332c007387 */ /* 0x0003e80000100800 */
[----:B------:R-:W-:Y:S05]  /*1c90*/  @P2 BRA `(.L_x_25) ;  /* 0xfffffffc00d42947 */ /* 0x000fea000383ffff */
.L_x_24:
[----:B------:R-:W-:Y:S05]  /*1ca0*/  BSYNC.RECONVERGENT B0 ;  /* 0x0000000000007941 */ /* 0x000fea0003800200 */
.L_x_23:
[----:B------:R-:W-:Y:S04]  /*1cb0*/  BSSY.RECONVERGENT B0, `(.L_x_26) ;  /* 0x0000012000007945 */ /* 0x000fe80003800200 */
[----:B------:R-:W-:Y:S05]  /*1cc0*/  @P1 BRA `(.L_x_27) ;  /* 0x0000000000401947 */ /* 0x000fea0003800000 */
[----:B------:R-:W-:Y:S02]  /*1cd0*/  IMAD.SHL.U32 R38, R35, 0x100, RZ ;  /* 0x0000010023267824 */ /* 0x000fe400078e00ff */
[----:B------:R-:W-:Y:S02]  /*1ce0*/  HFMA2 R35, -RZ, RZ, 0, 0 ;  /* 0x00000000ff237431 */ /* 0x000fe400000001ff */
[----:B01----:R-:W-:Y:S01]  /*1cf0*/  IMAD.MOV.U32 R51, RZ, RZ, RZ ;  /* 0x000000ffff337224 */ /* 0x003fe200078e00ff */
[----:B------:R-:W-:Y:S01]  /*1d00*/  UMOV UR4, URZ ;  /* 0x000000ff00047c82 */ /* 0x000fe20008000000 */
[----:B------:R-:W-:-:S07]  /*1d10*/  LOP3.LUT R53, R38, 0x80000000, RZ, 0xfc, !PT ;  /* 0x8000000026357812 */ /* 0x000fce00078efcff */
.L_x_28:
[----:B--2---:R-:W0:Y:S02]  /*1d20*/  LDC.64 R38, c[0x4][RZ] ;  /* 0x01000000ff267b82 */ /* 0x004e240000000a00 */
        /* <DEDUP_REMOVED lines=10> */
.L_x_27:
[----:B------:R-:W-:Y:S05]  /*1dd0*/  BSYNC.RECONVERGENT B0 ;  /* 0x0000000000007941 */ /* 0x000fea0003800200 */
.L_x_26:
[----:B------:R-:W-:Y:S01]  /*1de0*/  BSSY.RECONVERGENT B0, `(.L_x_29) ;  /* 0x0000038000007945 */ /* 0x000fe20003800200 */
[----:B--2---:R-:W-:Y:S02]  /*1df0*/  IMAD.MOV.U32 R43, RZ, RZ, R46 ;  /* 0x000000ffff2b7224 */ /* 0x004fe400078e002e */
[----:B------:R-:W-:Y:S01]  /*1e00*/  IMAD.MOV.U32 R35, RZ, RZ, R45 ;  /* 0x000000ffff237224 */ /* 0x000fe200078e002d */
[----:B------:R-:W-:Y:S06]  /*1e10*/  @!P3 BRA `(.L_x_30) ;  /* 0x0000000000d0b947 */ /* 0x000fec0003800000 */
[----:B------:R-:W-:-:S13]  /*1e20*/  FSETP.NEU.AND P1, PT, |R6|, +INF , PT ;  /* 0x7f8000000600780b */ /* 0x000fda0003f2d200 */
[----:B------:R-:W-:Y:S05]  /*1e30*/  @!P1 BRA `(.L_x_31) ;  /* 0x0000000000c09947 */ /* 0x000fea0003800000 */
[----:B------:R-:W-:Y:S01]  /*1e40*/  IMAD.SHL.U32 R38, R6, 0x100, RZ ;  /* 0x0000010006267824 */ /* 0x000fe200078e00ff */
[----:B------:R-:W-:Y:S01]  /*1e50*/  UMOV UR4, URZ ;  /* 0x000000ff00047c82 */ /* 0x000fe20008000000 */
[----:B01----:R-:W-:Y:S02]  /*1e60*/  IMAD.MOV.U32 R44, RZ, RZ, RZ ;  /* 0x000000ffff2c7224 */ /* 0x003fe400078e00ff */
[----:B------:R-:W-:Y:S01]  /*1e70*/  IMAD.MOV.U32 R35, RZ, RZ, RZ ;  /* 0x000000ffff237224 */ /* 0x000fe200078e00ff */
[----:B------:R-:W-:-:S07]  /*1e80*/  LOP3.LUT R51, R38, 0x80000000, RZ, 0xfc, !PT ;  /* 0x8000000026337812 */ /* 0x000fce00078efcff */
.L_x_32:
        /* <DEDUP_REMOVED lines=11> */
[----:B0-----:R-:W-:Y:S01]  /*1f40*/  SHF.R.U32.HI R43, RZ, 0x17, R6 ;  /* 0x00000017ff2b7819 */ /* 0x001fe20000011606 */
        /* <DEDUP_REMOVED lines=14> */
[----:B---3--:R-:W-:Y:S02]  /*2030*/  @P1 SHF.L.W.U32.HI R38, R39, R43, R38 ;  /* 0x0000002b27261219 */ /* 0x008fe40000010e26 */
[--C-:B0-----:R-:W-:Y:S02]  /*2040*/  SHF.R.U32.HI R44, RZ, 0x1e, R35.reuse ;  /* 0x0000001eff2c7819 */ /* 0x101fe40000011623 */
[C---:B------:R-:W-:Y:S02]  /*2050*/  SHF.L.W.U32.HI R43, R38.reuse, 0x2, R35 ;  /* 0x00000002262b7819 */ /* 0x040fe40000010e23 */
[----:B------:R-:W-:Y:S02]  /*2060*/  SHF.L.U32 R38, R38, 0x2, RZ ;  /* 0x0000000226267819 */ /* 0x000fe400000006ff */
        /* <DEDUP_REMOVED lines=11> */
[----:B0-----:R-:W-:Y:S01]  /*2120*/  FSEL R35, -R48, R48, !P1 ;  /* 0x0000003030237208 */ /* 0x001fe20004800100 */
[----:B------:R-:W-:Y:S06]  /*2130*/  BRA `(.L_x_30) ;  /* 0x0000000000087947 */ /* 0x000fec0003800000 */
.L_x_31:
[----:B------:R-:W-:Y:S01]  /*2140*/  FMUL R35, RZ, R6 ;  /* 0x00000006ff237220 */ /* 0x000fe20000400000 */
[----:B------:R-:W-:-:S07]  /*2150*/  IMAD.MOV.U32 R43, RZ, RZ, RZ ;  /* 0x000000ffff2b7224 */ /* 0x000fce00078e00ff */
.L_x_30:
[----:B------:R-:W-:Y:S05]  /*2160*/  BSYNC.RECONVERGENT B0 ;  /* 0x0000000000007941 */ /* 0x000fea0003800200 */
.L_x_29:
[----:B------:R-:W-:Y:S01]  /*2170*/  FMUL R38, R35, R35 ;  /* 0x0000002323267220 */ /* 0x000fe20000400000 */
[C---:B01----:R-:W-:Y:S01]  /*2180*/  LOP3.LUT R44, R43.reuse, 0x1, RZ, 0xc0, !PT ;  /* 0x000000012b2c7812 */ /* 0x043fe200078ec0ff */
[----:B------:R-:W-:Y:S01]  /*2190*/  VIADD R43, R43, 0x1 ;  /* 0x000000012b2b7836 */ /* 0x000fe20000000000 */
[----:B------:R-:W-:Y:S01]  /*21a0*/  BSSY.RECONVERGENT B0, `(.L_x_33) ;  /* 0x000001f000007945 */ /* 0x000fe20003800200 */
[----:B------:R-:W-:Y:S01]  /*21b0*/  FFMA R39, R38, R0, -0.0013887860113754868507 ;  /* 0xbab607ed26277423 */ /* 0x000fe20000000000 */
[----:B------:R-:W-:Y:S01]  /*21c0*/  ISETP.NE.U32.AND P1, PT, R44, 0x1, PT ;  /* 0x000000012c00780c */ /* 0x000fe20003f25070 */
[----:B------:R-:W-:Y:S01]  /*21d0*/  IMAD.MOV.U32 R51, RZ, RZ, R33 ;  /* 0x000000ffff337224 */ /* 0x000fe200078e0021 */
[----:B------:R-:W-:Y:S02]  /*21e0*/  FSETP.GE.AND P4, PT, |R10|, 105615, PT ;  /* 0x47ce47800a00780b */ /* 0x000fe40003f86200 */
[----:B------:R-:W-:Y:S02]  /*21f0*/  FSEL R39, R39, -0.00019574658654164522886, P1 ;  /* 0xb94d415327277808 */ /* 0x000fe40000800000 */
[----:B------:R-:W-:-:S02]  /*2200*/  FSEL R49, R2, 0.041666727513074874878, !P1 ;  /* 0x3d2aaabb02317808 */ /* 0x000fc40004800000 */
[----:B------:R-:W-:Y:S02]  /*2210*/  FSEL R44, -R42, -0.4999999701976776123, !P1 ;  /* 0xbeffffff2a2c7808 */ /* 0x000fe40004800100 */
[----:B------:R-:W-:Y:S01]  /*2220*/  FSEL R35, R35, 1, !P1 ;  /* 0x3f80000023237808 */ /* 0x000fe20004800000 */
[----:B------:R-:W-:Y:S01]  /*2230*/  FFMA R39, R38, R39, R49 ;  /* 0x0000002726277223 */ /* 0x000fe20000000031 */
[----:B------:R-:W-:-:S03]  /*2240*/  LOP3.LUT P1, RZ, R43, 0x2, RZ, 0xc0, !PT ;  /* 0x000000022bff7812 */ /* 0x000fc6000782c0ff */
[C---:B------:R-:W-:Y:S01]  /*2250*/  FFMA R39, R38.reuse, R39, R44 ;  /* 0x0000002726277223 */ /* 0x040fe2000000002c */
[----:B------:R-:W-:-:S04]  /*2260*/  FFMA R38, R38, R35, RZ ;  /* 0x0000002326267223 */ /* 0x000fc800000000ff */
[----:B------:R-:W-:Y:S01]  /*2270*/  FFMA R35, R38, R39, R35 ;  /* 0x0000002726237223 */ /* 0x000fe20000000023 */
[----:B------:R-:W-:Y:S06]  /*2280*/  @P0 BRA `(.L_x_34) ;  /* 0x0000000000400947 */ /* 0x000fec0003800000 */
[----:B------:R-:W-:Y:S01]  /*2290*/  IMAD.SHL.U32 R38, R6, 0x100, RZ ;  /* 0x0000010006267824 */ /* 0x000fe200078e00ff */
[----:B------:R-:W-:Y:S01]  /*22a0*/  UMOV UR4, URZ ;  /* 0x000000ff00047c82 */ /* 0x000fe20008000000 */
[----:B------:R-:W-:Y:S02]  /*22b0*/  IMAD.MOV.U32 R55, RZ, RZ, RZ ;  /* 0x000000ffff377224 */ /* 0x000fe400078e00ff */
[----:B------:R-:W-:Y:S01]  /*22c0*/  IMAD.MOV.U32 R43, RZ, RZ, RZ ;  /* 0x000000ffff2b7224 */ /* 0x000fe200078e00ff */
[----:B------:R-:W-:-:S07]  /*22d0*/  LOP3.LUT R57, R38, 0x80000000, RZ, 0xfc, !PT ;  /* 0x8000000026397812 */ /* 0x000fce00078efcff */
.L_x_35:
        /* <DEDUP_REMOVED lines=11> */
.L_x_34:
[----:B------:R-:W-:Y:S05]  /*2390*/  BSYNC.RECONVERGENT B0 ;  /* 0x0000000000007941 */ /* 0x000fea0003800200 */
.L_x_33:
[----:B------:R-:W-:Y:S01]  /*23a0*/  BSSY.RECONVERGENT B0, `(.L_x_36) ;  /* 0x0000038000007945 */ /* 0x000fe20003800200 */
[----:B------:R-:W-:Y:S01]  /*23b0*/  MOV R38, R32 ;  /* 0x0000002000267202 */ /* 0x000fe20000000f00 */
[----:B------:R-:W-:Y:S02]  /*23c0*/  @P1 FADD R35, RZ, -R35 ;  /* 0x80000023ff231221 */ /* 0x000fe40000000000 */
[----:B------:R-:W-:Y:S05]  /*23d0*/  @!P4 BRA `(.L_x_37) ;  /* 0x0000000000d0c947 */ /* 0x000fea0003800000 */
[----:B------:R-:W-:-:S13]  /*23e0*/  FSETP.NEU.AND P1, PT, |R10|, +INF , PT ;  /* 0x7f8000000a00780b */ /* 0x000fda0003f2d200 */
[----:B------:R-:W-:Y:S05]  /*23f0*/  @!P1 BRA `(.L_x_38) ;  /* 0x0000000000c09947 */ /* 0x000fea0003800000 */
[----:B------:R-:W-:Y:S01]  /*2400*/  IMAD.SHL.U32 R38, R10, 0x100, RZ ;  /* 0x000001000a267824 */ /* 0x000fe200078e00ff */
[----:B------:R-:W-:Y:S01]  /*2410*/  UMOV UR4, URZ ;  /* 0x000000ff00047c82 */ /* 0x000fe20008000000 */
[----:B0-----:R-:W-:Y:S02]  /*2420*/  IMAD.MOV.U32 R44, RZ, RZ, RZ ;  /* 0x000000ffff2c7224 */ /* 0x001fe400078e00ff */
[----:B------:R-:W-:Y:S01]  /*2430*/  IMAD.MOV.U32 R43, RZ, RZ, RZ ;  /* 0x000000ffff2b7224 */ /* 0x000fe200078e00ff */
[----:B------:R-:W-:-:S07]  /*2440*/  LOP3.LUT R53, R38, 0x80000000, RZ, 0xfc, !PT ;  /* 0x8000000026357812 */ /* 0x000fce00078efcff */
.L_x_39:
        /* <DEDUP_REMOVED lines=27> */
[--C-:B-1----:R-:W-:Y:S02]  /*2600*/  SHF.R.U32.HI R44, RZ, 0x1e, R43.reuse ;  /* 0x0000001eff2c7819 */ /* 0x102fe4000001162b */
[C---:B0-----:R-:W-:Y:S01]  /*2610*/  SHF.L.W.U32.HI R51, R38.reuse, 0x2, R43 ;  /* 0x0000000226337819 */ /* 0x041fe20000010e2b */
[----:B------:R-:W-:-:S03]  /*2620*/  IMAD.SHL.U32 R38, R38, 0x4, RZ ;  /* 0x0000000426267824 */ /* 0x000fc600078e00ff */
[----:B------:R-:W-:Y:S02]  /*2630*/  SHF.R.S32.HI R39, RZ, 0x1f, R51 ;  /* 0x0000001fff277819 */ /* 0x000fe40000011433 */
[----:B------:R-:W-:Y:S02]  /*2640*/  LOP3.LUT R43, R51, R10, RZ, 0x3c, !PT ;  /* 0x0000000a332b7212 */ /* 0x000fe400078e3cff */
[C---:B------:R-:W-:Y:S02]  /*2650*/  LOP3.LUT R38, R39.reuse, R38, RZ, 0x3c, !PT ;  /* 0x0000002627267212 */ /* 0x040fe400078e3cff */
[----:B------:R-:W-:Y:S02]  /*2660*/  LOP3.LUT R39, R39, R51, RZ, 0x3c, !PT ;  /* 0x0000003327277212 */ /* 0x000fe400078e3cff */
[----:B------:R-:W-:Y:S02]  /*2670*/  LEA.HI R51, R51, R44, RZ, 0x1 ;  /* 0x0000002c33337211 */ /* 0x000fe400078f08ff */
[----:B------:R-:W-:-:S02]  /*2680*/  ISETP.GE.AND P1, PT, R43, RZ, PT ;  /* 0x000000ff2b00720c */ /* 0x000fc40003f26270 */
[----:B------:R-:W0:Y:S01]  /*2690*/  I2F.F64.S64 R38, R38 ;  /* 0x0000002600267312 */ /* 0x000e220000301c00 */
[----:B------:R-:W-:-:S04]  /*26a0*/  IMAD.MOV R43, RZ, RZ, -R51 ;  /* 0x000000ffff2b7224 */ /* 0x000fc800078e0a33 */
[----:B------:R-:W-:Y:S01]  /*26b0*/  @!P2 IMAD.MOV.U32 R51, RZ, RZ, R43 ;  /* 0x000000ffff33a224 */ /* 0x000fe200078e002b */
[----:B0-----:R-:W-:-:S10]  /*26c0*/  DMUL R48, R38, UR4 ;  /* 0x0000000426307c28 */ /* 0x001fd40008000000 */
[----:B------:R-:W0:Y:S02]  /*26d0*/  F2F.F32.F64 R48, R48 ;  /* 0x0000003000307310 */ /* 0x000e240000301000 */
[----:B0-----:R-:W-:Y:S01]  /*26e0*/  FSEL R38, -R48, R48, !P1 ;  /* 0x0000003030267208 */ /* 0x001fe20004800100 */
[----:B------:R-:W-:Y:S06]  /*26f0*/  BRA `(.L_x_37) ;  /* 0x0000000000087947 */ /* 0x000fec0003800000 */
.L_x_38:
[----:B------:R-:W-:Y:S01]  /*2700*/  FMUL R38, RZ, R10 ;  /* 0x0000000aff267220 */ /* 0x000fe20000400000 */
[----:B------:R-:W-:-:S07]  /*2710*/  IMAD.MOV.U32 R51, RZ, RZ, RZ ;  /* 0x000000ffff337224 */ /* 0x000fce00078e00ff */
.L_x_37:
[----:B------:R-:W-:Y:S05]  /*2720*/  BSYNC.RECONVERGENT B0 ;  /* 0x0000000000007941 */ /* 0x000fea0003800200 */
.L_x_36:
[----:B------:R-:W-:Y:S01]  /*2730*/  FMUL R39, R38, R38 ;  /* 0x0000002626277220 */ /* 0x000fe20000400000 */
[C---:B0-----:R-:W-:Y:S01]  /*2740*/  LOP3.LUT R44, R51.reuse, 0x1, RZ, 0xc0, !PT ;  /* 0x00000001332c7812 */ /* 0x041fe200078ec0ff */
[----:B------:R-:W-:Y:S01]  /*2750*/  BSSY.RECONVERGENT B0, `(.L_x_40) ;  /* 0x0000046000007945 */ /* 0x000fe20003800200 */
[----:B------:R-:W-:Y:S01]  /*2760*/  IADD3 R49, PT, PT, R51, 0x1, RZ ;  /* 0x0000000133317810 */ /* 0x000fe20007ffe0ff */
        /* <DEDUP_REMOVED lines=17> */
[----:B------:R-:W-:Y:S05]  /*2880*/  @!P1 BRA `(.L_x_42) ;  /* 0x0000000000c09947 */ /* 0x000fea0003800000 */
[----:B------:R-:W-:Y:S01]  /*2890*/  IMAD.SHL.U32 R38, R10, 0x100, RZ ;  /* 0x000001000a267824 */ /* 0x000fe200078e00ff */
[----:B------:R-:W-:Y:S01]  /*28a0*/  UMOV UR4, URZ ;  /* 0x000000ff00047c82 */ /* 0x000fe20008000000 */
[----:B------:R-:W-:Y:S02]  /*28b0*/  IMAD.MOV.U32 R43, RZ, RZ, RZ ;  /* 0x000000ffff2b7224 */ /* 0x000fe400078e00ff */
[----:B------:R-:W-:Y:S01]  /*28c0*/  IMAD.MOV.U32 R44, RZ, RZ, RZ ;  /* 0x000000ffff2c7224 */ /* 0x000fe200078e00ff */
[----:B------:R-:W-:-:S07]  /*28d0*/  LOP3.LUT R53, R38, 0x80000000, RZ, 0xfc, !PT ;  /* 0x8000000026357812 */ /* 0x000fce00078efcff */
.L_x_43:
        /* <DEDUP_REMOVED lines=37> */
[----:B------:R-:W-:-:S05]  /*2b30*/  IMAD.MOV R43, RZ, RZ, -R51 ;  /* 0x000000ffff2b7224 */ /* 0x000fca00078e0a33 */
[----:B------:R-:W-:Y:S01]  /*2b40*/  @!P2 MOV R51, R43 ;  /* 0x0000002b0033a202 */ /* 0x000fe20000000f00 */
[----:B0-----:R-:W-:-:S10]  /*2b50*/  DMUL R48, R38, UR4 ;  /* 0x0000000426307c28 */ /* 0x001fd40008000000 */
[----:B------:R-:W0:Y:S02]  /*2b60*/  F2F.F32.F64 R48, R48 ;  /* 0x0000003000307310 */ /* 0x000e240000301000 */
[----:B0-----:R-:W-:Y:S01]  /*2b70*/  FSEL R38, -R48, R48, !P1 ;  /* 0x0000003030267208 */ /* 0x001fe20004800100 */
[----:B------:R-:W-:Y:S06]  /*2b80*/  BRA `(.L_x_41) ;  /* 0x0000000000087947 */ /* 0x000fec0003800000 */
.L_x_42:
[----:B------:R-:W-:Y:S01]  /*2b90*/  FMUL R38, RZ, R10 ;  /* 0x0000000aff267220 */ /* 0x000fe20000400000 */
[----:B------:R-:W-:-:S07]  /*2ba0*/  IMAD.MOV.U32 R51, RZ, RZ, RZ ;  /* 0x000000ffff337224 */ /* 0x000fce00078e00ff */
.L_x_41:
[----:B------:R-:W-:Y:S05]  /*2bb0*/  BSYNC.RECONVERGENT B0 ;  /* 0x0000000000007941 */ /* 0x000fea0003800200 */
.L_x_40:
        /* <DEDUP_REMOVED lines=20> */
[----:B-----5:R-:W-:Y:S05]  /*2d00*/  CALL.REL.NOINC `($__internal_1_$__cuda_sm20_rcp_rn_f32_slowpath) ;  /* 0x0000020000b47944 */ /* 0x020fea0003c00000 */
[----:B------:R-:W-:Y:S05]  /*2d10*/  BRA `(.L_x_46) ;  /* 0x0000000000107947 */ /* 0x000fea0003800000 */
.L_x_45:
[----:B------:R-:W0:Y:S02]  /*2d20*/  MUFU.RCP R39, R50 ;  /* 0x0000003200277308 */ /* 0x000e240000001000 */
[----:B0-----:R-:W-:-:S04]  /*2d30*/  FFMA R0, R50, R39, -1 ;  /* 0xbf80000032007423 */ /* 0x001fc80000000027 */
[----:B------:R-:W-:-:S04]  /*2d40*/  FADD.FTZ R0, -R0, -RZ ;  /* 0x800000ff00007221 */ /* 0x000fc80000010100 */
[----:B------:R-:W-:-:S07]  /*2d50*/  FFMA R2, R39, R0, R39 ;  /* 0x0000000027027223 */ /* 0x000fce0000000027 */
.L_x_46:
[----:B------:R-:W-:Y:S05]  /*2d60*/  BSYNC.RECONVERGENT B1 ;  /* 0x0000000000017941 */ /* 0x000fea0003800200 */
.L_x_44:
        /* <DEDUP_REMOVED lines=11> */
[----:B-----5:R-:W-:Y:S05]  /*2e20*/  CALL.REL.NOINC `($__internal_2_$__cuda_sm3x_div_rn_noftz_f32_slowpath) ;  /* 0x0000020400407944 */ /* 0x020fea0003c00000 */
.L_x_48:
[----:B------:R-:W-:Y:S05]  /*2e30*/  BSYNC.RECONVERGENT B2 ;  /* 0x0000000000027941 */ /* 0x000fea0003800200 */
.L_x_47:
[----:B-----5:R-:W-:Y:S01]  /*2e40*/  FADD R39, -R47, R36 ;  /* 0x000000242f277221 */ /* 0x020fe20000000100 */
        /* <DEDUP_REMOVED lines=13> */
[----:B------:R-:W-:Y:S05]  /*2f20*/  @!P1 BRA `(.L_x_51) ;  /* 0x0000000000c09947 */ /* 0x000fea0003800000 */
[----:B------:R-:W-:Y:S01]  /*2f30*/  IMAD.SHL.U32 R2, R44, 0x100, RZ ;  /* 0x000001002c027824 */ /* 0x000fe200078e00ff */
[----:B------:R-:W-:Y:S01]  /*2f40*/  UMOV UR4, URZ ;  /* 0x000000ff00047c82 */ /* 0x000fe20008000000 */
[----:B------:R-:W-:Y:S02]  /*2f50*/  IMAD.MOV.U32 R36, RZ, RZ, RZ ;  /* 0x000000ffff247224 */ /* 0x000fe400078e00ff */
[----:B------:R-:W-:Y:S01]  /*2f60*/  IMAD.MOV.U32 R0, RZ, RZ, RZ ;  /* 0x000000ffff007224 */ /* 0x000fe200078e00ff */
[----:B------:R-:W-:-:S07]  /*2f70*/  LOP3.LUT R51, R2, 0x80000000, RZ, 0xfc, !PT ;  /* 0x8000000002337812 */ /* 0x000fce00078efcff */
.L_x_52:
        /* <DEDUP_REMOVED lines=37> */
[----:B------:R-:W-:-:S05]  /*31d0*/  IADD3 R0, PT, PT, -R49, RZ, RZ ;  /* 0x000000ff31007210 */ /* 0x000fca0007ffe1ff */
[----:B------:R-:W-:Y:S01]  /*31e0*/  @!P1 IMAD.MOV.U32 R49, RZ, RZ, R0 ;  /* 0x000000ffff319224 */ /* 0x000fe200078e0000 */
[----:B0-----:R-:W-:-:S10]  /*31f0*/  DMUL R42, R38, UR4 ;  /* 0x00000004262a7c28 */ /* 0x001fd40008000000 */
[----:B------:R-:W0:Y:S02]  /*3200*/  F2F.F32.F64 R42, R42 ;  /* 0x0000002a002a7310 */ /* 0x000e240000301000 */
[----:B0-----:R-:W-:Y:S01]  /*3210*/  FSEL R38, -R42, R42, !P2 ;  /* 0x0000002a2a267208 */ /* 0x001fe20005000100 */
[----:B-1----:R-:W-:Y:S06]  /*3220*/  BRA `(.L_x_50) ;  /* 0x0000000000087947 */ /* 0x002fec0003800000 */
.L_x_51:
[----:B------:R-:W-:Y:S01]  /*3230*/  FMUL R38, RZ, R44 ;  /* 0x0000002cff267220 */ /* 0x000fe20000400000 */
[----:B------:R-:W-:-:S07]  /*3240*/  IMAD.MOV.U32 R49, RZ, RZ, RZ ;  /* 0x000000ffff317224 */ /* 0x000fce00078e00ff */
.L_x_50:
[----:B------:R-:W-:Y:S05]  /*3250*/  BSYNC.RECONVERGENT B0 ;  /* 0x0000000000007941 */ /* 0x000fea0003800200 */
.L_x_49:
        /* <DEDUP_REMOVED lines=27> */
[----:B------:R-:W-:Y:S01]  /*3410*/  UMOV UR4, URZ ;  /* 0x000000ff00047c82 */ /* 0x000fe20008000000 */
[----:B------:R-:W-:Y:S02]  /*3420*/  IMAD.MOV.U32 R53, RZ, RZ, RZ ;  /* 0x000000ffff357224 */ /* 0x000fe400078e00ff */
[----:B------:R-:W-:Y:S01]  /*3430*/  IMAD.MOV.U32 R43, RZ, RZ, RZ ;  /* 0x000000ffff2b7224 */ /* 0x000fe200078e00ff */
[----:B------:R-:W-:-:S07]  /*3440*/  LOP3.LUT R55, R44, 0x80000000, RZ, 0xfc, !PT ;  /* 0x800000002c377812 */ /* 0x000fce00078efcff */
.L_x_55:
        /* <DEDUP_REMOVED lines=11> */
.L_x_54:
[----:B------:R-:W-:Y:S05]  /*3500*/  BSYNC.RECONVERGENT B0 ;  /* 0x0000000000007941 */ /* 0x000fea0003800200 */
.L_x_53:
[----:B------:R-:W-:Y:S04]  /*3510*/  BSSY.RECONVERGENT B0, `(.L_x_56) ;  /* 0x0000012000007945 */ /* 0x000fe80003800200 */
[----:B------:R-:W-:Y:S05]  /*3520*/  @P1 BRA `(.L_x_57) ;  /* 0x0000000000401947 */ /* 0x000fea0003800000 */
[----:B------:R-:W-:Y:S01]  /*3530*/  SHF.L.U32 R38, R35, 0x8, RZ ;  /* 0x0000000823267819 */ /* 0x000fe200000006ff */
[----:B------:R-:W-:Y:S01]  /*3540*/  IMAD.MOV.U32 R53, RZ, RZ, RZ ;  /* 0x000000ffff357224 */ /* 0x000fe200078e00ff */
[----:B------:R-:W-:Y:S01]  /*3550*/  UMOV UR4, URZ ;  /* 0x000000ff00047c82 */ /* 0x000fe20008000000 */
[----:B------:R-:W-:Y:S01]  /*3560*/  IMAD.MOV.U32 R43, RZ, RZ, RZ ;  /* 0x000000ffff2b7224 */ /* 0x000fe200078e00ff */
[----:B------:R-:W-:-:S07]  /*3570*/  LOP3.LUT R55, R38, 0x80000000, RZ, 0xfc, !PT ;  /* 0x8000000026377812 */ /* 0x000fce00078efcff */
.L_x_58:
        /* <DEDUP_REMOVED lines=11> */
.L_x_57:
[----:B------:R-:W-:Y:S05]  /*3630*/  BSYNC.RECONVERGENT B0 ;  /* 0x0000000000007941 */ /* 0x000fea0003800200 */
.L_x_56:
[----:B------:R-:W-:Y:S04]  /*3640*/  BSSY.RECONVERGENT B0, `(.L_x_59) ;  /* 0x0000012000007945 */ /* 0x000fe80003800200 */
[----:B------:R-:W-:Y:S05]  /*3650*/  @P1 BRA `(.L_x_60) ;  /* 0x0000000000401947 */ /* 0x000fea0003800000 */
[----:B------:R-:W-:Y:S01]  /*3660*/  IMAD.SHL.U32 R38, R35, 0x100, RZ ;  /* 0x0000010023267824 */ /* 0x000fe200078e00ff */
[----:B------:R-:W-:Y:S01]  /*3670*/  UMOV UR4, URZ ;  /* 0x000000ff00047c82 */ /* 0x000fe20008000000 */
[----:B01----:R-:W-:Y:S02]  /*3680*/  IMAD.MOV.U32 R51, RZ, RZ, RZ ;  /* 0x000000ffff337224 */ /* 0x003fe400078e00ff */
[----:B------:R-:W-:Y:S01]  /*3690*/  IMAD.MOV.U32 R35, RZ, RZ, RZ ;  /* 0x000000ffff237224 */ /* 0x000fe200078e00ff */
[----:B------:R-:W-:-:S07]  /*36a0*/  LOP3.LUT R53, R38, 0x80000000, RZ, 0xfc, !PT ;  /* 0x8000000026357812 */ /* 0x000fce00078efcff */
.L_x_61:
        /* <DEDUP_REMOVED lines=11> */
.L_x_60:
[----:B------:R-:W-:Y:S05]  /*3760*/  BSYNC.RECONVERGENT B0 ;  /* 0x0000000000007941 */ /* 0x000fea0003800200 */
.L_x_59:
[----:B------:R-:W-:Y:S01]  /*3770*/  BSSY.RECONVERGENT B0, `(.L_x_62) ;  /* 0x0000038000007945 */ /* 0x000fe20003800200 */
[----:B--2---:R-:W-:Y:S01]  /*3780*/  IMAD.MOV.U32 R43, RZ, RZ, R46 ;  /* 0x000000ffff2b7224 */ /* 0x004fe200078e002e */
[----:B------:R-:W-:Y:S02]  /*3790*/  MOV R35, R45 ;  /* 0x0000002d00237202 */ /* 0x000fe40000000f00 */
[----:B------:R-:W-:Y:S05]  /*37a0*/  @!P3 BRA `(.L_x_63) ;  /* 0x0000000000d0b947 */ /* 0x000fea0003800000 */
[----:B------:R-:W-:-:S13]  /*37b0*/  FSETP.NEU.AND P1, PT, |R6|, +INF , PT ;  /* 0x7f8000000600780b */ /* 0x000fda0003f2d200 */
[----:B------:R-:W-:Y:S05]  /*37c0*/  @!P1 BRA `(.L_x_64) ;  /* 0x0000000000c09947 */ /* 0x000fea0003800000 */
[----:B------:R-:W-:Y:S01]  /*37d0*/  IMAD.SHL.U32 R38, R6, 0x100, RZ ;  /* 0x0000010006267824 */ /* 0x000fe200078e00ff */
[----:B------:R-:W-:Y:S01]  /*37e0*/  UMOV UR4, URZ ;  /* 0x000000ff00047c82 */ /* 0x000fe20008000000 */
[----:B01----:R-:W-:Y:S02]  /*37f0*/  IMAD.MOV.U32 R44, RZ, RZ, RZ ;  /* 0x000000ffff2c7224 */ /* 0x003fe400078e00ff */
[----:B------:R-:W-:Y:S01]  /*3800*/  IMAD.MOV.U32 R35, RZ, RZ, RZ ;  /* 0x000000ffff237224 */ /* 0x000fe200078e00ff */
[----:B------:R-:W-:-:S07]  /*3810*/  LOP3.LUT R51, R38, 0x80000000, RZ, 0xfc, !PT ;  /* 0x8000000026337812 */ /* 0x000fce00078efcff */
.L_x_65:
        /* <DEDUP_REMOVED lines=28> */
[C---:B------:R-:W-:Y:S01]  /*39e0*/  SHF.L.W.U32.HI R43, R38.reuse, 0x2, R35 ;  /* 0x00000002262b7819 */ /* 0x040fe20000010e23 */
        /* <DEDUP_REMOVED lines=14> */
.L_x_64:
[----:B------:R-:W-:Y:S01]  /*3ad0*/  FMUL R35, RZ, R6 ;  /* 0x00000006ff237220 */ /* 0x000fe20000400000 */
[----:B------:R-:W-:-:S07]  /*3ae0*/  IMAD.MOV.U32 R43, RZ, RZ, RZ ;  /* 0x000000ffff2b7224 */ /* 0x000fce00078e00ff */
.L_x_63:
[----:B------:R-:W-:Y:S05]  /*3af0*/  BSYNC.RECONVERGENT B0 ;  /* 0x0000000000007941 */ /* 0x000fea0003800200 */
.L_x_62:
[----:B------:R-:W-:Y:S01]  /*3b00*/  FMUL R38, R35, R35 ;  /* 0x0000002323267220 */ /* 0x000fe20000400000 */
[C---:B01----:R-:W-:Y:S01]  /*3b10*/  LOP3.LUT R44, R43.reuse, 0x1, RZ, 0xc0, !PT ;  /* 0x000000012b2c7812 */ /* 0x043fe200078ec0ff */
[----:B------:R-:W-:Y:S01]  /*3b20*/  BSSY.RECONVERGENT B0, `(.L_x_66) ;  /* 0x0000020000007945 */ /* 0x000fe20003800200 */
[----:B------:R-:W-:Y:S01]  /*3b30*/  IADD3 R43, PT, PT, R43, 0x1, RZ ;  /* 0x000000012b2b7810 */ /* 0x000fe20007ffe0ff */
        /* <DEDUP_REMOVED lines=19> */
.L_x_68:
        /* <DEDUP_REMOVED lines=11> */
.L_x_67:
[----:B------:R-:W-:Y:S05]  /*3d20*/  BSYNC.RECONVERGENT B0 ;  /* 0x0000000000007941 */ /* 0x000fea0003800200 */
.L_x_66:
[----:B------:R-:W-:Y:S01]  /*3d30*/  BSSY.RECONVERGENT B0, `(.L_x_69) ;  /* 0x0000038000007945 */ /* 0x000fe20003800200 */
[----:B------:R-:W-:Y:S02]  /*3d40*/  IMAD.MOV.U32 R38, RZ, RZ, R32 ;  /* 0x000000ffff267224 */ /* 0x000fe400078e0020 */
[----:B------:R-:W-:Y:S01]  /*3d50*/  @P1 FADD R35, RZ, -R35 ;  /* 0x80000023ff231221 */ /* 0x000fe20000000000 */
[----:B------:R-:W-:Y:S06]  /*3d60*/  @!P4 BRA `(.L_x_70) ;  /* 0x0000000000d0c947 */ /* 0x000fec0003800000 */
[----:B------:R-:W-:-:S13]  /*3d70*/  FSETP.NEU.AND P1, PT, |R10|, +INF , PT ;  /* 0x7f8000000a00780b */ /* 0x000fda0003f2d200 */
[----:B------:R-:W-:Y:S05]  /*3d80*/  @!P1 BRA `(.L_x_71) ;  /* 0x0000000000c09947 */ /* 0x000fea0003800000 */
[----:B------:R-:W-:Y:S01]  /*3d90*/  IMAD.SHL.U32 R38, R10, 0x100, RZ ;  /* 0x000001000a267824 */ /* 0x000fe200078e00ff */
[----:B------:R-:W-:Y:S01]  /*3da0*/  UMOV UR4, URZ ;  /* 0x000000ff00047c82 */ /* 0x000fe20008000000 */
[----:B0-----:R-:W-:Y:S02]  /*3db0*/  IMAD.MOV.U32 R44, RZ, RZ, RZ ;  /* 0x000000ffff2c7224 */ /* 0x001fe400078e00ff */
[----:B------:R-:W-:Y:S01]  /*3dc0*/  IMAD.MOV.U32 R43, RZ, RZ, RZ ;  /* 0x000000ffff2b7224 */ /* 0x000fe200078e00ff */
[----:B------:R-:W-:-:S07]  /*3dd0*/  LOP3.LUT R53, R38, 0x80000000, RZ, 0xfc, !PT ;  /* 0x8000000026357812 */ /* 0x000fce00078efcff */
.L_x_72:
        /* <DEDUP_REMOVED lines=43> */
.L_x_71:
[----:B------:R-:W-:Y:S01]  /*4090*/  FMUL R38, RZ, R10 ;  /* 0x0000000aff267220 */ /* 0x000fe20000400000 */
[----:B------:R-:W-:-:S07]  /*40a0*/  IMAD.MOV.U32 R51, RZ, RZ, RZ ;  /* 0x000000ffff337224 */ /* 0x000fce00078e00ff */
.L_x_70:
[----:B------:R-:W-:Y:S05]  /*40b0*/  BSYNC.RECONVERGENT B0 ;  /* 0x0000000000007941 */ /* 0x000fea0003800200 */
.L_x_69:
        /* <DEDUP_REMOVED lines=23> */
[----:B------:R-:W-:Y:S01]  /*4230*/  MOV R43, RZ ;  /* 0x000000ff002b7202 */ /* 0x000fe20000000f00 */
[----:B------:R-:W-:Y:S01]  /*4240*/  IMAD.MOV.U32 R44, RZ, RZ, RZ ;  /* 0x000000ffff2c7224 */ /* 0x000fe200078e00ff */
[----:B------:R-:W-:Y:S02]  /*4250*/  UMOV UR4, URZ ;  /* 0x000000ff00047c82 */ /* 0x000fe40008000000 */
[----:B------:R-:W-:-:S07]  /*4260*/  LOP3.LUT R53, R38, 0x80000000, RZ, 0xfc, !PT ;  /* 0x8000000026357812 */ /* 0x000fce00078efcff */
.L_x_76:
        /* <DEDUP_REMOVED lines=43> */
.L_x_75:
[----:B------:R-:W-:Y:S01]  /*4520*/  FMUL R38, RZ, R10 ;  /* 0x0000000aff267220 */ /* 0x000fe20000400000 */
[----:B------:R-:W-:-:S07]  /*4530*/  IMAD.MOV.U32 R51, RZ, RZ, RZ ;  /* 0x000000ffff337224 */ /* 0x000fce00078e00ff */
.L_x_74:
[----:B------:R-:W-:Y:S05]  /*4540*/  BSYNC.RECONVERGENT B0 ;  /* 0x0000000000007941 */ /* 0x000fea0003800200 */
.L_x_73:
        /* <DEDUP_REMOVED lines=22> */
.L_x_78:
[----:B------:R-:W0:Y:S02]  /*46b0*/  MUFU.RCP R39, R50 ;  /* 0x0000003200277308 */ /* 0x000e240000001000 */
[----:B0-----:R-:W-:-:S04]  /*46c0*/  FFMA R0, R50, R39, -1 ;  /* 0xbf80000032007423 */ /* 0x001fc80000000027 */
[----:B------:R-:W-:-:S04]  /*46d0*/  FADD.FTZ R0, -R0, -RZ ;  /* 0x800000ff00007221 */ /* 0x000fc80000010100 */
[----:B------:R-:W-:-:S07]  /*46e0*/  FFMA R2, R39, R0, R39 ;  /* 0x0000000027027223 */ /* 0x000fce0000000027 */
.L_x_79:
[----:B------:R-:W-:Y:S05]  /*46f0*/  BSYNC.RECONVERGENT B1 ;  /* 0x0000000000017941 */ /* 0x000fea0003800200 */
.L_x_77:
        /* <DEDUP_REMOVED lines=12> */
.L_x_81:
[----:B------:R-:W-:Y:S05]  /*47c0*/  BSYNC.RECONVERGENT B2 ;  /* 0x0000000000027941 */ /* 0x000fea0003800200 */
.L_x_80:
        /* <DEDUP_REMOVED lines=15> */
[----:B------:R-:W-:Y:S01]  /*48c0*/  SHF.L.U32 R2, R44, 0x8, RZ ;  /* 0x000000082c027819 */ /* 0x000fe200000006ff */
[----:B------:R-:W-:Y:S01]  /*48d0*/  IMAD.MOV.U32 R36, RZ, RZ, RZ ;  /* 0x000000ffff247224 */ /* 0x000fe200078e00ff */
[----:B------:R-:W-:Y:S01]  /*48e0*/  UMOV UR4, URZ ;  /* 0x000000ff00047c82 */ /* 0x000fe20008000000 */
[----:B------:R-:W-:Y:S01]  /*48f0*/  IMAD.MOV.U32 R0, RZ, RZ, RZ ;  /* 0x000000ffff007224 */ /* 0x000fe200078e00ff */
[----:B------:R-:W-:-:S07]  /*4900*/  LOP3.LUT R51, R2, 0x80000000, RZ, 0xfc, !PT ;  /* 0x8000000002337812 */ /* 0x000fce00078efcff */
.L_x_85:
        /* <DEDUP_REMOVED lines=41> */
[----:B0-----:R-:W-:Y:S01]  /*4ba0*/  FSEL R38, -R42, R42, !P2 ;  /* 0x0000002a2a267208 */ /* 0x001fe20005000100 */
[----:B-1----:R-:W-:Y:S06]  /*4bb0*/  BRA `(.L_x_83) ;  /* 0x0000000000087947 */ /* 0x002fec0003800000 */
.L_x_84:
[----:B------:R-:W-:Y:S01]  /*4bc0*/  FMUL R38, RZ, R44 ;  /* 0x0000002cff267220 */ /* 0x000fe20000400000 */
[----:B------:R-:W-:-:S07]  /*4bd0*/  IMAD.MOV.U32 R49, RZ, RZ, RZ ;  /* 0x000000ffff317224 */ /* 0x000fce00078e00ff */
.L_x_83:
[----:B------:R-:W-:Y:S05]  /*4be0*/  BSYNC.RECONVERGENT B0 ;  /* 0x0000000000007941 */ /* 0x000fea0003800200 */
.L_x_82:
[----:B------:R0:W5:Y:S01]  /*4bf0*/  LDG.E R36, desc[UR6][R40.64+0xe80] ;  /* 0x000e800628247981 */ /* 0x000162000c1e1900 */
[----:B------:R-:W-:Y:S02]  /*4c00*/  IMAD.MOV.U32 R0, RZ, RZ, 0x37cbac00 ;  /* 0x37cbac00ff007424 */ /* 0x000fe400078e00ff */
[----:B------:R-:W-:Y:S01]  /*4c10*/  FMUL R39, R38, R38 ;  /* 0x0000002626277220 */ /* 0x000fe20000400000 */
[C---:B------:R-:W-:Y:S01]  /*4c20*/  LOP3.LUT R2, R49.reuse, 0x1, RZ, 0xc0, !PT ;  /* 0x0000000131027812 */ /* 0x040fe200078ec0ff */
[----:B------:R-:W-:Y:S01]  /*4c30*/  BSSY.RECONVERGENT B0, `(.L_x_86) ;  /* 0x0000026000007945 */ /* 0x000fe20003800200 */
[----:B------:R-:W-:Y:S01]  /*4c40*/  LOP3.LUT P2, RZ, R49, 0x2, RZ, 0xc0, !PT ;  /* 0x0000000231ff7812 */ /* 0x000fe2000784c0ff */
[----:B------:R-:W-:Y:S01]  /*4c50*/  FFMA R42, R39, R0, -0.0013887860113754868507 ;  /* 0xbab607ed272a7423 */ /* 0x000fe20000000000 */
[----:B------:R-:W-:Y:S02]  /*4c60*/  ISETP.NE.U32.AND P1, PT, R2, 0x1, PT ;  /* 0x000000010200780c */ /* 0x000fe40003f25070 */
[----:B------:R-:W-:-:S02]  /*4c70*/  MOV R2, 0x3c0885e4 ;  /* 0x3c0885e400027802 */ /* 0x000fc40000000f00 */
[----:B------:R-:W-:Y:S01]  /*4c80*/  FSEL R48, R42, -0.00019574658654164522886, !P1 ;  /* 0xb94d41532a307808 */ /* 0x000fe20004800000 */
[----:B------:R-:W-:Y:S01]  /*4c90*/  IMAD.MOV.U32 R42, RZ, RZ, 0x3e2aaaa8 ;  /* 0x3e2aaaa8ff2a7424 */ /* 0x000fe200078e00ff */
[----:B------:R-:W-:Y:S02]  /*4ca0*/  FSEL R50, R2, 0.041666727513074874878, P1 ;  /* 0x3d2aaabb02327808 */ /* 0x000fe40000800000 */
[----:B------:R-:W-:Y:S02]  /*4cb0*/  FSEL R38, R38, 1, P1 ;  /* 0x3f80000026267808 */ /* 0x000fe40000800000 */
[----:B------:R-:W-:Y:S01]  /*4cc0*/  FSEL R43, -R42, -0.4999999701976776123, P1 ;  /* 0xbeffffff2a2b7808 */ /* 0x000fe20000800100 */
[----:B------:R-:W-:Y:S01]  /*4cd0*/  FFMA R48, R39, R48, R50 ;  /* 0x0000003027307223 */ /* 0x000fe20000000032 */
[----:B------:R-:W-:-:S03]  /*4ce0*/  FSETP.GE.AND P3, PT, |R6|, 105615, PT ;  /* 0x47ce47800600780b */ /* 0x000fc60003f66200 */
        /* <DEDUP_REMOVED lines=15> */
.L_x_88:
        /* <DEDUP_REMOVED lines=11> */
.L_x_87:
[----:B------:R-:W-:Y:S05]  /*4e90*/  BSYNC.RECONVERGENT B0 ;  /* 0x0000000000007941 */ /* 0x000fea0003800200 */
.L_x_86:
[----:B------:R-:W-:Y:S04]  /*4ea0*/  BSSY.RECONVERGENT B0, `(.L_x_89) ;  /* 0x0000012000007945 */ /* 0x000fe80003800200 */
[----:B------:R-:W-:Y:S05]  /*4eb0*/  @P1 BRA `(.L_x_90) ;  /* 0x0000000000401947 */ /* 0x000fea0003800000 */
[----:B------:R-:W-:Y:S01]  /*4ec0*/  IMAD.SHL.U32 R38, R35, 0x100, RZ ;  /* 0x0000010023267824 */ /* 0x000fe200078e00ff */
[----:B------:R-:W-:Y:S01]  /*4ed0*/  UMOV UR4, URZ ;  /* 0x000000ff00047c82 */ /* 0x000fe20008000000 */
[----:B------:R-:W-:Y:S02]  /*4ee0*/  IMAD.MOV.U32 R53, RZ, RZ, RZ ;  /* 0x000000ffff357224 */ /* 0x000fe400078e00ff */
[----:B------:R-:W-:Y:S01]  /*4ef0*/  IMAD.MOV.U32 R43, RZ, RZ, RZ ;  /* 0x000000ffff2b7224 */ /* 0x000fe200078e00ff */
[----:B------:R-:W-:-:S07]  /*4f00*/  LOP3.LUT R55, R38, 0x80000000, RZ, 0xfc, !PT ;  /* 0x8000000026377812 */ /* 0x000fce00078efcff */
.L_x_91:
[----:B-1----:R-:W1:Y:S02]  /*4f10*/  LDC.64 R38, c[0x4][RZ] ;  /* 0x01000000ff267b82 */ /* 0x002e640000000a00 */
[----:B-1----:R-:W-:-:S05]  /*4f20*/  IMAD.WIDE.U32 R48, R43, 0x4, R38 ;  /* 0x000000042b307825 */ /* 0x002fca00078e0026 */
[----:B------:R-:W2:Y:S01]  /*4f30*/  LDG.E.CONSTANT R38, desc[UR6][R48.64] ;  /* 0x0000000630267981 */ /* 0x000ea2000c1e9900 */
[C---:B0-----:R-:W-:Y:S01]  /*4f40*/  IMAD R44, R43.reuse, 0x4, R1 ;  /* 0x000000042b2c7824 */ /* 0x041fe200078e0201 */
[----:B------:R-:W-:-:S04]  /*4f50*/  IADD3 R43, PT, PT, R43, 0x1, RZ ;  /* 0x000000012b2b7810 */ /* 0x000fc80007ffe0ff */
[----:B------:R-:W-:Y:S01]  /*4f60*/  ISETP.NE.AND P2, PT, R43, 0x6, PT ;  /* 0x000000062b00780c */ /* 0x000fe20003f45270 */
[----:B--2---:R-:W-:-:S03]  /*4f70*/  IMAD.WIDE.U32 R38, R38, R55, RZ ;  /* 0x0000003726267225 */ /* 0x004fc600078e00ff */
[----:B------:R-:W-:-:S04]  /*4f80*/  IADD3 R51, P4, PT, R38, R53, RZ ;  /* 0x0000003526337210 */ /* 0x000fc80007f9e0ff */
[----:B------:R-:W-:Y:S01]  /*4f90*/  IADD3.X R53, PT, PT, R39, UR4, RZ, P4, !PT ;  /* 0x0000000427357c10 */ /* 0x000fe2000a7fe4ff */
[----:B------:R1:W-:Y:S04]  /*4fa0*/  STL [R44], R51 ;  /* 0x000000332c007387 */ /* 0x0003e80000100800 */
[----:B------:R-:W-:Y:S05]  /*4fb0*/  @P2 BRA `(.L_x_91) ;  /* 0xfffffffc00d42947 */ /* 0x000fea000383ffff */
.L_x_90:
[----:B------:R-:W-:Y:S05]  /*4fc0*/  BSYNC.RECONVERGENT B0 ;  /* 0x0000000000007941 */ /* 0x000fea0003800200 */
.L_x_89:
[----:B------:R-:W-:Y:S04]  /*4fd0*/  BSSY.RECONVERGENT B0, `(.L_x_92) ;  /* 0x0000012000007945 */ /* 0x000fe80003800200 */
[----:B------:R-:W-:Y:S05]  /*4fe0*/  @P1 BRA `(.L_x_93) ;  /* 0x0000000000401947 */ /* 0x000fea0003800000 */
[----:B------:R-:W-:Y:S01]  /*4ff0*/  IMAD.SHL.U32 R38, R35, 0x100, RZ ;  /* 0x0000010023267824 */ /* 0x000fe200078e00ff */
[----:B------:R-:W-:Y:S01]  /*5000*/  UMOV UR4, URZ ;  /* 0x000000ff00047c82 */ /* 0x000fe20008000000 */
[----:B01----:R-:W-:Y:S02]  /*5010*/  IMAD.MOV.U32 R51, RZ, RZ, RZ ;  /* 0x000000ffff337224 */ /* 0x003fe400078e00ff */
[----:B------:R-:W-:Y:S01]  /*5020*/  IMAD.MOV.U32 R35, RZ, RZ, RZ ;  /* 0x000000ffff237224 */ /* 0x000fe200078e00ff */
[----:B------:R-:W-:-:S07]  /*5030*/  LOP3.LUT R53, R38, 0x80000000, RZ, 0xfc, !PT ;  /* 0x8000000026357812 */ /* 0x000fce00078efcff */
.L_x_94:
        /* <DEDUP_REMOVED lines=11> */
.L_x_93:
[----:B------:R-:W-:Y:S05]  /*50f0*/  BSYNC.RECONVERGENT B0 ;  /* 0x0000000000007941 */ /* 0x000fea0003800200 */
.L_x_92:
        /* <DEDUP_REMOVED lines=11> */
.L_x_98:
        /* <DEDUP_REMOVED lines=43> */
.L_x_97:
[----:B------:R-:W-:Y:S01]  /*5460*/  FMUL R35, RZ, R6 ;  /* 0x00000006ff237220 */ /* 0x000fe20000400000 */
[----:B------:R-:W-:-:S07]  /*5470*/  IMAD.MOV.U32 R43, RZ, RZ, RZ ;  /* 0x000000ffff2b7224 */ /* 0x000fce00078e00ff */
.L_x_96:
[----:B------:R-:W-:Y:S05]  /*5480*/  BSYNC.RECONVERGENT B0 ;  /* 0x0000000000007941 */ /* 0x000fea0003800200 */
.L_x_95:
        /* <DEDUP_REMOVED lines=19> */
[----:B------:R-:W-:Y:S01]  /*55c0*/  MOV R43, RZ ;  /* 0x000000ff002b7202 */ /* 0x000fe20000000f00 */
[----:B------:R-:W-:Y:S01]  /*55d0*/  IMAD.MOV.U32 R55, RZ, RZ, RZ ;  /* 0x000000ffff377224 */ /* 0x000fe200078e00ff */
[----:B------:R-:W-:Y:S02]  /*55e0*/  UMOV UR4, URZ ;  /* 0x000000ff00047c82 */ /* 0x000fe40008000000 */
[----:B------:R-:W-:-:S07]  /*55f0*/  LOP3.LUT R57, R38, 0x80000000, RZ, 0xfc, !PT ;  /* 0x8000000026397812 */ /* 0x000fce00078efcff */
.L_x_101:
        /* <DEDUP_REMOVED lines=11> */
.L_x_100:
[----:B------:R-:W-:Y:S05]  /*56b0*/  BSYNC.RECONVERGENT B0 ;  /* 0x0000000000007941 */ /* 0x000fea0003800200 */
.L_x_99:
        /* <DEDUP_REMOVED lines=11> */
.L_x_105:
        /* <DEDUP_REMOVED lines=37> */
[----:B------:R-:W-:-:S05]  /*59c0*/  IADD3 R43, PT, PT, -R51, RZ, RZ ;  /* 0x000000ff332b7210 */ /* 0x000fca0007ffe1ff */
[----:B------:R-:W-:Y:S01]  /*59d0*/  @!P2 IMAD.MOV.U32 R51, RZ, RZ, R43 ;  /* 0x000000ffff33a224 */ /* 0x000fe200078e002b */
[----:B0-----:R-:W-:-:S10]  /*59e0*/  DMUL R48, R38, UR4 ;  /* 0x0000000426307c28 */ /* 0x001fd40008000000 */
[----:B------:R-:W0:Y:S02]  /*59f0*/  F2F.F32.F64 R48, R48 ;  /* 0x0000003000307310 */ /* 0x000e240000301000 */
[----:B0-----:R-:W-:Y:S01]  /*5a00*/  FSEL R38, -R48, R48, !P1 ;  /* 0x0000003030267208 */ /* 0x001fe20004800100 */
[----:B------:R-:W-:Y:S06]  /*5a10*/  BRA `(.L_x_103) ;  /* 0x0000000000087947 */ /* 0x000fec0003800000 */
.L_x_104:
[----:B------:R-:W-:Y:S01]  /*5a20*/  FMUL R38, RZ, R10 ;  /* 0x0000000aff267220 */ /* 0x000fe20000400000 */
[----:B------:R-:W-:-:S07]  /*5a30*/  IMAD.MOV.U32 R51, RZ, RZ, RZ ;  /* 0x000000ffff337224 */ /* 0x000fce00078e00ff */
.L_x_103:
[----:B------:R-:W-:Y:S05]  /*5a40*/  BSYNC.RECONVERGENT B0 ;  /* 0x0000000000007941 */ /* 0x000fea0003800200 */
.L_x_102:
        /* <DEDUP_REMOVED lines=27> */
.L_x_109:
        /* <DEDUP_REMOVED lines=43> */
.L_x_108:
[----:B------:R-:W-:Y:S01]  /*5eb0*/  FMUL R38, RZ, R10 ;  /* 0x0000000aff267220 */ /* 0x000fe20000400000 */
[----:B------:R-:W-:-:S07]  /*5ec0*/  IMAD.MOV.U32 R51, RZ, RZ, RZ ;  /* 0x000000ffff337224 */ /* 0x000fce00078e00ff */
.L_x_107:
[----:B------:R-:W-:Y:S05]  /*5ed0*/  BSYNC.RECONVERGENT B0 ;  /* 0x0000000000007941 */ /* 0x000fea0003800200 */
.L_x_106:
        /* <DEDUP_REMOVED lines=22> */
.L_x_111:
[----:B------:R-:W0:Y:S02]  /*6040*/  MUFU.RCP R39, R50 ;  /* 0x0000003200277308 */ /* 0x000e240000001000 */
[----:B0-----:R-:W-:-:S04]  /*6050*/  FFMA R0, R50, R39, -1 ;  /* 0xbf80000032007423 */ /* 0x001fc80000000027 */
[----:B------:R-:W-:-:S04]  /*6060*/  FADD.FTZ R0, -R0, -RZ ;  /* 0x800000ff00007221 */ /* 0x000fc80000010100 */
[----:B------:R-:W-:-:S07]  /*6070*/  FFMA R2, R39, R0, R39 ;  /* 0x0000000027027223 */ /* 0x000fce0000000027 */
.L_x_112:
[----:B------:R-:W-:Y:S05]  /*6080*/  BSYNC.RECONVERGENT B1 ;  /* 0x0000000000017941 */ /* 0x000fea0003800200 */
.L_x_110:
        /* <DEDUP_REMOVED lines=12> */
.L_x_114:
[----:B------:R-:W-:Y:S05]  /*6150*/  BSYNC.RECONVERGENT B2 ;  /* 0x0000000000027941 */ /* 0x000fea0003800200 */
.L_x_113:
        /* <DEDUP_REMOVED lines=20> */
.L_x_118:
[----:B0-----:R-:W0:Y:S02]  /*62a0*/  LDC.64 R38, c[0x4][RZ] ;  /* 0x01000000ff267b82 */ /* 0x001e240000000a00 */
[----:B0-----:R-:W-:-:S05]  /*62b0*/  IMAD.WIDE.U32 R42, R0, 0x4, R38 ;  /* 0x00000004002a7825 */ /* 0x001fca00078e0026 */
[----:B------:R-:W2:Y:S01]  /*62c0*/  LDG.E.CONSTANT R38, desc[UR6][R42.64] ;  /* 0x000000062a267981 */ /* 0x000ea2000c1e9900 */
[C---:B------:R-:W-:Y:S01]  /*62d0*/  IMAD R2, R0.reuse, 0x4, R1 ;  /* 0x0000000400027824 */ /* 0x040fe200078e0201 */
[----:B------:R-:W-:-:S04]  /*62e0*/  IADD3 R0, PT, PT, R0, 0x1, RZ ;  /* 0x0000000100007810 */ /* 0x000fc80007ffe0ff */
        /* <DEDUP_REMOVED lines=38> */
.L_x_117:
[----:B------:R-:W-:Y:S01]  /*6550*/  FMUL R38, RZ, R44 ;  /* 0x0000002cff267220 */ /* 0x000fe20000400000 */
[----:B------:R-:W-:-:S07]  /*6560*/  IMAD.MOV.U32 R49, RZ, RZ, RZ ;  /* 0x000000ffff317224 */ /* 0x000fce00078e00ff */
.L_x_116:
[----:B------:R-:W-:Y:S05]  /*6570*/  BSYNC.RECONVERGENT B0 ;  /* 0x0000000000007941 */ /* 0x000fea0003800200 */
.L_x_115:
        /* <DEDUP_REMOVED lines=31> */
.L_x_121:
        /* <DEDUP_REMOVED lines=11> */
.L_x_120:
[----:B------:R-:W-:Y:S05]  /*6820*/  BSYNC.RECONVERGENT B0 ;  /* 0x0000000000007941 */ /* 0x000fea0003800200 */
.L_x_119:
[----:B------:R-:W-:Y:S04]  /*6830*/  BSSY.RECONVERGENT B0, `(.L_x_122) ;  /* 0x0000012000007945 */ /* 0x000fe80003800200 */
[----:B------:R-:W-:Y:S05]  /*6840*/  @P1 BRA `(.L_x_123) ;  /* 0x0000000000401947 */ /* 0x000fea0003800000 */
[----:B------:R-:W-:Y:S01]  /*6850*/  IMAD.SHL.U32 R38, R35, 0x100, RZ ;  /* 0x0000010023267824 */ /* 0x000fe200078e00ff */
[----:B------:R-:W-:Y:S01]  /*6860*/  UMOV UR4, URZ ;  /* 0x000000ff00047c82 */ /* 0x000fe20008000000 */
[----:B------:R-:W-:Y:S02]  /*6870*/  IMAD.MOV.U32 R53, RZ, RZ, RZ ;  /* 0x000000ffff357224 */ /* 0x000fe400078e00ff */
[----:B------:R-:W-:Y:S01]  /*6880*/  IMAD.MOV.U32 R43, RZ, RZ, RZ ;  /* 0x000000ffff2b7224 */ /* 0x000fe200078e00ff */
[----:B------:R-:W-:-:S07]  /*6890*/  LOP3.LUT R55, R38, 0x80000000, RZ, 0xfc, !PT ;  /* 0x8000000026377812 */ /* 0x000fce00078efcff */
.L_x_124:
        /* <DEDUP_REMOVED lines=11> */
.L_x_123:
[----:B------:R-:W-:Y:S05]  /*6950*/  BSYNC.RECONVERGENT B0 ;  /* 0x0000000000007941 */ /* 0x000fea0003800200 */
.L_x_122:
[----:B------:R-:W-:Y:S04]  /*6960*/  BSSY.RECONVERGENT B0, `(.L_x_125) ;  /* 0x0000012000007945 */ /* 0x000fe80003800200 */
[----:B------:R-:W-:Y:S05]  /*6970*/  @P1 BRA `(.L_x_126) ;  /* 0x0000000000401947 */ /* 0x000fea0003800000 */
[----:B------:R-:W-:Y:S01]  /*6980*/  IMAD.SHL.U32 R38, R35, 0x100, RZ ;  /* 0x0000010023267824 */ /* 0x000fe200078e00ff */
[----:B------:R-:W-:Y:S01]  /*6990*/  UMOV UR4, URZ ;  /* 0x000000ff00047c82 */ /* 0x000fe20008000000 */
[----:B01----:R-:W-:Y:S02]  /*69a0*/  IMAD.MOV.U32 R51, RZ, RZ, RZ ;  /* 0x000000ffff337224 */ /* 0x003fe400078e00ff */
[----:B------:R-:W-:Y:S01]  /*69b0*/  IMAD.MOV.U32 R35, RZ, RZ, RZ ;  /* 0x000000ffff237224 */ /* 0x000fe200078e00ff */
[----:B------:R-:W-:-:S07]  /*69c0*/  LOP3.LUT R53, R38, 0x80000000, RZ, 0xfc, !PT ;  /* 0x8000000026357812 */ /* 0x000fce00078efcff */
.L_x_127:
[----:B--2---:R-:W0:Y:S02]  /*69d0*/  LDC.64 R38, c[0x4][RZ] ;  /* 0x01000000ff267b82 */ /* 0x004e240000000a00 */
        /* <DEDUP_REMOVED lines=10> */
.L_x_126:
[----:B------:R-:W-:Y:S05]  /*6a80*/  BSYNC.RECONVERGENT B0 ;  /* 0x0000000000007941 */ /* 0x000fea0003800200 */
.L_x_125:
        /* <DEDUP_REMOVED lines=11> */
.L_x_131:
        /* <DEDUP_REMOVED lines=43> */
.L_x_130:
[----:B------:R-:W-:Y:S01]  /*6df0*/  FMUL R35, RZ, R6 ;  /* 0x00000006ff237220 */ /* 0x000fe20000400000 */
[----:B------:R-:W-:-:S07]  /*6e00*/  IMAD.MOV.U32 R43, RZ, RZ, RZ ;  /* 0x000000ffff2b7224 */ /* 0x000fce00078e00ff */
.L_x_129:
[----:B------:R-:W-:Y:S05]  /*6e10*/  BSYNC.RECONVERGENT B0 ;  /* 0x0000000000007941 */ /* 0x000fea0003800200 */
.L_x_128:
        /* <DEDUP_REMOVED lines=23> */
.L_x_134:
        /* <DEDUP_REMOVED lines=11> */
.L_x_133:
[----:B------:R-:W-:Y:S05]  /*7040*/  BSYNC.RECONVERGENT B0 ;  /* 0x0000000000007941 */ /* 0x000fea0003800200 */
.L_x_132:
[----:B------:R-:W-:Y:S01]  /*7050*/  BSSY.RECONVERGENT B0, `(.L_x_135) ;  /* 0x0000038000007945 */ /* 0x000fe20003800200 */
[----:B------:R-:W-:Y:S02]  /*7060*/  IMAD.MOV.U32 R38, RZ, RZ, R32 ;  /* 0x000000ffff267224 */ /* 0x000fe400078e0020 */
[----:B------:R-:W-:Y:S01]  /*7070*/  @P1 FADD R35, RZ, -R35 ;  /* 0x80000023ff231221 */ /* 0x000fe20000000000 */
[----:B------:R-:W-:Y:S06]  /*7080*/  @!P4 BRA `(.L_x_136) ;  /* 0x0000000000d0c947 */ /* 0x000fec0003800000 */
[----:B------:R-:W-:-:S13]  /*7090*/  FSETP.NEU.AND P1, PT, |R10|, +INF , PT ;  /* 0x7f8000000a00780b */ /* 0x000fda0003f2d200 */
[----:B------:R-:W-:Y:S05]  /*70a0*/  @!P1 BRA `(.L_x_137) ;  /* 0x0000000000c09947 */ /* 0x000fea0003800000 */
[----:B------:R-:W-:Y:S01]  /*70b0*/  SHF.L.U32 R38, R10, 0x8, RZ ;  /* 0x000000080a267819 */ /* 0x000fe200000006ff */
[----:B0-----:R-:W-:Y:S01]  /*70c0*/  IMAD.MOV.U32 R44, RZ, RZ, RZ ;  /* 0x000000ffff2c7224 */ /* 0x001fe200078e00ff */
[----:B------:R-:W-:Y:S01]  /*70d0*/  UMOV UR4, URZ ;  /* 0x000000ff00047c82 */ /* 0x000fe20008000000 */
[----:B------:R-:W-:Y:S01]  /*70e0*/  IMAD.MOV.U32 R43, RZ, RZ, RZ ;  /* 0x000000ffff2b7224 */ /* 0x000fe200078e00ff */
[----:B------:R-:W-:-:S07]  /*70f0*/  LOP3.LUT R53, R38, 0x80000000, RZ, 0xfc, !PT ;  /* 0x8000000026357812 */ /* 0x000fce00078efcff */
.L_x_138:
        /* <DEDUP_REMOVED lines=43> */
.L_x_137:
[----:B------:R-:W-:Y:S01]  /*73b0*/  FMUL R38, RZ, R10 ;  /* 0x0000000aff267220 */ /* 0x000fe20000400000 */
[----:B------:R-:W-:-:S07]  /*73c0*/  IMAD.MOV.U32 R51, RZ, RZ, RZ ;  /* 0x000000ffff337224 */ /* 0x000fce00078e00ff */
.L_x_136:
[----:B------:R-:W-:Y:S05]  /*73d0*/  BSYNC.RECONVERGENT B0 ;  /* 0x0000000000007941 */ /* 0x000fea0003800200 */
.L_x_135:
[----:B------:R-:W-:Y:S01]  /*73e0*/  FMUL R39, R38, R38 ;  /* 0x0000002626277220 */ /* 0x000fe20000400000 */
[C---:B0-----:R-:W-:Y:S01]  /*73f0*/  LOP3.LUT R44, R51.reuse, 0x1, RZ, 0xc0, !PT ;  /* 0x00000001332c7812 */ /* 0x041fe200078ec0ff */
[----:B------:R-:W-:Y:S01]  /*7400*/  VIADD R49, R51, 0x1 ;  /* 0x0000000133317836 */ /* 0x000fe20000000000 */
[----:B------:R-:W-:Y:S01]  /*7410*/  BSSY.RECONVERGENT B0, `(.L_x_139) ;  /* 0x0000045000007945 */ /* 0x000fe20003800200 */
[----:B------:R-:W-:Y:S01]  /*7420*/  FFMA R43, R39, R0, -0.0013887860113754868507 ;  /* 0xbab607ed272b7423 */ /* 0x000fe20000000000 */
[----:B------:R-:W-:Y:S02]  /*7430*/  ISETP.NE.U32.AND P1, PT, R44, 0x1, PT ;  /* 0x000000012c00780c */ /* 0x000fe40003f25070 */
[----:B------:R-:W-:Y:S02]  /*7440*/  LOP3.LUT P2, RZ, R49, 0x2, RZ, 0xc0, !PT ;  /* 0x0000000231ff7812 */ /* 0x000fe4000784c0ff */
[----:B------:R-:W-:Y:S02]  /*7450*/  FSEL R44, R43, -0.00019574658654164522886, P1 ;  /* 0xb94d41532b2c7808 */ /* 0x000fe40000800000 */
[----:B------:R-:W-:-:S02]  /*7460*/  FSEL R48, R2, 0.041666727513074874878, !P1 ;  /* 0x3d2aaabb02307808 */ /* 0x000fc40004800000 */
[----:B------:R-:W-:Y:S02]  /*7470*/  FSEL R38, R38, 1, !P1 ;  /* 0x3f80000026267808 */ /* 0x000fe40004800000 */
[----:B------:R-:W-:Y:S01]  /*7480*/  FSEL R49, -R42, -0.4999999701976776123, !P1 ;  /* 0xbeffffff2a317808 */ /* 0x000fe20004800100 */
[C---:B------:R-:W-:Y:S01]  /*7490*/  FFMA R44, R39.reuse, R44, R48 ;  /* 0x0000002c272c7223 */ /* 0x040fe20000000030 */
[----:B------:R-:W-:Y:S01]  /*74a0*/  FSETP.GE.AND P1, PT, |R10|, 105615, PT ;  /* 0x47ce47800a00780b */ /* 0x000fe20003f26200 */
[C---:B------:R-:W-:Y:S01]  /*74b0*/  FFMA R43, R39.reuse, R38, RZ ;  /* 0x00000026272b7223 */ /* 0x040fe200000000ff */
[----:B------:R-:W-:Y:S01]  /*74c0*/  MOV R51, R33 ;  /* 0x0000002100337202 */ /* 0x000fe20000000f00 */
        /* <DEDUP_REMOVED lines=12> */
.L_x_142:
        /* <DEDUP_REMOVED lines=43> */
.L_x_141:
[----:B------:R-:W-:Y:S01]  /*7840*/  FMUL R38, RZ, R10 ;  /* 0x0000000aff267220 */ /* 0x000fe20000400000 */
[----:B------:R-:W-:-:S07]  /*7850*/  MOV R51, RZ ;  /* 0x000000ff00337202 */ /* 0x000fce0000000f00 */
.L_x_140:
[----:B------:R-:W-:Y:S05]  /*7860*/  BSYNC.RECONVERGENT B0 ;  /* 0x0000000000007941 */ /* 0x000fea0003800200 */
.L_x_139:
        /* <DEDUP_REMOVED lines=22> */
.L_x_144:
[----:B------:R-:W0:Y:S02]  /*79d0*/  MUFU.RCP R39, R50 ;  /* 0x0000003200277308 */ /* 0x000e240000001000 */
[----:B0-----:R-:W-:-:S04]  /*79e0*/  FFMA R0, R50, R39, -1 ;  /* 0xbf80000032007423 */ /* 0x001fc80000000027 */
[----:B------:R-:W-:-:S04]  /*79f0*/  FADD.FTZ R0, -R0, -RZ ;  /* 0x800000ff00007221 */ /* 0x000fc80000010100 */
[----:B------:R-:W-:-:S07]  /*7a00*/  FFMA R2, R39, R0, R39 ;  /* 0x0000000027027223 */ /* 0x000fce0000000027 */
.L_x_145:
[----:B------:R-:W-:Y:S05]  /*7a10*/  BSYNC.RECONVERGENT B1 ;  /* 0x0000000000017941 */ /* 0x000fea0003800200 */
.L_x_143:
        /* <DEDUP_REMOVED lines=12> */
.L_x_147:
[----:B------:R-:W-:Y:S05]  /*7ae0*/  BSYNC.RECONVERGENT B2 ;  /* 0x0000000000027941 */ /* 0x000fea0003800200 */
.L_x_146:
        /* <DEDUP_REMOVED lines=20> */
.L_x_151:
        /* <DEDUP_REMOVED lines=37> */
[----:B------:R-:W-:-:S05]  /*7e80*/  IMAD.MOV R0, RZ, RZ, -R49 ;  /* 0x000000ffff007224 */ /* 0x000fca00078e0a31 */
[----:B------:R-:W-:Y:S01]  /*7e90*/  @!P1 MOV R49, R0 ;  /* 0x0000000000319202 */ /* 0x000fe20000000f00 */
[----:B0-----:R-:W-:-:S10]  /*7ea0*/  DMUL R42, R38, UR4 ;  /* 0x00000004262a7c28 */ /* 0x001fd40008000000 */
[----:B------:R-:W0:Y:S02]  /*7eb0*/  F2F.F32.F64 R42, R42 ;  /* 0x0000002a002a7310 */ /* 0x000e240000301000 */
[----:B0-----:R-:W-:Y:S01]  /*7ec0*/  FSEL R38, -R42, R42, !P2 ;  /* 0x0000002a2a267208 */ /* 0x001fe20005000100 */
[----:B-1----:R-:W-:Y:S06]  /*7ed0*/  BRA `(.L_x_149) ;  /* 0x0000000000087947 */ /* 0x002fec0003800000 */
.L_x_150:
[----:B------:R-:W-:Y:S01]  /*7ee0*/  FMUL R38, RZ, R44 ;  /* 0x0000002cff267220 */ /* 0x000fe20000400000 */
[----:B------:R-:W-:-:S07]  /*7ef0*/  IMAD.MOV.U32 R49, RZ, RZ, RZ ;  /* 0x000000ffff317224 */ /* 0x000fce00078e00ff */
.L_x_149:
[----:B------:R-:W-:Y:S05]  /*7f00*/  BSYNC.RECONVERGENT B0 ;  /* 0x0000000000007941 */ /* 0x000fea0003800200 */
.L_x_148:
        /* <DEDUP_REMOVED lines=31> */
.L_x_154:
        /* <DEDUP_REMOVED lines=11> */
.L_x_153:
[----:B------:R-:W-:Y:S05]  /*81b0*/  BSYNC.RECONVERGENT B0 ;  /* 0x0000000000007941 */ /* 0x000fea0003800200 */
.L_x_152:
[----:B------:R-:W-:Y:S04]  /*81c0*/  BSSY.RECONVERGENT B0, `(.L_x_155) ;  /* 0x0000012000007945 */ /* 0x000fe80003800200 */
[----:B------:R-:W-:Y:S05]  /*81d0*/  @P1 BRA `(.L_x_156) ;  /* 0x0000000000401947 */ /* 0x000fea0003800000 */
[----:B------:R-:W-:Y:S02]  /*81e0*/  IMAD.SHL.U32 R38, R35, 0x100, RZ ;  /* 0x0000010023267824 */ /* 0x000fe400078e00ff */
[----:B------:R-:W-:Y:S02]  /*81f0*/  HFMA2 R53, -RZ, RZ, 0, 0 ;  /* 0x00000000ff357431 */ /* 0x000fe400000001ff */
[----:B------:R-:W-:Y:S01]  /*8200*/  IMAD.MOV.U32 R43, RZ, RZ, RZ ;  /* 0x000000ffff2b7224 */ /* 0x000fe200078e00ff */
[----:B------:R-:W-:Y:S01]  /*8210*/  UMOV UR4, URZ ;  /* 0x000000ff00047c82 */ /* 0x000fe20008000000 */
[----:B------:R-:W-:-:S07]  /*8220*/  LOP3.LUT R55, R38, 0x80000000, RZ, 0xfc, !PT ;  /* 0x8000000026377812 */ /* 0x000fce00078efcff */
.L_x_157:
        /* <DEDUP_REMOVED lines=11> */
.L_x_156:
[----:B------:R-:W-:Y:S05]  /*82e0*/  BSYNC.RECONVERGENT B0 ;  /* 0x0000000000007941 */ /* 0x000fea0003800200 */
.L_x_155:
[----:B------:R-:W-:Y:S04]  /*82f0*/  BSSY.RECONVERGENT B0, `(.L_x_158) ;  /* 0x0000012000007945 */ /* 0x000fe80003800200 */
[----:B------:R-:W-:Y:S05]  /*8300*/  @P1 BRA `(.L_x_159) ;  /* 0x0000000000401947 */ /* 0x000fea0003800000 */
[----:B------:R-:W-:Y:S01]  /*8310*/  IMAD.SHL.U32 R38, R35, 0x100, RZ ;  /* 0x0000010023267824 */ /* 0x000fe200078e00ff */
[----:B------:R-:W-:Y:S01]  /*8320*/  UMOV UR4, URZ ;  /* 0x000000ff00047c82 */ /* 0x000fe20008000000 */
[----:B01----:R-:W-:Y:S02]  /*8330*/  IMAD.MOV.U32 R51, RZ, RZ, RZ ;  /* 0x000000ffff337224 */ /* 0x003fe400078e00ff */
[----:B------:R-:W-:Y:S01]  /*8340*/  IMAD.MOV.U32 R35, RZ, RZ, RZ ;  /* 0x000000ffff237224 */ /* 0x000fe200078e00ff */
[----:B------:R-:W-:-:S07]  /*8350*/  LOP3.LUT R53, R38, 0x80000000, RZ, 0xfc, !PT ;  /* 0x8000000026357812 */ /* 0x000fce00078efcff */
.L_x_160:
        /* <DEDUP_REMOVED lines=11> */
.L_x_159:
[----:B------:R-:W-:Y:S05]  /*8410*/  BSYNC.RECONVERGENT B0 ;  /* 0x0000000000007941 */ /* 0x000fea0003800200 */
.L_x_158:
[----:B------:R-:W-:Y:S01]  /*8420*/  BSSY.RECONVERGENT B0, `(.L_x_161) ;  /* 0x0000038000007945 */ /* 0x000fe20003800200 */
[----:B--2---:R-:W-:Y:S02]  /*8430*/  IMAD.MOV.U32 R43, RZ, RZ, R46 ;  /* 0x000000ffff2b7224 */ /* 0x004fe400078e002e */
[----:B------:R-:W-:Y:S01]  /*8440*/  IMAD.MOV.U32 R35, RZ, RZ, R45 ;  /* 0x000000ffff237224 */ /* 0x000fe200078e002d */
[----:B------:R-:W-:Y:S06]  /*8450*/  @!P3 BRA `(.L_x_162) ;  /* 0x0000000000d0b947 */ /* 0x000fec0003800000 */
[----:B------:R-:W-:-:S13]  /*8460*/  FSETP.NEU.AND P1, PT, |R6|, +INF , PT ;  /* 0x7f8000000600780b */ /* 0x000fda0003f2d200 */
[----:B------:R-:W-:Y:S05]  /*8470*/  @!P1 BRA `(.L_x_163) ;  /* 0x0000000000c09947 */ /* 0x000fea0003800000 */
[----:B------:R-:W-:Y:S01]  /*8480*/  SHF.L.U32 R38, R6, 0x8, RZ ;  /* 0x0000000806267819 */ /* 0x000fe200000006ff */
[----:B01----:R-:W-:Y:S01]  /*8490*/  IMAD.MOV.U32 R44, RZ, RZ, RZ ;  /* 0x000000ffff2c7224 */ /* 0x003fe200078e00ff */
[----:B------:R-:W-:Y:S01]  /*84a0*/  UMOV UR4, URZ ;  /* 0x000000ff00047c82 */ /* 0x000fe20008000000 */
[----:B------:R-:W-:Y:S01]  /*84b0*/  IMAD.MOV.U32 R35, RZ, RZ, RZ ;  /* 0x000000ffff237224 */ /* 0x000fe200078e00ff */
[----:B------:R-:W-:-:S07]  /*84c0*/  LOP3.LUT R51, R38, 0x80000000, RZ, 0xfc, !PT ;  /* 0x8000000026337812 */ /* 0x000fce00078efcff */
.L_x_164:
        /* <DEDUP_REMOVED lines=43> */
.L_x_163:
[----:B------:R-:W-:Y:S01]  /*8780*/  FMUL R35, RZ, R6 ;  /* 0x00000006ff237220 */ /* 0x000fe20000400000 */
[----:B------:R-:W-:-:S07]  /*8790*/  IMAD.MOV.U32 R43, RZ, RZ, RZ ;  /* 0x000000ffff2b7224 */ /* 0x000fce00078e00ff */
.L_x_162:
[----:B------:R-:W-:Y:S05]  /*87a0*/  BSYNC.RECONVERGENT B0 ;  /* 0x0000000000007941 */ /* 0x000fea0003800200 */
.L_x_161:
[----:B------:R-:W-:Y:S01]  /*87b0*/  FMUL R38, R35, R35 ;  /* 0x0000002323267220 */ /* 0x000fe20000400000 */
[C---:B01----:R-:W-:Y:S01]  /*87c0*/  LOP3.LUT R44, R43.reuse, 0x1, RZ, 0xc0, !PT ;  /* 0x000000012b2c7812 */ /* 0x043fe200078ec0ff */
[----:B------:R-:W-:Y:S01]  /*87d0*/  VIADD R43, R43, 0x1 ;  /* 0x000000012b2b7836 */ /* 0x000fe20000000000 */
[----:B------:R-:W-:Y:S01]  /*87e0*/  BSSY.RECONVERGENT B0, `(.L_x_165) ;  /* 0x000001f000007945 */ /* 0x000fe20003800200 */
[----:B------:R-:W-:Y:S01]  /*87f0*/  FFMA R39, R38, R0, -0.0013887860113754868507 ;  /* 0xbab607ed26277423 */ /* 0x000fe20000000000 */
[----:B------:R-:W-:Y:S02]  /*8800*/  ISETP.NE.U32.AND P1, PT, R44, 0x1, PT ;  /* 0x000000012c00780c */ /* 0x000fe40003f25070 */
[----:B------:R-:W-:Y:S02]  /*8810*/  FSETP.GE.AND P4, PT, |R10|, 105615, PT ;  /* 0x47ce47800a00780b */ /* 0x000fe40003f86200 */
[----:B------:R-:W-:Y:S02]  /*8820*/  FSEL R39, R39, -0.00019574658654164522886, P1 ;  /* 0xb94d415327277808 */ /* 0x000fe40000800000 */
[----:B------:R-:W-:-:S02]  /*8830*/  FSEL R49, R2, 0.041666727513074874878, !P1 ;  /* 0x3d2aaabb02317808 */ /* 0x000fc40004800000 */
[----:B------:R-:W-:Y:S02]  /*8840*/  FSEL R44, -R42, -0.4999999701976776123, !P1 ;  /* 0xbeffffff2a2c7808 */ /* 0x000fe40004800100 */
[----:B------:R-:W-:Y:S01]  /*8850*/  FSEL R35, R35, 1, !P1 ;  /* 0x3f80000023237808 */ /* 0x000fe20004800000 */
[C---:B------:R-:W-:Y:S01]  /*8860*/  FFMA R39, R38.reuse, R39, R49 ;  /* 0x0000002726277223 */ /* 0x040fe20000000031 */
[----:B------:R-:W-:Y:S02]  /*8870*/  LOP3.LUT P1, RZ, R43, 0x2, RZ, 0xc0, !PT ;  /* 0x000000022bff7812 */ /* 0x000fe4000782c0ff */
[----:B------:R-:W-:Y:S01]  /*8880*/  MOV R51, R33 ;  /* 0x0000002100337202 */ /* 0x000fe20000000f00 */
        /* <DEDUP_REMOVED lines=9> */
.L_x_167:
        /* <DEDUP_REMOVED lines=11> */
.L_x_166:
[----:B------:R-:W-:Y:S05]  /*89d0*/  BSYNC.RECONVERGENT B0 ;  /* 0x0000000000007941 */ /* 0x000fea0003800200 */
.L_x_165:
        /* <DEDUP_REMOVED lines=11> */
.L_x_171:
        /* <DEDUP_REMOVED lines=43> */
.L_x_170:
[----:B------:R-:W-:Y:S01]  /*8d40*/  FMUL R38, RZ, R10 ;  /* 0x0000000aff267220 */ /* 0x000fe20000400000 */
[----:B------:R-:W-:-:S07]  /*8d50*/  IMAD.MOV.U32 R51, RZ, RZ, RZ ;  /* 0x000000ffff337224 */ /* 0x000fce00078e00ff */
.L_x_169:
[----:B------:R-:W-:Y:S05]  /*8d60*/  BSYNC.RECONVERGENT B0 ;  /* 0x0000000000007941 */ /* 0x000fea0003800200 */
.L_x_168:
        /* <DEDUP_REMOVED lines=27> */
.L_x_175:
        /* <DEDUP_REMOVED lines=43> */
.L_x_174:
[----:B------:R-:W-:Y:S01]  /*91d0*/  FMUL R38, RZ, R10 ;  /* 0x0000000aff267220 */ /* 0x000fe20000400000 */
[----:B------:R-:W-:-:S07]  /*91e0*/  IMAD.MOV.U32 R51, RZ, RZ, RZ ;  /* 0x000000ffff337224 */ /* 0x000fce00078e00ff */
.L_x_173:
[----:B------:R-:W-:Y:S05]  /*91f0*/  BSYNC.RECONVERGENT B0 ;  /* 0x0000000000007941 */ /* 0x000fea0003800200 */
.L_x_172:
        /* <DEDUP_REMOVED lines=22> */
.L_x_177:
[----:B------:R-:W0:Y:S02]  /*9360*/  MUFU.RCP R39, R50 ;  /* 0x0000003200277308 */ /* 0x000e240000001000 */
[----:B0-----:R-:W-:-:S04]  /*9370*/  FFMA R0, R50, R39, -1 ;  /* 0xbf80000032007423 */ /* 0x001fc80000000027 */
[----:B------:R-:W-:-:S04]  /*9380*/  FADD.FTZ R0, -R0, -RZ ;  /* 0x800000ff00007221 */ /* 0x000fc80000010100 */
[----:B------:R-:W-:-:S07]  /*9390*/  FFMA R2, R39, R0, R39 ;  /* 0x0000000027027223 */ /* 0x000fce0000000027 */
.L_x_178:
[----:B------:R-:W-:Y:S05]  /*93a0*/  BSYNC.RECONVERGENT B1 ;  /* 0x0000000000017941 */ /* 0x000fea0003800200 */
.L_x_176:
        /* <DEDUP_REMOVED lines=12> */
.L_x_180:
[----:B------:R-:W-:Y:S05]  /*9470*/  BSYNC.RECONVERGENT B2 ;  /* 0x0000000000027941 */ /* 0x000fea0003800200 */
.L_x_179:
        /* <DEDUP_REMOVED lines=16> */
[----:B------:R-:W-:Y:S01]  /*9580*/  MOV R36, RZ ;  /* 0x000000ff00247202 */ /* 0x000fe20000000f00 */
[----:B------:R-:W-:Y:S01]  /*9590*/  IMAD.MOV.U32 R0, RZ, RZ, RZ ;  /* 0x000000ffff007224 */ /* 0x000fe200078e00ff */
[----:B------:R-:W-:Y:S02]  /*95a0*/  UMOV UR4, URZ ;  /* 0x000000ff00047c82 */ /* 0x000fe40008000000 */
[----:B------:R-:W-:-:S07]  /*95b0*/  LOP3.LUT R51, R2, 0x80000000, RZ, 0xfc, !PT ;  /* 0x8000000002337812 */ /* 0x000fce00078efcff */
.L_x_184:
        /* <DEDUP_REMOVED lines=43> */
.L_x_183:
[----:B------:R-:W-:Y:S01]  /*9870*/  FMUL R38, RZ, R44 ;  /* 0x0000002cff267220 */ /* 0x000fe20000400000 */
[----:B------:R-:W-:-:S07]  /*9880*/  IMAD.MOV.U32 R49, RZ, RZ, RZ ;  /* 0x000000ffff317224 */ /* 0x000fce00078e00ff */
.L_x_182:
[----:B------:R-:W-:Y:S05]  /*9890*/  BSYNC.RECONVERGENT B0 ;  /* 0x0000000000007941 */ /* 0x000fea0003800200 */
.L_x_181:
        /* <DEDUP_REMOVED lines=10> */
[----:B------:R-:W-:Y:S02]  /*9940*/  FSEL R48, R42, -0.00019574658654164522886, !P1 ;  /* 0xb94d41532a307808 */ /* 0x000fe40004800000 */
[----:B------:R-:W-:Y:S02]  /*9950*/  FSEL R50, R2, 0.041666727513074874878, P1 ;  /* 0x3d2aaabb02327808 */ /* 0x000fe40000800000 */
[----:B------:R-:W-:Y:S02]  /*9960*/  MOV R42, 0x3e2aaaa8 ;  /* 0x3e2aaaa8002a7802 */ /* 0x000fe40000000f00 */
[----:B------:R-:W-:Y:S01]  /*9970*/  FSEL R38, R38, 1, P1 ;  /* 0x3f80000026267808 */ /* 0x000fe20000800000 */
[----:B------:R-:W-:Y:S01]  /*9980*/  FFMA R48, R39, R48, R50 ;  /* 0x0000003027307223 */ /* 0x000fe20000000032 */
[----:B------:R-:W-:-:S05]  /*9990*/  FSEL R43, -R42, -0.4999999701976776123, P1 ;  /* 0xbeffffff2a2b7808 */ /* 0x000fca0000800100 */
        /* <DEDUP_REMOVED lines=15> */
.L_x_187:
        /* <DEDUP_REMOVED lines=11> */
.L_x_186:
[----:B------:R-:W-:Y:S05]  /*9b40*/  BSYNC.RECONVERGENT B0 ;  /* 0x0000000000007941 */ /* 0x000fea0003800200 */
.L_x_185:
[----:B------:R-:W-:Y:S04]  /*9b50*/  BSSY.RECONVERGENT B0, `(.L_x_188) ;  /* 0x0000012000007945 */ /* 0x000fe80003800200 */
[----:B------:R-:W-:Y:S05]  /*9b60*/  @P1 BRA `(.L_x_189) ;  /* 0x0000000000401947 */ /* 0x000fea0003800000 */
[----:B------:R-:W-:Y:S01]  /*9b70*/  IMAD.SHL.U32 R38, R35, 0x100, RZ ;  /* 0x0000010023267824 */ /* 0x000fe200078e00ff */
[----:B------:R-:W-:Y:S01]  /*9b80*/  UMOV UR4, URZ ;  /* 0x000000ff00047c82 */ /* 0x000fe20008000000 */
[----:B------:R-:W-:Y:S02]  /*9b90*/  IMAD.MOV.U32 R53, RZ, RZ, RZ ;  /* 0x000000ffff357224 */ /* 0x000fe400078e00ff */
[----:B------:R-:W-:Y:S01]  /*9ba0*/  IMAD.MOV.U32 R43, RZ, RZ, RZ ;  /* 0x000000ffff2b7224 */ /* 0x000fe200078e00ff */
[----:B------:R-:W-:-:S07]  /*9bb0*/  LOP3.LUT R55, R38, 0x80000000, RZ, 0xfc, !PT ;  /* 0x8000000026377812 */ /* 0x000fce00078efcff */
.L_x_190:
        /* <DEDUP_REMOVED lines=11> */
.L_x_189:
[----:B------:R-:W-:Y:S05]  /*9c70*/  BSYNC.RECONVERGENT B0 ;  /* 0x0000000000007941 */ /* 0x000fea0003800200 */
.L_x_188:
[----:B------:R-:W-:Y:S04]  /*9c80*/  BSSY.RECONVERGENT B0, `(.L_x_191) ;  /* 0x0000012000007945 */ /* 0x000fe80003800200 */
[----:B------:R-:W-:Y:S05]  /*9c90*/  @P1 BRA `(.L_x_192) ;  /* 0x0000000000401947 */ /* 0x000fea0003800000 */
[----:B------:R-:W-:Y:S01]  /*9ca0*/  SHF.L.U32 R38, R35, 0x8, RZ ;  /* 0x0000000823267819 */ /* 0x000fe200000006ff */
[----:B01----:R-:W-:Y:S01]  /*9cb0*/  IMAD.MOV.U32 R51, RZ, RZ, RZ ;  /* 0x000000ffff337224 */ /* 0x003fe200078e00ff */
[----:B------:R-:W-:Y:S01]  /*9cc0*/  UMOV UR4, URZ ;  /* 0x000000ff00047c82 */ /* 0x000fe20008000000 */
[----:B------:R-:W-:Y:S01]  /*9cd0*/  IMAD.MOV.U32 R35, RZ, RZ, RZ ;  /* 0x000000ffff237224 */ /* 0x000fe200078e00ff */
[----:B------:R-:W-:-:S07]  /*9ce0*/  LOP3.LUT R53, R38, 0x80000000, RZ, 0xfc, !PT ;  /* 0x8000000026357812 */ /* 0x000fce00078efcff */
.L_x_193:
        /* <DEDUP_REMOVED lines=11> */
.L_x_192:
[----:B------:R-:W-:Y:S05]  /*9da0*/  BSYNC.RECONVERGENT B0 ;  /* 0x0000000000007941 */ /* 0x000fea0003800200 */
.L_x_191:
        /* <DEDUP_REMOVED lines=11> */
.L_x_197:
        /* <DEDUP_REMOVED lines=43> */
.L_x_196:
[----:B------:R-:W-:Y:S01]  /*a110*/  FMUL R35, RZ, R6 ;  /* 0x00000006ff237220 */ /* 0x000fe20000400000 */
[----:B------:R-:W-:-:S07]  /*a120*/  IMAD.MOV.U32 R43, RZ, RZ, RZ ;  /* 0x000000ffff2b7224 */ /* 0x000fce00078e00ff */
.L_x_195:
[----:B------:R-:W-:Y:S05]  /*a130*/  BSYNC.RECONVERGENT B0 ;  /* 0x0000000000007941 */ /* 0x000fea0003800200 */
.L_x_194:
        /* <DEDUP_REMOVED lines=23> */
.L_x_200:
        /* <DEDUP_REMOVED lines=11> */
.L_x_199:
[----:B------:R-:W-:Y:S05]  /*a360*/  BSYNC.RECONVERGENT B0 ;  /* 0x0000000000007941 */ /* 0x000fea0003800200 */
.L_x_198:
        /* <DEDUP_REMOVED lines=11> */
.L_x_204:
        /* <DEDUP_REMOVED lines=37> */
[----:B------:R-:W-:-:S05]  /*a670*/  IMAD.MOV R43, RZ, RZ, -R51 ;  /* 0x000000ffff2b7224 */ /* 0x000fca00078e0a33 */
[----:B------:R-:W-:Y:S01]  /*a680*/  @!P2 MOV R51, R43 ;  /* 0x0000002b0033a202 */ /* 0x000fe20000000f00 */
[----:B0-----:R-:W-:-:S10]  /*a690*/  DMUL R48, R38, UR4 ;  /* 0x0000000426307c28 */ /* 0x001fd40008000000 */
[----:B------:R-:W0:Y:S02]  /*a6a0*/  F2F.F32.F64 R48, R48 ;  /* 0x0000003000307310 */ /* 0x000e240000301000 */
[----:B0-----:R-:W-:Y:S01]  /*a6b0*/  FSEL R38, -R48, R48, !P1 ;  /* 0x0000003030267208 */ /* 0x001fe20004800100 */
[----:B------:R-:W-:Y:S06]  /*a6c0*/  BRA `(.L_x_202) ;  /* 0x0000000000087947 */ /* 0x000fec0003800000 */
.L_x_203:
[----:B------:R-:W-:Y:S01]  /*a6d0*/  FMUL R38, RZ, R10 ;  /* 0x0000000aff267220 */ /* 0x000fe20000400000 */
[----:B------:R-:W-:-:S07]  /*a6e0*/  IMAD.MOV.U32 R51, RZ, RZ, RZ ;  /* 0x000000ffff337224 */ /* 0x000fce00078e00ff */
.L_x_202:
[----:B------:R-:W-:Y:S05]  /*a6f0*/  BSYNC.RECONVERGENT B0 ;  /* 0x0000000000007941 */ /* 0x000fea0003800200 */
.L_x_201:
        /* <DEDUP_REMOVED lines=27> */
.L_x_208:
        /* <DEDUP_REMOVED lines=27> */
[C-C-:B------:R-:W-:Y:S02]  /*aa60*/  SHF.L.W.U32.HI R51, R39.reuse, 0x2, R44.reuse ;  /* 0x0000000227337819 */ /* 0x140fe40000010e2c */
[----:B------:R-:W-:Y:S02]  /*aa70*/  SHF.L.U32 R39, R39, 0x2, RZ ;  /* 0x0000000227277819 */ /* 0x000fe400000006ff */
[----:B------:R-:W-:Y:S02]  /*aa80*/  SHF.R.S32.HI R48, RZ, 0x1f, R51 ;  /* 0x0000001fff307819 */ /* 0x000fe40000011433 */
[----:B------:R-:W-:Y:S02]  /*aa90*/  SHF.R.U32.HI R44, RZ, 0x1e, R44 ;  /* 0x0000001eff2c7819 */ /* 0x000fe4000001162c */
[C---:B------:R-:W-:Y:S02]  /*aaa0*/  LOP3.LUT R38, R48.reuse, R39, RZ, 0x3c, !PT ;  /* 0x0000002730267212 */ /* 0x040fe400078e3cff */
[----:B------:R-:W-:-:S02]  /*aab0*/  LOP3.LUT R39, R48, R51, RZ, 0x3c, !PT ;  /* 0x0000003330277212 */ /* 0x000fc400078e3cff */
[C---:B-1----:R-:W-:Y:S02]  /*aac0*/  LOP3.LUT R43, R51.reuse, R10, RZ, 0x3c, !PT ;  /* 0x0000000a332b7212 */ /* 0x042fe400078e3cff */
        /* <DEDUP_REMOVED lines=8> */
[----:B------:R-:W-:Y:S06]  /*ab50*/  BRA `(.L_x_206) ;  /* 0x0000000000087947 */ /* 0x000fec0003800000 */
.L_x_207:
[----:B------:R-:W-:Y:S01]  /*ab60*/  FMUL R38, RZ, R10 ;  /* 0x0000000aff267220 */ /* 0x000fe20000400000 */
[----:B------:R-:W-:-:S07]  /*ab70*/  IMAD.MOV.U32 R51, RZ, RZ, RZ ;  /* 0x000000ffff337224 */ /* 0x000fce00078e00ff */
.L_x_206:
[----:B------:R-:W-:Y:S05]  /*ab80*/  BSYNC.RECONVERGENT B0 ;  /* 0x0000000000007941 */ /* 0x000fea0003800200 */
.L_x_205:
        /* <DEDUP_REMOVED lines=22> */
.L_x_210:
[----:B------:R-:W0:Y:S02]  /*acf0*/  MUFU.RCP R39, R50 ;  /* 0x0000003200277308 */ /* 0x000e240000001000 */
[----:B0-----:R-:W-:-:S04]  /*ad00*/  FFMA R0, R50, R39, -1 ;  /* 0xbf80000032007423 */ /* 0x001fc80000000027 */
[----:B------:R-:W-:-:S04]  /*ad10*/  FADD.FTZ R0, -R0, -RZ ;  /* 0x800000ff00007221 */ /* 0x000fc80000010100 */
[----:B------:R-:W-:-:S07]  /*ad20*/  FFMA R2, R39, R0, R39 ;  /* 0x0000000027027223 */ /* 0x000fce0000000027 */
.L_x_211:
[----:B------:R-:W-:Y:S05]  /*ad30*/  BSYNC.RECONVERGENT B1 ;  /* 0x0000000000017941 */ /* 0x000fea0003800200 */
.L_x_209:
        /* <DEDUP_REMOVED lines=12> */
.L_x_213:
[----:B------:R-:W-:Y:S05]  /*ae00*/  BSYNC.RECONVERGENT B2 ;  /* 0x0000000000027941 */ /* 0x000fea0003800200 */
.L_x_212:
        /* <DEDUP_REMOVED lines=20> */
.L_x_217:
        /* <DEDUP_REMOVED lines=43> */
.L_x_216:
[----:B------:R-:W-:Y:S01]  /*b200*/  FMUL R38, RZ, R44 ;  /* 0x0000002cff267220 */ /* 0x000fe20000400000 */
[----:B------:R-:W-:-:S07]  /*b210*/  IMAD.MOV.U32 R49, RZ, RZ, RZ ;  /* 0x000000ffff317224 */ /* 0x000fce00078e00ff */
.L_x_215:
[----:B------:R-:W-:Y:S05]  /*b220*/  BSYNC.RECONVERGENT B0 ;  /* 0x0000000000007941 */ /* 0x000fea0003800200 */
.L_x_214:
        /* <DEDUP_REMOVED lines=31> */
.L_x_220:
        /* <DEDUP_REMOVED lines=11> */
.L_x_219:
[----:B------:R-:W-:Y:S05]  /*b4d0*/  BSYNC.RECONVERGENT B0 ;  /* 0x0000000000007941 */ /* 0x000fea0003800200 */
.L_x_218:
[----:B------:R-:W-:Y:S04]  /*b4e0*/  BSSY.RECONVERGENT B0, `(.L_x_221) ;  /* 0x0000012000007945 */ /* 0x000fe80003800200 */
[----:B------:R-:W-:Y:S05]  /*b4f0*/  @P1 BRA `(.L_x_222) ;  /* 0x0000000000401947 */ /* 0x000fea0003800000 */
[----:B------:R-:W-:Y:S01]  /*b500*/  IMAD.SHL.U32 R38, R35, 0x100, RZ ;  /* 0x0000010023267824 */ /* 0x000fe200078e00ff */
[----:B------:R-:W-:Y:S01]  /*b510*/  UMOV UR4, URZ ;  /* 0x000000ff00047c82 */ /* 0x000fe20008000000 */
[----:B------:R-:W-:Y:S02]  /*b520*/  IMAD.MOV.U32 R53, RZ, RZ, RZ ;  /* 0x000000ffff357224 */ /* 0x000fe400078e00ff */
[----:B------:R-:W-:Y:S01]  /*b530*/  IMAD.MOV.U32 R43, RZ, RZ, RZ ;  /* 0x000000ffff2b7224 */ /* 0x000fe200078e00ff */
[----:B------:R-:W-:-:S07]  /*b540*/  LOP3.LUT R55, R38, 0x80000000, RZ, 0xfc, !PT ;  /* 0x8000000026377812 */ /* 0x000fce00078efcff */
.L_x_223:
        /* <DEDUP_REMOVED lines=11> */
.L_x_222:
[----:B------:R-:W-:Y:S05]  /*b600*/  BSYNC.RECONVERGENT B0 ;  /* 0x0000000000007941 */ /* 0x000fea0003800200 */
.L_x_221:
[----:B------:R-:W-:Y:S04]  /*b610*/  BSSY.RECONVERGENT B0, `(.L_x_224) ;  /* 0x0000012000007945 */ /* 0x000fe80003800200 */
[----:B------:R-:W-:Y:S05]  /*b620*/  @P1 BRA `(.L_x_225) ;  /* 0x0000000000401947 */ /* 0x000fea0003800000 */
[----:B------:R-:W-:Y:S01]  /*b630*/  IMAD.SHL.U32 R38, R35, 0x100, RZ ;  /* 0x0000010023267824 */ /* 0x000fe200078e00ff */
[----:B------:R-:W-:Y:S01]  /*b640*/  UMOV UR4, URZ ;  /* 0x000000ff00047c82 */ /* 0x000fe20008000000 */
[----:B01----:R-:W-:Y:S02]  /*b650*/  IMAD.MOV.U32 R51, RZ, RZ, RZ ;  /* 0x000000ffff337224 */ /* 0x003fe400078e00ff */
[----:B------:R-:W-:Y:S01]  /*b660*/  IMAD.MOV.U32 R35, RZ, RZ, RZ ;  /* 0x000000ffff237224 */ /* 0x000fe200078e00ff */
[----:B------:R-:W-:-:S07]  /*b670*/  LOP3.LUT R53, R38, 0x80000000, RZ, 0xfc, !PT ;  /* 0x8000000026357812 */ /* 0x000fce00078efcff */
.L_x_226:
[----:B--2---:R-:W0:Y:S02]  /*b680*/  LDC.64 R38, c[0x4][RZ] ;  /* 0x01000000ff267b82 */ /* 0x004e240000000a00 */
        /* <DEDUP_REMOVED lines=10> */
.L_x_225:
[----:B------:R-:W-:Y:S05]  /*b730*/  BSYNC.RECONVERGENT B0 ;  /* 0x0000000000007941 */ /* 0x000fea0003800200 */
.L_x_224:
        /* <DEDUP_REMOVED lines=11> */
.L_x_230:
        /* <DEDUP_REMOVED lines=43> */
.L_x_229:
[----:B------:R-:W-:Y:S01]  /*baa0*/  FMUL R35, RZ, R6 ;  /* 0x00000006ff237220 */ /* 0x000fe20000400000 */
[----:B------:R-:W-:-:S07]  /*bab0*/  IMAD.MOV.U32 R43, RZ, RZ, RZ ;  /* 0x000000ffff2b7224 */ /* 0x000fce00078e00ff */
.L_x_228:
[----:B------:R-:W-:Y:S05]  /*bac0*/  BSYNC.RECONVERGENT B0 ;  /* 0x0000000000007941 */ /* 0x000fea0003800200 */
.L_x_227:
        /* <DEDUP_REMOVED lines=23> */
.L_x_233:
        /* <DEDUP_REMOVED lines=11> */
.L_x_232:
[----:B------:R-:W-:Y:S05]  /*bcf0*/  BSYNC.RECONVERGENT B0 ;  /* 0x0000000000007941 */ /* 0x000fea0003800200 */
.L_x_231:
[----:B------:R-:W-:Y:S01]  /*bd00*/  BSSY.RECONVERGENT B0, `(.L_x_234) ;  /* 0x0000038000007945 */ /* 0x000fe20003800200 */
[----:B------:R-:W-:Y:S02]  /*bd10*/  IMAD.MOV.U32 R38, RZ, RZ, R32 ;  /* 0x000000ffff267224 */ /* 0x000fe400078e0020 */
[----:B------:R-:W-:Y:S01]  /*bd20*/  @P1 FADD R35, RZ, -R35 ;  /* 0x80000023ff231221 */ /* 0x000fe20000000000 */
[----:B------:R-:W-:Y:S06]  /*bd30*/  @!P4 BRA `(.L_x_235) ;  /* 0x0000000000d0c947 */ /* 0x000fec0003800000 */
[----:B------:R-:W-:-:S13]  /*bd40*/  FSETP.NEU.AND P1, PT, |R10|, +INF , PT ;  /* 0x7f8000000a00780b */ /* 0x000fda0003f2d200 */
[----:B------:R-:W-:Y:S05]  /*bd50*/  @!P1 BRA `(.L_x_236) ;  /* 0x0000000000c09947 */ /* 0x000fea0003800000 */
[----:B------:R-:W-:Y:S02]  /*bd60*/  IMAD.SHL.U32 R38, R10, 0x100, RZ ;  /* 0x000001000a267824 */ /* 0x000fe400078e00ff */
[----:B0-----:R-:W-:Y:S02]  /*bd70*/  HFMA2 R44, -RZ, RZ, 0, 0 ;  /* 0x00000000ff2c7431 */ /* 0x001fe400000001ff */
[----:B------:R-:W-:Y:S01]  /*bd80*/  IMAD.MOV.U32 R43, RZ, RZ, RZ ;  /* 0x000000ffff2b7224 */ /* 0x000fe200078e00ff */
[----:B------:R-:W-:Y:S01]  /*bd90*/  UMOV UR4, URZ ;  /* 0x000000ff00047c82 */ /* 0x000fe20008000000 */
[----:B------:R-:W-:-:S07]  /*bda0*/  LOP3.LUT R53, R38, 0x80000000, RZ, 0xfc, !PT ;  /* 0x8000000026357812 */ /* 0x000fce00078efcff */
.L_x_237:
        /* <DEDUP_REMOVED lines=43> */
.L_x_236:
[----:B------:R-:W-:Y:S01]  /*c060*/  FMUL R38, RZ, R10 ;  /* 0x0000000aff267220 */ /* 0x000fe20000400000 */
[----:B------:R-:W-:-:S07]  /*c070*/  IMAD.MOV.U32 R51, RZ, RZ, RZ ;  /* 0x000000ffff337224 */ /* 0x000fce00078e00ff */
.L_x_235:
[----:B------:R-:W-:Y:S05]  /*c080*/  BSYNC.RECONVERGENT B0 ;  /* 0x0000000000007941 */ /* 0x000fea0003800200 */
.L_x_234:
        /* <DEDUP_REMOVED lines=17> */
[----:B------:R-:W-:-:S03]  /*c1a0*/  MOV R38, R32 ;  /* 0x0000002000267202 */ /* 0x000fc60000000f00 */
        /* <DEDUP_REMOVED lines=9> */
.L_x_241:
        /* <DEDUP_REMOVED lines=43> */
.L_x_240:
[----:B------:R-:W-:Y:S01]  /*c4f0*/  FMUL R38, RZ, R10 ;  /* 0x0000000aff267220 */ /* 0x000fe20000400000 */
[----:B------:R-:W-:-:S07]  /*c500*/  IMAD.MOV.U32 R51, RZ, RZ, RZ ;  /* 0x000000ffff337224 */ /* 0x000fce00078e00ff */
.L_x_239:
[----:B------:R-:W-:Y:S05]  /*c510*/  BSYNC.RECONVERGENT B0 ;  /* 0x0000000000007941 */ /* 0x000fea0003800200 */
.L_x_238:
[C---:B------:R-:W-:Y:S01]  /*c520*/  LOP3.LUT R43, R51.reuse, 0x1, RZ, 0xc0, !PT ;  /* 0x00000001332b7812 */ /* 0x040fe200078ec0ff */
[----:B------:R-:W-:Y:S01]  /*c530*/  FMUL R39, R38, R38 ;  /* 0x0000002626277220 */ /* 0x000fe20000400000 */
[----:B------:R-:W-:Y:S01]  /*c540*/  LOP3.LUT P2, RZ, R51, 0x2, RZ, 0xc0, !PT ;  /* 0x0000000233ff7812 */ /* 0x000fe2000784c0ff */
[----:B------:R-:W-:Y:S01]  /*c550*/  BSSY.RECONVERGENT B1, `(.L_x_242) ;  /* 0x0000017000017945 */ /* 0x000fe20003800200 */
[----:B------:R-:W-:Y:S01]  /*c560*/  ISETP.NE.U32.AND P1, PT, R43, 0x1, PT ;  /* 0x000000012b00780c */ /* 0x000fe20003f25070 */
[----:B------:R-:W-:Y:S01]  /*c570*/  FFMA R0, R39, R0, -0.0013887860113754868507 ;  /* 0xbab607ed27007423 */ /* 0x000fe20000000000 */
[----:B------:R-:W-:Y:S02]  /*c580*/  IADD3 R43, PT, PT, R50, 0x1800000, RZ ;  /* 0x01800000322b7810 */ /* 0x000fe40007ffe0ff */
        /* <DEDUP_REMOVED lines=15> */
.L_x_243:
[----:B------:R-:W0:Y:S02]  /*c680*/  MUFU.RCP R39, R50 ;  /* 0x0000003200277308 */ /* 0x000e240000001000 */
[----:B0-----:R-:W-:-:S04]  /*c690*/  FFMA R0, R50, R39, -1 ;  /* 0xbf80000032007423 */ /* 0x001fc80000000027 */
[----:B------:R-:W-:-:S04]  /*c6a0*/  FADD.FTZ R0, -R0, -RZ ;  /* 0x800000ff00007221 */ /* 0x000fc80000010100 */
[----:B------:R-:W-:-:S07]  /*c6b0*/  FFMA R2, R39, R0, R39 ;  /* 0x0000000027027223 */ /* 0x000fce0000000027 */
.L_x_244:
[----:B------:R-:W-:Y:S05]  /*c6c0*/  BSYNC.RECONVERGENT B1 ;  /* 0x0000000000017941 */ /* 0x000fea0003800200 */
.L_x_242:
        /* <DEDUP_REMOVED lines=12> */
.L_x_246:
[----:B------:R-:W-:Y:S05]  /*c790*/  BSYNC.RECONVERGENT B2 ;  /* 0x0000000000027941 */ /* 0x000fea0003800200 */
.L_x_245:
        /* <DEDUP_REMOVED lines=20> */
.L_x_250:
        /* <DEDUP_REMOVED lines=43> */
.L_x_249:
[----:B------:R-:W-:Y:S01]  /*cb90*/  FMUL R38, RZ, R44 ;  /* 0x0000002cff267220 */ /* 0x000fe20000400000 */
[----:B------:R-:W-:-:S07]  /*cba0*/  MOV R49, RZ ;  /* 0x000000ff00317202 */ /* 0x000fce0000000f00 */
.L_x_248:
[----:B------:R-:W-:Y:S05]  /*cbb0*/  BSYNC.RECONVERGENT B0 ;  /* 0x0000000000007941 */ /* 0x000fea0003800200 */
.L_x_247:
        /* <DEDUP_REMOVED lines=31> */
.L_x_253:
        /* <DEDUP_REMOVED lines=11> */
.L_x_252:
[----:B------:R-:W-:Y:S05]  /*ce60*/  BSYNC.RECONVERGENT B0 ;  /* 0x0000000000007941 */ /* 0x000fea0003800200 */
.L_x_251:
[----:B------:R-:W-:Y:S04]  /*ce70*/  BSSY.RECONVERGENT B0, `(.L_x_254) ;  /* 0x0000012000007945 */ /* 0x000fe80003800200 */
[----:B------:R-:W-:Y:S05]  /*ce80*/  @P1 BRA `(.L_x_255) ;  /* 0x0000000000401947 */ /* 0x000fea0003800000 */
[----:B------:R-:W-:Y:S02]  /*ce90*/  IMAD.SHL.U32 R38, R35, 0x100, RZ ;  /* 0x0000010023267824 */ /* 0x000fe400078e00ff */
[----:B------:R-:W-:Y:S02]  /*cea0*/  HFMA2 R43, -RZ, RZ, 0, 0 ;  /* 0x00000000ff2b7431 */ /* 0x000fe400000001ff */
[----:B------:R-:W-:Y:S01]  /*ceb0*/  IMAD.MOV.U32 R53, RZ, RZ, RZ ;  /* 0x000000ffff357224 */ /* 0x000fe200078e00ff */
[----:B------:R-:W-:Y:S01]  /*cec0*/  UMOV UR4, URZ ;  /* 0x000000ff00047c82 */ /* 0x000fe20008000000 */
[----:B------:R-:W-:-:S07]  /*ced0*/  LOP3.LUT R55, R38, 0x80000000, RZ, 0xfc, !PT ;  /* 0x8000000026377812 */ /* 0x000fce00078efcff */
.L_x_256:
        /* <DEDUP_REMOVED lines=11> */
.L_x_255:
[----:B------:R-:W-:Y:S05]  /*cf90*/  BSYNC.RECONVERGENT B0 ;  /* 0x0000000000007941 */ /* 0x000fea0003800200 */
.L_x_254:
[----:B------:R-:W-:Y:S04]  /*cfa0*/  BSSY.RECONVERGENT B0, `(.L_x_257) ;  /* 0x0000012000007945 */ /* 0x000fe80003800200 */
[----:B------:R-:W-:Y:S05]  /*cfb0*/  @P1 BRA `(.L_x_258) ;  /* 0x0000000000401947 */ /* 0x000fea0003800000 */
[----:B------:R-:W-:Y:S01]  /*cfc0*/  IMAD.SHL.U32 R38, R35, 0x100, RZ ;  /* 0x0000010023267824 */ /* 0x000fe200078e00ff */
[----:B------:R-:W-:Y:S01]  /*cfd0*/  UMOV UR4, URZ ;  /* 0x000000ff00047c82 */ /* 0x000fe20008000000 */
[----:B01----:R-:W-:Y:S02]  /*cfe0*/  IMAD.MOV.U32 R51, RZ, RZ, RZ ;  /* 0x000000ffff337224 */ /* 0x003fe400078e00ff */
[----:B------:R-:W-:Y:S01]  /*cff0*/  IMAD.MOV.U32 R35, RZ, RZ, RZ ;  /* 0x000000ffff237224 */ /* 0x000fe200078e00ff */
[----:B------:R-:W-:-:S07]  /*d000*/  LOP3.LUT R53, R38, 0x80000000, RZ, 0xfc, !PT ;  /* 0x8000000026357812 */ /* 0x000fce00078efcff */
.L_x_259:
        /* <DEDUP_REMOVED lines=11> */
.L_x_258:
[----:B------:R-:W-:Y:S05]  /*d0c0*/  BSYNC.RECONVERGENT B0 ;  /* 0x0000000000007941 */ /* 0x000fea0003800200 */
.L_x_257:
[----:B------:R-:W-:Y:S01]  /*d0d0*/  BSSY.RECONVERGENT B0, `(.L_x_260) ;  /* 0x0000038000007945 */ /* 0x000fe20003800200 */
[----:B--2---:R-:W-:Y:S02]  /*d0e0*/  IMAD.MOV.U32 R43, RZ, RZ, R46 ;  /* 0x000000ffff2b7224 */ /* 0x004fe400078e002e */
[----:B------:R-:W-:Y:S01]  /*d0f0*/  IMAD.MOV.U32 R35, RZ, RZ, R45 ;  /* 0x000000ffff237224 */ /* 0x000fe200078e002d */
[----:B------:R-:W-:Y:S06]  /*d100*/  @!P3 BRA `(.L_x_261) ;  /* 0x0000000000d0b947 */ /* 0x000fec0003800000 */
[----:B------:R-:W-:-:S13]  /*d110*/  FSETP.NEU.AND P1, PT, |R6|, +INF , PT ;  /* 0x7f8000000600780b */ /* 0x000fda0003f2d200 */
[----:B------:R-:W-:Y:S05]  /*d120*/  @!P1 BRA `(.L_x_262) ;  /* 0x0000000000c09947 */ /* 0x000fea0003800000 */
[----:B------:R-:W-:Y:S02]  /*d130*/  IMAD.SHL.U32 R38, R6, 0x100, RZ ;  /* 0x0000010006267824 */ /* 0x000fe400078e00ff */
[----:B01----:R-:W-:Y:S02]  /*d140*/  HFMA2 R44, -RZ, RZ, 0, 0 ;  /* 0x00000000ff2c7431 */ /* 0x003fe400000001ff */
[----:B------:R-:W-:Y:S01]  /*d150*/  IMAD.MOV.U32 R35, RZ, RZ, RZ ;  /* 0x000000ffff237224 */ /* 0x000fe200078e00ff */
[----:B------:R-:W-:Y:S01]  /*d160*/  UMOV UR4, URZ ;  /* 0x000000ff00047c82 */ /* 0x000fe20008000000 */
[----:B------:R-:W-:-:S07]  /*d170*/  LOP3.LUT R51, R38, 0x80000000, RZ, 0xfc, !PT ;  /* 0x8000000026337812 */ /* 0x000fce00078efcff */
.L_x_263:
        /* <DEDUP_REMOVED lines=43> */
.L_x_262:
[----:B------:R-:W-:Y:S01]  /*d430*/  FMUL R35, RZ, R6 ;  /* 0x00000006ff237220 */ /* 0x000fe20000400000 */
[----:B------:R-:W-:-:S07]  /*d440*/  IMAD.MOV.U32 R43, RZ, RZ, RZ ;  /* 0x000000ffff2b7224 */ /* 0x000fce00078e00ff */
.L_x_261:
[----:B------:R-:W-:Y:S05]  /*d450*/  BSYNC.RECONVERGENT B0 ;  /* 0x0000000000007941 */ /* 0x000fea0003800200 */
.L_x_260:
        /* <DEDUP_REMOVED lines=18> */
[----:B------:R-:W-:Y:S01]  /*d580*/  SHF.L.U32 R38, R6, 0x8, RZ ;  /* 0x0000000806267819 */ /* 0x000fe200000006ff */
[----:B------:R-:W-:Y:S01]  /*d590*/  IMAD.MOV.U32 R55, RZ, RZ, RZ ;  /* 0x000000ffff377224 */ /* 0x000fe200078e00ff */
[----:B------:R-:W-:Y:S01]  /*d5a0*/  UMOV UR4, URZ ;  /* 0x000000ff00047c82 */ /* 0x000fe20008000000 */
[----:B------:R-:W-:Y:S01]  /*d5b0*/  IMAD.MOV.U32 R43, RZ, RZ, RZ ;  /* 0x000000ffff2b7224 */ /* 0x000fe200078e00ff */
[----:B------:R-:W-:-:S07]  /*d5c0*/  LOP3.LUT R57, R38, 0x80000000, RZ, 0xfc, !PT ;  /* 0x8000000026397812 */ /* 0x000fce00078efcff */
.L_x_266:
        /* <DEDUP_REMOVED lines=11> */
.L_x_265:
[----:B------:R-:W-:Y:S05]  /*d680*/  BSYNC.RECONVERGENT B0 ;  /* 0x0000000000007941 */ /* 0x000fea0003800200 */
.L_x_264:
        /* <DEDUP_REMOVED lines=11> */
.L_x_270:
        /* <DEDUP_REMOVED lines=43> */
.L_x_269:
[----:B------:R-:W-:Y:S01]  /*d9f0*/  FMUL R38, RZ, R10 ;  /* 0x0000000aff267220 */ /* 0x000fe20000400000 */
[----:B------:R-:W-:-:S07]  /*da00*/  IMAD.MOV.U32 R51, RZ, RZ, RZ ;  /* 0x000000ffff337224 */ /* 0x000fce00078e00ff */
.L_x_268:
[----:B------:R-:W-:Y:S05]  /*da10*/  BSYNC.RECONVERGENT B0 ;  /* 0x0000000000007941 */ /* 0x000fea0003800200 */
.L_x_267:
        /* <DEDUP_REMOVED lines=27> */
.L_x_274:
        /* <DEDUP_REMOVED lines=43> */
.L_x_273:
[----:B------:R-:W-:Y:S01]  /*de80*/  FMUL R38, RZ, R10 ;  /* 0x0000000aff267220 */ /* 0x000fe20000400000 */
[----:B------:R-:W-:-:S07]  /*de90*/  IMAD.MOV.U32 R51, RZ, RZ, RZ ;  /* 0x000000ffff337224 */ /* 0x000fce00078e00ff */
.L_x_272:
[----:B------:R-:W-:Y:S05]  /*dea0*/  BSYNC.RECONVERGENT B0 ;  /* 0x0000000000007941 */ /* 0x000fea0003800200 */
.L_x_271:
        /* <DEDUP_REMOVED lines=22> */
.L_x_276:
[----:B------:R-:W0:Y:S02]  /*e010*/  MUFU.RCP R39, R50 ;  /* 0x0000003200277308 */ /* 0x000e240000001000 */
[----:B0-----:R-:W-:-:S04]  /*e020*/  FFMA R0, R50, R39, -1 ;  /* 0xbf80000032007423 */ /* 0x001fc80000000027 */
[----:B------:R-:W-:-:S04]  /*e030*/  FADD.FTZ R0, -R0, -RZ ;  /* 0x800000ff00007221 */ /* 0x000fc80000010100 */
[----:B------:R-:W-:-:S07]  /*e040*/  FFMA R2, R39, R0, R39 ;  /* 0x0000000027027223 */ /* 0x000fce0000000027 */
.L_x_277:
[----:B------:R-:W-:Y:S05]  /*e050*/  BSYNC.RECONVERGENT B1 ;  /* 0x0000000000017941 */ /* 0x000fea0003800200 */
.L_x_275:
        /* <DEDUP_REMOVED lines=12> */
.L_x_279:
[----:B------:R-:W-:Y:S05]  /*e120*/  BSYNC.RECONVERGENT B2 ;  /* 0x0000000000027941 */ /* 0x000fea0003800200 */
.L_x_278:
        /* <DEDUP_REMOVED lines=20> */
.L_x_283:
        /* <DEDUP_REMOVED lines=43> */
.L_x_282:
[----:B------:R-:W-:Y:S01]  /*e520*/  FMUL R38, RZ, R44 ;  /* 0x0000002cff267220 */ /* 0x000fe20000400000 */
[----:B------:R-:W-:-:S07]  /*e530*/  IMAD.MOV.U32 R49, RZ, RZ, RZ ;  /* 0x000000ffff317224 */ /* 0x000fce00078e00ff */
.L_x_281:
[----:B------:R-:W-:Y:S05]  /*e540*/  BSYNC.RECONVERGENT B0 ;  /* 0x0000000000007941 */ /* 0x000fea0003800200 */
.L_x_280:
        /* <DEDUP_REMOVED lines=26> */
[----:B------:R-:W-:Y:S01]  /*e6f0*/  SHF.L.U32 R44, R44, 0x8, RZ ;  /* 0x000000082c2c7819 */ /* 0x000fe200000006ff */
[----:B------:R-:W-:Y:S01]  /*e700*/  IMAD.MOV.U32 R53, RZ, RZ, RZ ;  /* 0x000000ffff357224 */ /* 0x000fe200078e00ff */
[----:B------:R-:W-:Y:S01]  /*e710*/  UMOV UR4, URZ ;  /* 0x000000ff00047c82 */ /* 0x000fe20008000000 */
[----:B------:R-:W-:Y:S01]  /*e720*/  IMAD.MOV.U32 R43, RZ, RZ, RZ ;  /* 0x000000ffff2b7224 */ /* 0x000fe200078e00ff */
[----:B------:R-:W-:-:S07]  /*e730*/  LOP3.LUT R55, R44, 0x80000000, RZ, 0xfc, !PT ;  /* 0x800000002c377812 */ /* 0x000fce00078efcff */
.L_x_286:
        /* <DEDUP_REMOVED lines=11> */
.L_x_285:
[----:B------:R-:W-:Y:S05]  /*e7f0*/  BSYNC.RECONVERGENT B0 ;  /* 0x0000000000007941 */ /* 0x000fea0003800200 */
.L_x_284:
[----:B------:R-:W-:Y:S04]  /*e800*/  BSSY.RECONVERGENT B0, `(.L_x_287) ;  /* 0x0000012000007945 */ /* 0x000fe80003800200 */
[----:B------:R-:W-:Y:S05]  /*e810*/  @P1 BRA `(.L_x_288) ;  /* 0x0000000000401947 */ /* 0x000fea0003800000 */
[----:B------:R-:W-:Y:S01]  /*e820*/  IMAD.SHL.U32 R38, R35, 0x100, RZ ;  /* 0x0000010023267824 */ /* 0x000fe200078e00ff */
[----:B------:R-:W-:Y:S01]  /*e830*/  UMOV UR4, URZ ;  /* 0x000000ff00047c82 */ /* 0x000fe20008000000 */
[----:B------:R-:W-:Y:S02]  /*e840*/  IMAD.MOV.U32 R53, RZ, RZ, RZ ;  /* 0x000000ffff357224 */ /* 0x000fe400078e00ff */
[----:B------:R-:W-:Y:S01]  /*e850*/  IMAD.MOV.U32 R43, RZ, RZ, RZ ;  /* 0x000000ffff2b7224 */ /* 0x000fe200078e00ff */
[----:B------:R-:W-:-:S07]  /*e860*/  LOP3.LUT R55, R38, 0x80000000, RZ, 0xfc, !PT ;  /* 0x8000000026377812 */ /* 0x000fce00078efcff */
.L_x_289:
        /* <DEDUP_REMOVED lines=11> */
.L_x_288:
[----:B------:R-:W-:Y:S05]  /*e920*/  BSYNC.RECONVERGENT B0 ;  /* 0x0000000000007941 */ /* 0x000fea0003800200 */
.L_x_287:
[----:B------:R-:W-:Y:S04]  /*e930*/  BSSY.RECONVERGENT B0, `(.L_x_290) ;  /* 0x0000012000007945 */ /* 0x000fe80003800200 */
[----:B------:R-:W-:Y:S05]  /*e940*/  @P1 BRA `(.L_x_291) ;  /* 0x0000000000401947 */ /* 0x000fea0003800000 */
[----:B------:R-:W-:Y:S02]  /*e950*/  IMAD.SHL.U32 R38, R35, 0x100, RZ ;  /* 0x0000010023267824 */ /* 0x000fe400078e00ff */
[----:B01----:R-:W-:Y:S02]  /*e960*/  HFMA2 R51, -RZ, RZ, 0, 0 ;  /* 0x00000000ff337431 */ /* 0x003fe400000001ff */
[----:B------:R-:W-:Y:S01]  /*e970*/  IMAD.MOV.U32 R35, RZ, RZ, RZ ;  /* 0x000000ffff237224 */ /* 0x000fe200078e00ff */
[----:B------:R-:W-:Y:S01]  /*e980*/  UMOV UR4, URZ ;  /* 0x000000ff00047c82 */ /* 0x000fe20008000000 */
[----:B------:R-:W-:-:S07]  /*e990*/  LOP3.LUT R53, R38, 0x80000000, RZ, 0xfc, !PT ;  /* 0x8000000026357812 */ /* 0x000fce00078efcff */
.L_x_292:
        /* <DEDUP_REMOVED lines=11> */
.L_x_291:
[----:B------:R-:W-:Y:S05]  /*ea50*/  BSYNC.RECONVERGENT B0 ;  /* 0x0000000000007941 */ /* 0x000fea0003800200 */
.L_x_290:
        /* <DEDUP_REMOVED lines=11> */
.L_x_296:
        /* <DEDUP_REMOVED lines=43> */
.L_x_295:
[----:B------:R-:W-:Y:S01]  /*edc0*/  FMUL R35, RZ, R6 ;  /* 0x00000006ff237220 */ /* 0x000fe20000400000 */
[----:B------:R-:W-:-:S07]  /*edd0*/  IMAD.MOV.U32 R43, RZ, RZ, RZ ;  /* 0x000000ffff2b7224 */ /* 0x000fce00078e00ff */
.L_x_294:
[----:B------:R-:W-:Y:S05]  /*ede0*/  BSYNC.RECONVERGENT B0 ;  /* 0x0000000000007941 */ /* 0x000fea0003800200 */
.L_x_293:
        /* <DEDUP_REMOVED lines=23> */
.L_x_299:
        /* <DEDUP_REMOVED lines=11> */
.L_x_298:
[----:B------:R-:W-:Y:S05]  /*f010*/  BSYNC.RECONVERGENT B0 ;  /* 0x0000000000007941 */ /* 0x000fea0003800200 */
.L_x_297:
        /* <DEDUP_REMOVED lines=11> */
.L_x_303:
        /* <DEDUP_REMOVED lines=43> */
.L_x_302:
[----:B------:R-:W-:Y:S01]  /*f380*/  FMUL R38, RZ, R10 ;  /* 0x0000000aff267220 */ /* 0x000fe20000400000 */
[----:B------:R-:W-:-:S07]  /*f390*/  MOV R51, RZ ;  /* 0x000000ff00337202 */ /* 0x000fce0000000f00 */
.L_x_301:
[----:B------:R-:W-:Y:S05]  /*f3a0*/  BSYNC.RECONVERGENT B0 ;  /* 0x0000000000007941 */ /* 0x000fea0003800200 */
.L_x_300:
        /* <DEDUP_REMOVED lines=27> */
.L_x_307:
        /* <DEDUP_REMOVED lines=37> */
[----:B------:R-:W-:-:S05]  /*f7b0*/  IADD3 R43, PT, PT, -R51, RZ, RZ ;  /* 0x000000ff332b7210 */ /* 0x000fca0007ffe1ff */
[----:B------:R-:W-:Y:S01]  /*f7c0*/  @!P2 IMAD.MOV.U32 R51, RZ, RZ, R43 ;  /* 0x000000ffff33a224 */ /* 0x000fe200078e002b */
[----:B0-----:R-:W-:-:S10]  /*f7d0*/  DMUL R48, R38, UR4 ;  /* 0x0000000426307c28 */ /* 0x001fd40008000000 */
[----:B------:R-:W0:Y:S02]  /*f7e0*/  F2F.F32.F64 R48, R48 ;  /* 0x0000003000307310 */ /* 0x000e240000301000 */
[----:B0-----:R-:W-:Y:S01]  /*f7f0*/  FSEL R38, -R48, R48, !P1 ;  /* 0x0000003030267208 */ /* 0x001fe20004800100 */
[----:B------:R-:W-:Y:S06]  /*f800*/  BRA `(.L_x_305) ;  /* 0x0000000000087947 */ /* 0x000fec0003800000 */
.L_x_306:
[----:B------:R-:W-:Y:S01]  /*f810*/  FMUL R38, RZ, R10 ;  /* 0x0000000aff267220 */ /* 0x000fe20000400000 */
[----:B------:R-:W-:-:S07]  /*f820*/  IMAD.MOV.U32 R51, RZ, RZ, RZ ;  /* 0x000000ffff337224 */ /* 0x000fce00078e00ff */
.L_x_305:
[----:B------:R-:W-:Y:S05]  /*f830*/  BSYNC.RECONVERGENT B0 ;  /* 0x0000000000007941 */ /* 0x000fea0003800200 */
.L_x_304:
        /* <DEDUP_REMOVED lines=22> */
.L_x_309:
[----:B------:R-:W0:Y:S02]  /*f9a0*/  MUFU.RCP R39, R50 ;  /* 0x0000003200277308 */ /* 0x000e240000001000 */
[----:B0-----:R-:W-:-:S04]  /*f9b0*/  FFMA R0, R50, R39, -1 ;  /* 0xbf80000032007423 */ /* 0x001fc80000000027 */
[----:B------:R-:W-:-:S04]  /*f9c0*/  FADD.FTZ R0, -R0, -RZ ;  /* 0x800000ff00007221 */ /* 0x000fc80000010100 */
[----:B------:R-:W-:-:S07]  /*f9d0*/  FFMA R2, R39, R0, R39 ;  /* 0x0000000027027223 */ /* 0x000fce0000000027 */
.L_x_310:
[----:B------:R-:W-:Y:S05]  /*f9e0*/  BSYNC.RECONVERGENT B1 ;  /* 0x0000000000017941 */ /* 0x000fea0003800200 */
.L_x_308:
        /* <DEDUP_REMOVED lines=12> */
.L_x_312:
[----:B------:R-:W-:Y:S05]  /*fab0*/  BSYNC.RECONVERGENT B2 ;  /* 0x0000000000027941 */ /* 0x000fea0003800200 */
.L_x_311:
        /* <DEDUP_REMOVED lines=20> */
.L_x_316:
        /* <DEDUP_REMOVED lines=27> */
[C---:B------:R-:W-:Y:S02]  /*fdb0*/  SHF.L.W.U32.HI R49, R39.reuse, 0x2, R0 ;  /* 0x0000000227317819 */ /* 0x040fe40000010e00 */
[----:B------:R-:W-:Y:S02]  /*fdc0*/  SHF.L.U32 R39, R39, 0x2, RZ ;  /* 0x0000000227277819 */ /* 0x000fe400000006ff */
[----:B------:R-:W-:-:S02]  /*fdd0*/  SHF.R.S32.HI R2, RZ, 0x1f, R49 ;  /* 0x0000001fff027819 */ /* 0x000fc40000011431 */
[----:B------:R-:W-:Y:S02]  /*fde0*/  SHF.R.U32.HI R0, RZ, 0x1e, R0 ;  /* 0x0000001eff007819 */ /* 0x000fe40000011600 */
[C---:B------:R-:W-:Y:S02]  /*fdf0*/  LOP3.LUT R38, R2.reuse, R39, RZ, 0x3c, !PT ;  /* 0x0000002702267212 */ /* 0x040fe400078e3cff */
[----:B------:R-:W-:Y:S02]  /*fe00*/  LOP3.LUT R39, R2, R49, RZ, 0x3c, !PT ;  /* 0x0000003102277212 */ /* 0x000fe400078e3cff */
[C---:B------:R-:W-:Y:S02]  /*fe10*/  LOP3.LUT R2, R49.reuse, R44, RZ, 0x3c, !PT ;  /* 0x0000002c31027212 */ /* 0x040fe400078e3cff */
[----:B------:R-:W-:Y:S02]  /*fe20*/  LEA.HI R49, R49, R0, RZ, 0x1 ;  /* 0x0000000031317211 */ /* 0x000fe400078f08ff */
[----:B------:R-:W0:Y:S01]  /*fe30*/  I2F.F64.S64 R38, R38 ;  /* 0x0000002600267312 */ /* 0x000e220000301c00 */
[----:B------:R-:W-:-:S02]  /*fe40*/  ISETP.GE.AND P2, PT, R2, RZ, PT ;  /* 0x000000ff0200720c */ /* 0x000fc40003f46270 */
[----:B------:R-:W-:-:S04]  /*fe50*/  IMAD.MOV R0, RZ, RZ, -R49 ;  /* 0x000000ffff007224 */ /* 0x000fc800078e0a31 */
[----:B------:R-:W-:Y:S01]  /*fe60*/  @!P1 IMAD.MOV.U32 R49, RZ, RZ, R0 ;  /* 0x000000ffff319224 */ /* 0x000fe200078e0000 */
[----:B0-----:R-:W-:-:S10]  /*fe70*/  DMUL R42, R38, UR4 ;  /* 0x00000004262a7c28 */ /* 0x001fd40008000000 */
[----:B------:R-:W0:Y:S02]  /*fe80*/  F2F.F32.F64 R42, R42 ;  /* 0x0000002a002a7310 */ /* 0x000e240000301000 */
[----:B0-----:R-:W-:Y:S01]  /*fe90*/  FSEL R38, -R42, R42, !P2 ;  /* 0x0000002a2a267208 */ /* 0x001fe20005000100 */
[----:B-1----:R-:W-:Y:S06]  /*fea0*/  BRA `(.L_x_314) ;  /* 0x0000000000087947 */ /* 0x002fec0003800000 */
.L_x_315:
[----:B------:R-:W-:Y:S01]  /*feb0*/  FMUL R38, RZ, R44 ;  /* 0x0000002cff267220 */ /* 0x000fe20000400000 */
[----:B------:R-:W-:-:S07]  /*fec0*/  IMAD.MOV.U32 R49, RZ, RZ, RZ ;  /* 0x000000ffff317224 */ /* 0x000fce00078e00ff */
.L_x_314:
[----:B------:R-:W-:Y:S05]  /*fed0*/  BSYNC.RECONVERGENT B0 ;  /* 0x0000000000007941 */ /* 0x000fea0003800200 */
.L_x_313:
        /* <DEDUP_REMOVED lines=31> */
.L_x_319:
        /* <DEDUP_REMOVED lines=11> */
.L_x_318:
[----:B------:R-:W-:Y:S05]  /*10180*/  BSYNC.RECONVERGENT B0 ;  /* 0x0000000000007941 */ /* 0x000fea0003800200 */
.L_x_317:
[----:B------:R-:W-:Y:S04]  /*10190*/  BSSY.RECONVERGENT B0, `(.L_x_320) ;  /* 0x0000012000007945 */ /* 0x000fe80003800200 */
[----:B------:R-:W-:Y:S05]  /*101a0*/  @P1 BRA `(.L_x_321) ;  /* 0x0000000000401947 */ /* 0x000fea0003800000 */
[----:B------:R-:W-:Y:S01]  /*101b0*/  IMAD.SHL.U32 R38, R35, 0x100, RZ ;  /* 0x0000010023267824 */ /* 0x000fe200078e00ff */
[----:B------:R-:W-:Y:S01]  /*101c0*/  UMOV UR4, URZ ;  /* 0x000000ff00047c82 */ /* 0x000fe20008000000 */
[----:B------:R-:W-:Y:S02]  /*101d0*/  IMAD.MOV.U32 R53, RZ, RZ, RZ ;  /* 0x000000ffff357224 */ /* 0x000fe400078e00ff */
[----:B------:R-:W-:Y:S01]  /*101e0*/  IMAD.MOV.U32 R43, RZ, RZ, RZ ;  /* 0x000000ffff2b7224 */ /* 0x000fe200078e00ff */
[----:B------:R-:W-:-:S07]  /*101f0*/  LOP3.LUT R55, R38, 0x80000000, RZ, 0xfc, !PT ;  /* 0x8000000026377812 */ /* 0x000fce00078efcff */
.L_x_322:
        /* <DEDUP_REMOVED lines=11> */
.L_x_321:
[----:B------:R-:W-:Y:S05]  /*102b0*/  BSYNC.RECONVERGENT B0 ;  /* 0x0000000000007941 */ /* 0x000fea0003800200 */
.L_x_320:
[----:B------:R-:W-:Y:S04]  /*102c0*/  BSSY.RECONVERGENT B0, `(.L_x_323) ;  /* 0x0000012000007945 */ /* 0x000fe80003800200 */
[----:B------:R-:W-:Y:S05]  /*102d0*/  @P1 BRA `(.L_x_324) ;  /* 0x0000000000401947 */ /* 0x000fea0003800000 */
[----:B------:R-:W-:Y:S01]  /*102e0*/  IMAD.SHL.U32 R38, R35, 0x100, RZ ;  /* 0x0000010023267824 */ /* 0x000fe200078e00ff */
[----:B------:R-:W-:Y:S01]  /*102f0*/  UMOV UR4, URZ ;  /* 0x000000ff00047c82 */ /* 0x000fe20008000000 */
[----:B01----:R-:W-:Y:S02]  /*10300*/  IMAD.MOV.U32 R51, RZ, RZ, RZ ;  /* 0x000000ffff337224 */ /* 0x003fe400078e00ff */
[----:B------:R-:W-:Y:S01]  /*10310*/  IMAD.MOV.U32 R35, RZ, RZ, RZ ;  /* 0x000000ffff237224 */ /* 0x000fe200078e00ff */
[----:B------:R-:W-:-:S07]  /*10320*/  LOP3.LUT R53, R38, 0x80000000, RZ, 0xfc, !PT ;  /* 0x8000000026357812 */ /* 0x000fce00078efcff */
.L_x_325:
        /* <DEDUP_REMOVED lines=11> */
.L_x_324:
[----:B------:R-:W-:Y:S05]  /*103e0*/  BSYNC.RECONVERGENT B0 ;  /* 0x0000000000007941 */ /* 0x000fea0003800200 */
.L_x_323:
[----:B------:R-:W-:Y:S01]  /*103f0*/  BSSY.RECONVERGENT B0, `(.L_x_326) ;  /* 0x0000038000007945 */ /* 0x000fe20003800200 */
[----:B--2---:R-:W-:Y:S01]  /*10400*/  MOV R43, R46 ;  /* 0x0000002e002b7202 */ /* 0x004fe20000000f00 */
[----:B------:R-:W-:Y:S02]  /*10410*/  IMAD.MOV.U32 R35, RZ, RZ, R45 ;  /* 0x000000ffff237224 */ /* 0x000fe400078e002d */
        /* <DEDUP_REMOVED lines=8> */
.L_x_329:
        /* <DEDUP_REMOVED lines=43> */
.L_x_328:
[----:B------:R-:W-:Y:S01]  /*10750*/  FMUL R35, RZ, R6 ;  /* 0x00000006ff237220 */ /* 0x000fe20000400000 */
[----:B------:R-:W-:-:S07]  /*10760*/  MOV R43, RZ ;  /* 0x000000ff002b7202 */ /* 0x000fce0000000f00 */
.L_x_327:
[----:B------:R-:W-:Y:S05]  /*10770*/  BSYNC.RECONVERGENT B0 ;  /* 0x0000000000007941 */ /* 0x000fea0003800200 */
.L_x_326:
        /* <DEDUP_REMOVED lines=23> */
.L_x_332:
        /* <DEDUP_REMOVED lines=11> */
.L_x_331:
[----:B------:R-:W-:Y:S05]  /*109a0*/  BSYNC.RECONVERGENT B0 ;  /* 0x0000000000007941 */ /* 0x000fea0003800200 */
.L_x_330:
[----:B------:R-:W-:Y:S01]  /*109b0*/  BSSY.RECONVERGENT B0, `(.L_x_333) ;  /* 0x0000038000007945 */ /* 0x000fe20003800200 */
[----:B------:R-:W-:Y:S02]  /*109c0*/  IMAD.MOV.U32 R38, RZ, RZ, R32 ;  /* 0x000000ffff267224 */ /* 0x000fe400078e0020 */
[----:B------:R-:W-:Y:S01]  /*109d0*/  @P1 FADD R35, RZ, -R35 ;  /* 0x80000023ff231221 */ /* 0x000fe20000000000 */
[----:B------:R-:W-:Y:S06]  /*109e0*/  @!P4 BRA `(.L_x_334) ;  /* 0x0000000000d0c947 */ /* 0x000fec0003800000 */
[----:B------:R-:W-:-:S13]  /*109f0*/  FSETP.NEU.AND P1, PT, |R10|, +INF , PT ;  /* 0x7f8000000a00780b */ /* 0x000fda0003f2d200 */
[----:B------:R-:W-:Y:S05]  /*10a00*/  @!P1 BRA `(.L_x_335) ;  /* 0x0000000000c09947 */ /* 0x000fea0003800000 */
[----:B------:R-:W-:Y:S02]  /*10a10*/  IMAD.SHL.U32 R38, R10, 0x100, RZ ;  /* 0x000001000a267824 */ /* 0x000fe400078e00ff */
[----:B------:R-:W-:Y:S02]  /*10a20*/  HFMA2 R43, -RZ, RZ, 0, 0 ;  /* 0x00000000ff2b7431 */ /* 0x000fe400000001ff */
[----:B0-----:R-:W-:Y:S01]  /*10a30*/  IMAD.MOV.U32 R44, RZ, RZ, RZ ;  /* 0x000000ffff2c7224 */ /* 0x001fe200078e00ff */
[----:B------:R-:W-:Y:S01]  /*10a40*/  UMOV UR4, URZ ;  /* 0x000000ff00047c82 */ /* 0x000fe20008000000 */
[----:B------:R-:W-:-:S07]  /*10a50*/  LOP3.LUT R53, R38, 0x80000000, RZ, 0xfc, !PT ;  /* 0x8000000026357812 */ /* 0x000fce00078efcff */
.L_x_336:
        /* <DEDUP_REMOVED lines=43> */
.L_x_335:
[----:B------:R-:W-:Y:S01]  /*10d10*/  FMUL R38, RZ, R10 ;  /* 0x0000000aff267220 */ /* 0x000fe20000400000 */
[----:B------:R-:W-:-:S07]  /*10d20*/  IMAD.MOV.U32 R51, RZ, RZ, RZ ;  /* 0x000000ffff337224 */ /* 0x000fce00078e00ff */
.L_x_334:
[----:B------:R-:W-:Y:S05]  /*10d30*/  BSYNC.RECONVERGENT B0 ;  /* 0x0000000000007941 */ /* 0x000fea0003800200 */
.L_x_333:
        /* <DEDUP_REMOVED lines=22> */
[----:B------:R-:W-:Y:S01]  /*10ea0*/  SHF.L.U32 R38, R10, 0x8, RZ ;  /* 0x000000080a267819 */ /* 0x000fe200000006ff */
[----:B------:R-:W-:Y:S01]  /*10eb0*/  IMAD.MOV.U32 R43, RZ, RZ, RZ ;  /* 0x000000ffff2b7224 */ /* 0x000fe200078e00ff */
[----:B------:R-:W-:Y:S01]  /*10ec0*/  UMOV UR4, URZ ;  /* 0x000000ff00047c82 */ /* 0x000fe20008000000 */
[----:B------:R-:W-:Y:S01]  /*10ed0*/  IMAD.MOV.U32 R44, RZ, RZ, RZ ;  /* 0x000000ffff2c7224 */ /* 0x000fe200078e00ff */
[----:B------:R-:W-:-:S07]  /*10ee0*/  LOP3.LUT R53, R38, 0x80000000, RZ, 0xfc, !PT ;  /* 0x8000000026357812 */ /* 0x000fce00078efcff */
.L_x_340:
        /* <DEDUP_REMOVED lines=43> */
.L_x_339:
[----:B------:R-:W-:Y:S01]  /*111a0*/  FMUL R38, RZ, R10 ;  /* 0x0000000aff267220 */ /* 0x000fe20000400000 */
[----:B------:R-:W-:-:S07]  /*111b0*/  IMAD.MOV.U32 R51, RZ, RZ, RZ ;  /* 0x000000ffff337224 */ /* 0x000fce00078e00ff */
.L_x_338:
[----:B------:R-:W-:Y:S05]  /*111c0*/  BSYNC.RECONVERGENT B0 ;  /* 0x0000000000007941 */ /* 0x000fea0003800200 */
.L_x_337:
        /* <DEDUP_REMOVED lines=22> */
.L_x_342:
[----:B------:R-:W0:Y:S02]  /*11330*/  MUFU.RCP R39, R50 ;  /* 0x0000003200277308 */ /* 0x000e240000001000 */
[----:B0-----:R-:W-:-:S04]  /*11340*/  FFMA R0, R50, R39, -1 ;  /* 0xbf80000032007423 */ /* 0x001fc80000000027 */
[----:B------:R-:W-:-:S04]  /*11350*/  FADD.FTZ R0, -R0, -RZ ;  /* 0x800000ff00007221 */ /* 0x000fc80000010100 */
[----:B------:R-:W-:-:S07]  /*11360*/  FFMA R2, R39, R0, R39 ;  /* 0x0000000027027223 */ /* 0x000fce0000000027 */
.L_x_343:
[----:B------:R-:W-:Y:S05]  /*11370*/  BSYNC.RECONVERGENT B1 ;  /* 0x0000000000017941 */ /* 0x000fea0003800200 */
.L_x_341:
        /* <DEDUP_REMOVED lines=9> */
[----:B------:R-:W-:Y:S02]  /*11410*/  MOV R0, R2 ;  /* 0x0000000200007202 */ /* 0x000fe40000000f00 */
[----:B------:R-:W-:-:S07]  /*11420*/  MOV R2, 0x11440 ;  /* 0x0001144000027802 */ /* 0x000fce0000000f00 */
[----:B-----5:R-:W-:Y:S05]  /*11430*/  CALL.REL.NOINC `($__internal_2_$__cuda_sm3x_div_rn_noftz_f32_slowpath) ;  /* 0x0000011c00bc7944 */ /* 0x020fea0003c00000 */
.L_x_345:
[----:B------:R-:W-:Y:S05]  /*11440*/  BSYNC.RECONVERGENT B2 ;  /* 0x0000000000027941 */ /* 0x000fea0003800200 */
.L_x_344:
        /* <DEDUP_REMOVED lines=20> */
.L_x_349:
        /* <DEDUP_REMOVED lines=43> */
.L_x_348:
[----:B------:R-:W-:Y:S01]  /*11840*/  FMUL R38, RZ, R44 ;  /* 0x0000002cff267220 */ /* 0x000fe20000400000 */
[----:B------:R-:W-:-:S07]  /*11850*/  IMAD.MOV.U32 R49, RZ, RZ, RZ ;  /* 0x000000ffff317224 */ /* 0x000fce00078e00ff */
.L_x_347:
[----:B------:R-:W-:Y:S05]  /*11860*/  BSYNC.RECONVERGENT B0 ;  /* 0x0000000000007941 */ /* 0x000fea0003800200 */
.L_x_346:
[----:B------:R0:W5:Y:S01]  /*11870*/  LDG.E R36, desc[UR6][R40.64+0x3280] ;  /* 0x0032800628247981 */ /* 0x000162000c1e1900 */
[----:B------:R-:W-:Y:S01]  /*11880*/  MOV R0, 0x37cbac00 ;  /* 0x37cbac0000007802 */ /* 0x000fe20000000f00 */
[----:B------:R-:W-:Y:S01]  /*11890*/  FMUL R39, R38, R38 ;  /* 0x0000002626277220 */ /* 0x000fe20000400000 */
[C---:B------:R-:W-:Y:S01]  /*118a0*/  LOP3.LUT R2, R49.reuse, 0x1, RZ, 0xc0, !PT ;  /* 0x0000000131027812 */ /* 0x040fe200078ec0ff */
[----:B------:R-:W-:Y:S01]  /*118b0*/  BSSY.RECONVERGENT B0, `(.L_x_350) ;  /* 0x0000026000007945 */ /* 0x000fe20003800200 */
[----:B------:R-:W-:Y:S01]  /*118c0*/  LOP3.LUT P2, RZ, R49, 0x2, RZ, 0xc0, !PT ;  /* 0x0000000231ff7812 */ /* 0x000fe2000784c0ff */
[----:B------:R-:W-:Y:S01]  /*118d0*/  FFMA R42, R39, R0, -0.0013887860113754868507 ;  /* 0xbab607ed272a7423 */ /* 0x000fe20000000000 */
[----:B------:R-:W-:Y:S01]  /*118e0*/  ISETP.NE.U32.AND P1, PT, R2, 0x1, PT ;  /* 0x000000010200780c */ /* 0x000fe20003f25070 */
[----:B------:R-:W-:Y:S01]  /*118f0*/  IMAD.MOV.U32 R2, RZ, RZ, 0x3c0885e4 ;  /* 0x3c0885e4ff027424 */ /* 0x000fe200078e00ff */
[----:B------:R-:W-:Y:S02]  /*11900*/  FSETP.GE.AND P3, PT, |R6|, 105615, PT ;  /* 0x47ce47800600780b */ /* 0x000fe40003f66200 */
[----:B------:R-:W-:Y:S01]  /*11910*/  FSEL R48, R42, -0.00019574658654164522886, !P1 ;  /* 0xb94d41532a307808 */ /* 0x000fe20004800000 */
[----:B------:R-:W-:Y:S01]  /*11920*/  IMAD.MOV.U32 R42, RZ, RZ, 0x3e2aaaa8 ;  /* 0x3e2aaaa8ff2a7424 */ /* 0x000fe200078e00ff */
[----:B------:R-:W-:-:S02]  /*11930*/  FSEL R50, R2, 0.041666727513074874878, P1 ;  /* 0x3d2aaabb02327808 */ /* 0x000fc40000800000 */
        /* <DEDUP_REMOVED lines=18> */
.L_x_352:
        /* <DEDUP_REMOVED lines=11> */
.L_x_351:
[----:B------:R-:W-:Y:S05]  /*11b10*/  BSYNC.RECONVERGENT B0 ;  /* 0x0000000000007941 */ /* 0x000fea0003800200 */
.L_x_350:
[----:B------:R-:W-:Y:S04]  /*11b20*/  BSSY.RECONVERGENT B0, `(.L_x_353) ;  /* 0x0000012000007945 */ /* 0x000fe80003800200 */
[----:B------:R-:W-:Y:S05]  /*11b30*/  @P1 BRA `(.L_x_354) ;  /* 0x0000000000401947 */ /* 0x000fea0003800000 */
[----:B------:R-:W-:Y:S01]  /*11b40*/  IMAD.SHL.U32 R38, R35, 0x100, RZ ;  /* 0x0000010023267824 */ /* 0x000fe200078e00ff */
[----:B------:R-:W-:Y:S01]  /*11b50*/  UMOV UR4, URZ ;  /* 0x000000ff00047c82 */ /* 0x000fe20008000000 */
[----:B------:R-:W-:Y:S02]  /*11b60*/  IMAD.MOV.U32 R53, RZ, RZ, RZ ;  /* 0x000000ffff357224 */ /* 0x000fe400078e00ff */
[----:B------:R-:W-:Y:S01]  /*11b70*/  IMAD.MOV.U32 R43, RZ, RZ, RZ ;  /* 0x000000ffff2b7224 */ /* 0x000fe200078e00ff */
[----:B------:R-:W-:-:S07]  /*11b80*/  LOP3.LUT R55, R38, 0x80000000, RZ, 0xfc, !PT ;  /* 0x8000000026377812 */ /* 0x000fce00078efcff */
.L_x_355:
[----:B-1----:R-:W1:Y:S02]  /*11b90*/  LDC.64 R38, c[0x4][RZ] ;  /* 0x01000000ff267b82 */ /* 0x002e640000000a00 */
[----:B-1----:R-:W-:-:S05]  /*11ba0*/  IMAD.WIDE.U32 R48, R43, 0x4, R38 ;  /* 0x000000042b307825 */ /* 0x002fca00078e0026 */
[----:B------:R-:W2:Y:S01]  /*11bb0*/  LDG.E.CONSTANT R38, desc[UR6][R48.64] ;  /* 0x0000000630267981 */ /* 0x000ea2000c1e9900 */
[C---:B0-----:R-:W-:Y:S01]  /*11bc0*/  LEA R44, R43.reuse, R1, 0x2 ;  /* 0x000000012b2c7211 */ /* 0x041fe200078e10ff */
[----:B------:R-:W-:-:S05]  /*11bd0*/  VIADD R43, R43, 0x1 ;  /* 0x000000012b2b7836 */ /* 0x000fca0000000000 */
[----:B------:R-:W-:Y:S01]  /*11be0*/  ISETP.NE.AND P2, PT, R43, 0x6, PT ;  /* 0x000000062b00780c */ /* 0x000fe20003f45270 */
[----:B--2---:R-:W-:-:S03]  /*11bf0*/  IMAD.WIDE.U32 R38, R38, R55, RZ ;  /* 0x0000003726267225 */ /* 0x004fc600078e00ff */
[----:B------:R-:W-:-:S04]  /*11c00*/  IADD3 R51, P4, PT, R38, R53, RZ ;  /* 0x0000003526337210 */ /* 0x000fc80007f9e0ff */
[----:B------:R-:W-:Y:S01]  /*11c10*/  IADD3.X R53, PT, PT, R39, UR4, RZ, P4, !PT ;  /* 0x0000000427357c10 */ /* 0x000fe2000a7fe4ff */
[----:B------:R1:W-:Y:S04]  /*11c20*/  STL [R44], R51 ;  /* 0x000000332c007387 */ /* 0x0003e80000100800 */
[----:B------:R-:W-:Y:S05]  /*11c30*/  @P2 BRA `(.L_x_355) ;  /* 0xfffffffc00d42947 */ /* 0x000fea000383ffff */
.L_x_354:
[----:B------:R-:W-:Y:S05]  /*11c40*/  BSYNC.RECONVERGENT B0 ;  /* 0x0000000000007941 */ /* 0x000fea0003800200 */
.L_x_353:
[----:B------:R-:W-:Y:S04]  /*11c50*/  BSSY.RECONVERGENT B0, `(.L_x_356) ;  /* 0x0000012000007945 */ /* 0x000fe80003800200 */
[----:B------:R-:W-:Y:S05]  /*11c60*/  @P1 BRA `(.L_x_357) ;  /* 0x0000000000401947 */ /* 0x000fea0003800000 */
[----:B------:R-:W-:Y:S01]  /*11c70*/  IMAD.SHL.U32 R38, R35, 0x100, RZ ;  /* 0x0000010023267824 */ /* 0x000fe200078e00ff */
[----:B------:R-:W-:Y:S01]  /*11c80*/  UMOV UR4, URZ ;  /* 0x000000ff00047c82 */ /* 0x000fe20008000000 */
[----:B01----:R-:W-:Y:S02]  /*11c90*/  IMAD.MOV.U32 R51, RZ, RZ, RZ ;  /* 0x000000ffff337224 */ /* 0x003fe400078e00ff */
[----:B------:R-:W-:Y:S01]  /*11ca0*/  IMAD.MOV.U32 R35, RZ, RZ, RZ ;  /* 0x000000ffff237224 */ /* 0x000fe200078e00ff */
[----:B------:R-:W-:-:S07]  /*11cb0*/  LOP3.LUT R53, R38, 0x80000000, RZ, 0xfc, !PT ;  /* 0x8000000026357812 */ /* 0x000fce00078efcff */
.L_x_358:
        /* <DEDUP_REMOVED lines=11> */
.L_x_357:
[----:B------:R-:W-:Y:S05]  /*11d70*/  BSYNC.RECONVERGENT B0 ;  /* 0x0000000000007941 */ /* 0x000fea0003800200 */
.L_x_356:
[----:B------:R-:W-:Y:S01]  /*11d80*/  BSSY.RECONVERGENT B0, `(.L_x_359) ;  /* 0x0000038000007945 */ /* 0x000fe20003800200 */
[----:B--2---:R-:W-:Y:S02]  /*11d90*/  IMAD.MOV.U32 R43, RZ, RZ, R46 ;  /* 0x000000ffff2b7224 */ /* 0x004fe400078e002e */
[----:B------:R-:W-:Y:S01]  /*11da0*/  IMAD.MOV.U32 R35, RZ, RZ, R45 ;  /* 0x000000ffff237224 */ /* 0x000fe200078e002d */
[----:B------:R-:W-:Y:S06]  /*11db0*/  @!P3 BRA `(.L_x_360) ;  /* 0x0000000000d0b947 */ /* 0x000fec0003800000 */
[----:B------:R-:W-:-:S13]  /*11dc0*/  FSETP.NEU.AND P1, PT, |R6|, +INF , PT ;  /* 0x7f8000000600780b */ /* 0x000fda0003f2d200 */
[----:B------:R-:W-:Y:S05]  /*11dd0*/  @!P1 BRA `(.L_x_361) ;  /* 0x0000000000c09947 */ /* 0x000fea0003800000 */
[----:B------:R-:W-:Y:S02]  /*11de0*/  IMAD.SHL.U32 R38, R6, 0x100, RZ ;  /* 0x0000010006267824 */ /* 0x000fe400078e00ff */
[----:B------:R-:W-:Y:S02]  /*11df0*/  HFMA2 R35, -RZ, RZ, 0, 0 ;  /* 0x00000000ff237431 */ /* 0x000fe400000001ff */
[----:B01----:R-:W-:Y:S01]  /*11e00*/  IMAD.MOV.U32 R44, RZ, RZ, RZ ;  /* 0x000000ffff2c7224 */ /* 0x003fe200078e00ff */
[----:B------:R-:W-:Y:S01]  /*11e10*/  UMOV UR4, URZ ;  /* 0x000000ff00047c82 */ /* 0x000fe20008000000 */
[----:B------:R-:W-:-:S07]  /*11e20*/  LOP3.LUT R51, R38, 0x80000000, RZ, 0xfc, !PT ;  /* 0x8000000026337812 */ /* 0x000fce00078efcff */
.L_x_362:
        /* <DEDUP_REMOVED lines=43> */
.L_x_361:
[----:B------:R-:W-:Y:S01]  /*120e0*/  FMUL R35, RZ, R6 ;  /* 0x00000006ff237220 */ /* 0x000fe20000400000 */
[----:B------:R-:W-:-:S07]  /*120f0*/  IMAD.MOV.U32 R43, RZ, RZ, RZ ;  /* 0x000000ffff2b7224 */ /* 0x000fce00078e00ff */
.L_x_360:
[----:B------:R-:W-:Y:S05]  /*12100*/  BSYNC.RECONVERGENT B0 ;  /* 0x0000000000007941 */ /* 0x000fea0003800200 */
.L_x_359:
        /* <DEDUP_REMOVED lines=23> */
.L_x_365:
        /* <DEDUP_REMOVED lines=11> */
.L_x_364:
[----:B------:R-:W-:Y:S05]  /*12330*/  BSYNC.RECONVERGENT B0 ;  /* 0x0000000000007941 */ /* 0x000fea0003800200 */
.L_x_363:
        /* <DEDUP_REMOVED lines=11> */
.L_x_369:
        /* <DEDUP_REMOVED lines=28> */
[C---:B0-----:R-:W-:Y:S02]  /*125b0*/  SHF.L.W.U32.HI R51, R38.reuse, 0x2, R43 ;  /* 0x0000000226337819 */ /* 0x041fe40000010e2b */
        /* <DEDUP_REMOVED lines=14> */
.L_x_368:
[----:B------:R-:W-:Y:S01]  /*126a0*/  FMUL R38, RZ, R10 ;  /* 0x0000000aff267220 */ /* 0x000fe20000400000 */
[----:B------:R-:W-:-:S07]  /*126b0*/  IMAD.MOV.U32 R51, RZ, RZ, RZ ;  /* 0x000000ffff337224 */ /* 0x000fce00078e00ff */
.L_x_367:
[----:B------:R-:W-:Y:S05]  /*126c0*/  BSYNC.RECONVERGENT B0 ;  /* 0x0000000000007941 */ /* 0x000fea0003800200 */
.L_x_366:
        /* <DEDUP_REMOVED lines=27> */
.L_x_373:
        /* <DEDUP_REMOVED lines=43> */
.L_x_372:
[----:B------:R-:W-:Y:S01]  /*12b30*/  FMUL R38, RZ, R10 ;  /* 0x0000000aff267220 */ /* 0x000fe20000400000 */
[----:B------:R-:W-:-:S07]  /*12b40*/  IMAD.MOV.U32 R51, RZ, RZ, RZ ;  /* 0x000000ffff337224 */ /* 0x000fce00078e00ff */
.L_x_371:
[----:B------:R-:W-:Y:S05]  /*12b50*/  BSYNC.RECONVERGENT B0 ;  /* 0x0000000000007941 */ /* 0x000fea0003800200 */
.L_x_370:
        /* <DEDUP_REMOVED lines=22> */
.L_x_375:
[----:B------:R-:W0:Y:S02]  /*12cc0*/  MUFU.RCP R39, R50 ;  /* 0x0000003200277308 */ /* 0x000e240000001000 */
[----:B0-----:R-:W-:-:S04]  /*12cd0*/  FFMA R0, R50, R39, -1 ;  /* 0xbf80000032007423 */ /* 0x001fc80000000027 */
[----:B------:R-:W-:-:S04]  /*12ce0*/  FADD.FTZ R0, -R0, -RZ ;  /* 0x800000ff00007221 */ /* 0x000fc80000010100 */
[----:B------:R-:W-:-:S07]  /*12cf0*/  FFMA R2, R39, R0, R39 ;  /* 0x0000000027027223 */ /* 0x000fce0000000027 */
.L_x_376:
[----:B------:R-:W-:Y:S05]  /*12d00*/  BSYNC.RECONVERGENT B1 ;  /* 0x0000000000017941 */ /* 0x000fea0003800200 */
.L_x_374:
        /* <DEDUP_REMOVED lines=12> */
.L_x_378:
[----:B------:R-:W-:Y:S05]  /*12dd0*/  BSYNC.RECONVERGENT B2 ;  /* 0x0000000000027941 */ /* 0x000fea0003800200 */
.L_x_377:
        /* <DEDUP_REMOVED lines=20> */
.L_x_382:
        /* <DEDUP_REMOVED lines=43> */
.L_x_381:
[----:B------:R-:W-:Y:S01]  /*131d0*/  FMUL R38, RZ, R44 ;  /* 0x0000002cff267220 */ /* 0x000fe20000400000 */
[----:B------:R-:W-:-:S07]  /*131e0*/  IMAD.MOV.U32 R49, RZ, RZ, RZ ;  /* 0x000000ffff317224 */ /* 0x000fce00078e00ff */
.L_x_380:
[----:B------:R-:W-:Y:S05]  /*131f0*/  BSYNC.RECONVERGENT B0 ;  /* 0x0000000000007941 */ /* 0x000fea0003800200 */
.L_x_379:
        /* <DEDUP_REMOVED lines=31> */
.L_x_385:
        /* <DEDUP_REMOVED lines=11> */
.L_x_384:
[----:B------:R-:W-:Y:S05]  /*134a0*/  BSYNC.RECONVERGENT B0 ;  /* 0x0000000000007941 */ /* 0x000fea0003800200 */
.L_x_383:
[----:B------:R-:W-:Y:S04]  /*134b0*/  BSSY.RECONVERGENT B0, `(.L_x_386) ;  /* 0x0000012000007945 */ /* 0x000fe80003800200 */
[----:B------:R-:W-:Y:S05]  /*134c0*/  @P1 BRA `(.L_x_387) ;  /* 0x0000000000401947 */ /* 0x000fea0003800000 */
[----:B------:R-:W-:Y:S01]  /*134d0*/  IMAD.SHL.U32 R38, R35, 0x100, RZ ;  /* 0x0000010023267824 */ /* 0x000fe200078e00ff */
[----:B------:R-:W-:Y:S01]  /*134e0*/  UMOV UR4, URZ ;  /* 0x000000ff00047c82 */ /* 0x000fe20008000000 */
[----:B------:R-:W-:Y:S02]  /*134f0*/  IMAD.MOV.U32 R53, RZ, RZ, RZ ;  /* 0x000000ffff357224 */ /* 0x000fe400078e00ff */
[----:B------:R-:W-:Y:S01]  /*13500*/  IMAD.MOV.U32 R43, RZ, RZ, RZ ;  /* 0x000000ffff2b7224 */ /* 0x000fe200078e00ff */
[----:B------:R-:W-:-:S07]  /*13510*/  LOP3.LUT R55, R38, 0x80000000, RZ, 0xfc, !PT ;  /* 0x8000000026377812 */ /* 0x000fce00078efcff */
.L_x_388:
        /* <DEDUP_REMOVED lines=11> */
.L_x_387:
[----:B------:R-:W-:Y:S05]  /*135d0*/  BSYNC.RECONVERGENT B0 ;  /* 0x0000000000007941 */ /* 0x000fea0003800200 */
.L_x_386:
[----:B------:R-:W-:Y:S04]  /*135e0*/  BSSY.RECONVERGENT B0, `(.L_x_389) ;  /* 0x0000012000007945 */ /* 0x000fe80003800200 */
[----:B------:R-:W-:Y:S05]  /*135f0*/  @P1 BRA `(.L_x_390) ;  /* 0x0000000000401947 */ /* 0x000fea0003800000 */
[----:B------:R-:W-:Y:S02]  /*13600*/  IMAD.SHL.U32 R38, R35, 0x100, RZ ;  /* 0x0000010023267824 */ /* 0x000fe400078e00ff */
[----:B------:R-:W-:Y:S02]  /*13610*/  HFMA2 R35, -RZ, RZ, 0, 0 ;  /* 0x00000000ff237431 */ /* 0x000fe400000001ff */
[----:B01----:R-:W-:Y:S01]  /*13620*/  IMAD.MOV.U32 R51, RZ, RZ, RZ ;  /* 0x000000ffff337224 */ /* 0x003fe200078e00ff */
[----:B------:R-:W-:Y:S01]  /*13630*/  UMOV UR4, URZ ;  /* 0x000000ff00047c82 */ /* 0x000fe20008000000 */
[----:B------:R-:W-:-:S07]  /*13640*/  LOP3.LUT R53, R38, 0x80000000, RZ, 0xfc, !PT ;  /* 0x8000000026357812 */ /* 0x000fce00078efcff */
.L_x_391:
        /* <DEDUP_REMOVED lines=11> */
.L_x_390:
[----:B------:R-:W-:Y:S05]  /*13700*/  BSYNC.RECONVERGENT B0 ;  /* 0x0000000000007941 */ /* 0x000fea0003800200 */
.L_x_389:
        /* <DEDUP_REMOVED lines=11> */
.L_x_395:
        /* <DEDUP_REMOVED lines=43> */
.L_x_394:
[----:B------:R-:W-:Y:S01]  /*13a70*/  FMUL R35, RZ, R6 ;  /* 0x00000006ff237220 */ /* 0x000fe20000400000 */
[----:B------:R-:W-:-:S07]  /*13a80*/  IMAD.MOV.U32 R43, RZ, RZ, RZ ;  /* 0x000000ffff2b7224 */ /* 0x000fce00078e00ff */
.L_x_393:
[----:B------:R-:W-:Y:S05]  /*13a90*/  BSYNC.RECONVERGENT B0 ;  /* 0x0000000000007941 */ /* 0x000fea0003800200 */
.L_x_392:
        /* <DEDUP_REMOVED lines=23> */
.L_x_398:
        /* <DEDUP_REMOVED lines=11> */
.L_x_397:
[----:B------:R-:W-:Y:S05]  /*13cc0*/  BSYNC.RECONVERGENT B0 ;  /* 0x0000000000007941 */ /* 0x000fea0003800200 */
.L_x_396:
        /* <DEDUP_REMOVED lines=11> */
.L_x_402:
        /* <DEDUP_REMOVED lines=43> */
.L_x_401:
[----:B------:R-:W-:Y:S01]  /*14030*/  FMUL R38, RZ, R10 ;  /* 0x0000000aff267220 */ /* 0x000fe20000400000 */
[----:B------:R-:W-:-:S07]  /*14040*/  IMAD.MOV.U32 R51, RZ, RZ, RZ ;  /* 0x000000ffff337224 */ /* 0x000fce00078e00ff */
.L_x_400:
[----:B------:R-:W-:Y:S05]  /*14050*/  BSYNC.RECONVERGENT B0 ;  /* 0x0000000000007941 */ /* 0x000fea0003800200 */
.L_x_399:
        /* <DEDUP_REMOVED lines=27> */
.L_x_406:
        /* <DEDUP_REMOVED lines=43> */
.L_x_405:
[----:B------:R-:W-:Y:S01]  /*144c0*/  FMUL R38, RZ, R10 ;  /* 0x0000000aff267220 */ /* 0x000fe20000400000 */
[----:B------:R-:W-:-:S07]  /*144d0*/  IMAD.MOV.U32 R51, RZ, RZ, RZ ;  /* 0x000000ffff337224 */ /* 0x000fce00078e00ff */
.L_x_404:
[----:B------:R-:W-:Y:S05]  /*144e0*/  BSYNC.RECONVERGENT B0 ;  /* 0x0000000000007941 */ /* 0x000fea0003800200 */
.L_x_403:
        /* <DEDUP_REMOVED lines=22> */
.L_x_408:
[----:B------:R-:W0:Y:S02]  /*14650*/  MUFU.RCP R39, R50 ;  /* 0x0000003200277308 */ /* 0x000e240000001000 */
[----:B0-----:R-:W-:-:S04]  /*14660*/  FFMA R0, R50, R39, -1 ;  /* 0xbf80000032007423 */ /* 0x001fc80000000027 */
[----:B------:R-:W-:-:S04]  /*14670*/  FADD.FTZ R0, -R0, -RZ ;  /* 0x800000ff00007221 */ /* 0x000fc80000010100 */
[----:B------:R-:W-:-:S07]  /*14680*/  FFMA R2, R39, R0, R39 ;  /* 0x0000000027027223 */ /* 0x000fce0000000027 */
.L_x_409:
[----:B------:R-:W-:Y:S05]  /*14690*/  BSYNC.RECONVERGENT B1 ;  /* 0x0000000000017941 */ /* 0x000fea0003800200 */
.L_x_407:
        /* <DEDUP_REMOVED lines=12> */
.L_x_411:
[----:B------:R-:W-:Y:S05]  /*14760*/  BSYNC.RECONVERGENT B2 ;  /* 0x0000000000027941 */ /* 0x000fea0003800200 */
.L_x_410:
        /* <DEDUP_REMOVED lines=20> */
.L_x_415:
        /* <DEDUP_REMOVED lines=43> */
.L_x_414:
[----:B------:R-:W-:Y:S01]  /*14b60*/  FMUL R38, RZ, R44 ;  /* 0x0000002cff267220 */ /* 0x000fe20000400000 */
[----:B------:R-:W-:-:S07]  /*14b70*/  IMAD.MOV.U32 R49, RZ, RZ, RZ ;  /* 0x000000ffff317224 */ /* 0x000fce00078e00ff */
.L_x_413:
[----:B------:R-:W-:Y:S05]  /*14b80*/  BSYNC.RECONVERGENT B0 ;  /* 0x0000000000007941 */ /* 0x000fea0003800200 */
.L_x_412:
        /* <DEDUP_REMOVED lines=31> */
.L_x_418:
        /* <DEDUP_REMOVED lines=11> */
.L_x_417:
[----:B------:R-:W-:Y:S05]  /*14e30*/  BSYNC.RECONVERGENT B0 ;  /* 0x0000000000007941 */ /* 0x000fea0003800200 */
.L_x_416:
[----:B------:R-:W-:Y:S04]  /*14e40*/  BSSY.RECONVERGENT B0, `(.L_x_419) ;  /* 0x0000012000007945 */ /* 0x000fe80003800200 */
[----:B------:R-:W-:Y:S05]  /*14e50*/  @P1 BRA `(.L_x_420) ;  /* 0x0000000000401947 */ /* 0x000fea0003800000 */
[----:B------:R-:W-:Y:S01]  /*14e60*/  SHF.L.U32 R38, R35, 0x8, RZ ;  /* 0x0000000823267819 */ /* 0x000fe200000006ff */
[----:B------:R-:W-:Y:S01]  /*14e70*/  IMAD.MOV.U32 R53, RZ, RZ, RZ ;  /* 0x000000ffff357224 */ /* 0x000fe200078e00ff */
[----:B------:R-:W-:Y:S01]  /*14e80*/  UMOV UR4, URZ ;  /* 0x000000ff00047c82 */ /* 0x000fe20008000000 */
[----:B------:R-:W-:Y:S01]  /*14e90*/  IMAD.MOV.U32 R43, RZ, RZ, RZ ;  /* 0x000000ffff2b7224 */ /* 0x000fe200078e00ff */
[----:B------:R-:W-:-:S07]  /*14ea0*/  LOP3.LUT R55, R38, 0x80000000, RZ, 0xfc, !PT ;  /* 0x8000000026377812 */ /* 0x000fce00078efcff */
.L_x_421:
        /* <DEDUP_REMOVED lines=11> */
.L_x_420:
[----:B------:R-:W-:Y:S05]  /*14f60*/  BSYNC.RECONVERGENT B0 ;  /* 0x0000000000007941 */ /* 0x000fea0003800200 */
.L_x_419:
[----:B------:R-:W-:Y:S04]  /*14f70*/  BSSY.RECONVERGENT B0, `(.L_x_422) ;  /* 0x0000012000007945 */ /* 0x000fe80003800200 */
[----:B------:R-:W-:Y:S05]  /*14f80*/  @P1 BRA `(.L_x_423) ;  /* 0x0000000000401947 */ /* 0x000fea0003800000 */
[----:B------:R-:W-:Y:S01]  /*14f90*/  IMAD.SHL.U32 R38, R35, 0x100, RZ ;  /* 0x0000010023267824 */ /* 0x000fe200078e00ff */
[----:B------:R-:W-:Y:S01]  /*14fa0*/  UMOV UR4, URZ ;  /* 0x000000ff00047c82 */ /* 0x000fe20008000000 */
[----:B01----:R-:W-:Y:S02]  /*14fb0*/  IMAD.MOV.U32 R51, RZ, RZ, RZ ;  /* 0x000000ffff337224 */ /* 0x003fe400078e00ff */
[----:B------:R-:W-:Y:S01]  /*14fc0*/  IMAD.MOV.U32 R35, RZ, RZ, RZ ;  /* 0x000000ffff237224 */ /* 0x000fe200078e00ff */
[----:B------:R-:W-:-:S07]  /*14fd0*/  LOP3.LUT R53, R38, 0x80000000, RZ, 0xfc, !PT ;  /* 0x8000000026357812 */ /* 0x000fce00078efcff */
.L_x_424:
        /* <DEDUP_REMOVED lines=11> */
.L_x_423:
[----:B------:R-:W-:Y:S05]  /*15090*/  BSYNC.RECONVERGENT B0 ;  /* 0x0000000000007941 */ /* 0x000fea0003800200 */
.L_x_422:
        /* <DEDUP_REMOVED lines=11> */
.L_x_428:
        /* <DEDUP_REMOVED lines=43> */
.L_x_427:
[----:B------:R-:W-:Y:S01]  /*15400*/  FMUL R35, RZ, R6 ;  /* 0x00000006ff237220 */ /* 0x000fe20000400000 */
[----:B------:R-:W-:-:S07]  /*15410*/  IMAD.MOV.U32 R43, RZ, RZ, RZ ;  /* 0x000000ffff2b7224 */ /* 0x000fce00078e00ff */
.L_x_426:
[----:B------:R-:W-:Y:S05]  /*15420*/  BSYNC.RECONVERGENT B0 ;  /* 0x0000000000007941 */ /* 0x000fea0003800200 */
.L_x_425:
        /* <DEDUP_REMOVED lines=23> */
.L_x_431:
        /* <DEDUP_REMOVED lines=11> */
.L_x_430:
[----:B------:R-:W-:Y:S05]  /*15650*/  BSYNC.RECONVERGENT B0 ;  /* 0x0000000000007941 */ /* 0x000fea0003800200 */
.L_x_429:
        /* <DEDUP_REMOVED lines=11> */
.L_x_435:
        /* <DEDUP_REMOVED lines=43> */
.L_x_434:
[----:B------:R-:W-:Y:S01]  /*159c0*/  FMUL R38, RZ, R10 ;  /* 0x0000000aff267220 */ /* 0x000fe20000400000 */
[----:B------:R-:W-:-:S07]  /*159d0*/  IMAD.MOV.U32 R51, RZ, RZ, RZ ;  /* 0x000000ffff337224 */ /* 0x000fce00078e00ff */
.L_x_433:
[----:B------:R-:W-:Y:S05]  /*159e0*/  BSYNC.RECONVERGENT B0 ;  /* 0x0000000000007941 */ /* 0x000fea0003800200 */
.L_x_432:
        /* <DEDUP_REMOVED lines=27> */
.L_x_439:
        /* <DEDUP_REMOVED lines=43> */
.L_x_438:
[----:B------:R-:W-:Y:S01]  /*15e50*/  FMUL R38, RZ, R10 ;  /* 0x0000000aff267220 */ /* 0x000fe20000400000 */
[----:B------:R-:W-:-:S07]  /*15e60*/  IMAD.MOV.U32 R51, RZ, RZ, RZ ;  /* 0x000000ffff337224 */ /* 0x000fce00078e00ff */
.L_x_437:
[----:B------:R-:W-:Y:S05]  /*15e70*/  BSYNC.RECONVERGENT B0 ;  /* 0x0000000000007941 */ /* 0x000fea0003800200 */
.L_x_436:
        /* <DEDUP_REMOVED lines=22> */
.L_x_441:
[----:B------:R-:W0:Y:S02]  /*15fe0*/  MUFU.RCP R39, R50 ;  /* 0x0000003200277308 */ /* 0x000e240000001000 */
[----:B0-----:R-:W-:-:S04]  /*15ff0*/  FFMA R0, R50, R39, -1 ;  /* 0xbf80000032007423 */ /* 0x001fc80000000027 */
[----:B------:R-:W-:-:S04]  /*16000*/  FADD.FTZ R0, -R0, -RZ ;  /* 0x800000ff00007221 */ /* 0x000fc80000010100 */
[----:B------:R-:W-:-:S07]  /*16010*/  FFMA R2, R39, R0, R39 ;  /* 0x0000000027027223 */ /* 0x000fce0000000027 */
.L_x_442:
[----:B------:R-:W-:Y:S05]  /*16020*/  BSYNC.RECONVERGENT B1 ;  /* 0x0000000000017941 */ /* 0x000fea0003800200 */
.L_x_440:
        /* <DEDUP_REMOVED lines=12> */
.L_x_444:
[----:B------:R-:W-:Y:S05]  /*160f0*/  BSYNC.RECONVERGENT B2 ;  /* 0x0000000000027941 */ /* 0x000fea0003800200 */
.L_x_443:
        /* <DEDUP_REMOVED lines=20> */
.L_x_448:
        /* <DEDUP_REMOVED lines=43> */
.L_x_447:
[----:B------:R-:W-:Y:S01]  /*164f0*/  FMUL R38, RZ, R44 ;  /* 0x0000002cff267220 */ /* 0x000fe20000400000 */
[----:B------:R-:W-:-:S07]  /*16500*/  IMAD.MOV.U32 R49, RZ, RZ, RZ ;  /* 0x000000ffff317224 */ /* 0x000fce00078e00ff */
.L_x_446:
[----:B------:R-:W-:Y:S05]  /*16510*/  BSYNC.RECONVERGENT B0 ;  /* 0x0000000000007941 */ /* 0x000fea0003800200 */
.L_x_445:
        /* <DEDUP_REMOVED lines=31> */
.L_x_451:
        /* <DEDUP_REMOVED lines=11> */
.L_x_450:
[----:B------:R-:W-:Y:S05]  /*167c0*/  BSYNC.RECONVERGENT B0 ;  /* 0x0000000000007941 */ /* 0x000fea0003800200 */
.L_x_449:
[----:B------:R-:W-:Y:S04]  /*167d0*/  BSSY.RECONVERGENT B0, `(.L_x_452) ;  /* 0x0000012000007945 */ /* 0x000fe80003800200 */
[----:B------:R-:W-:Y:S05]  /*167e0*/  @P1 BRA `(.L_x_453) ;  /* 0x0000000000401947 */ /* 0x000fea0003800000 */
[----:B------:R-:W-:Y:S01]  /*167f0*/  IMAD.SHL.U32 R38, R35, 0x100, RZ ;  /* 0x0000010023267824 */ /* 0x000fe200078e00ff */
[----:B------:R-:W-:Y:S01]  /*16800*/  UMOV UR4, URZ ;  /* 0x000000ff00047c82 */ /* 0x000fe20008000000 */
[----:B------:R-:W-:Y:S02]  /*16810*/  IMAD.MOV.U32 R53, RZ, RZ, RZ ;  /* 0x000000ffff357224 */ /* 0x000fe400078e00ff */
[----:B------:R-:W-:Y:S01]  /*16820*/  IMAD.MOV.U32 R43, RZ, RZ, RZ ;  /* 0x000000ffff2b7224 */ /* 0x000fe200078e00ff */
[----:B------:R-:W-:-:S07]  /*16830*/  LOP3.LUT R55, R38, 0x80000000, RZ, 0xfc, !PT ;  /* 0x8000000026377812 */ /* 0x000fce00078efcff */
.L_x_454:
        /* <DEDUP_REMOVED lines=11> */
.L_x_453:
[----:B------:R-:W-:Y:S05]  /*168f0*/  BSYNC.RECONVERGENT B0 ;  /* 0x0000000000007941 */ /* 0x000fea0003800200 */
.L_x_452:
[----:B------:R-:W-:Y:S04]  /*16900*/  BSSY.RECONVERGENT B0, `(.L_x_455) ;  /* 0x0000012000007945 */ /* 0x000fe80003800200 */
[----:B------:R-:W-:Y:S05]  /*16910*/  @P1 BRA `(.L_x_456) ;  /* 0x0000000000401947 */ /* 0x000fea0003800000 */
[----:B------:R-:W-:Y:S01]  /*16920*/  IMAD.SHL.U32 R38, R35, 0x100, RZ ;  /* 0x0000010023267824 */ /* 0x000fe200078e00ff */
[----:B------:R-:W-:Y:S01]  /*16930*/  UMOV UR4, URZ ;  /* 0x000000ff00047c82 */ /* 0x000fe20008000000 */
[----:B01----:R-:W-:Y:S02]  /*16940*/  IMAD.MOV.U32 R51, RZ, RZ, RZ ;  /* 0x000000ffff337224 */ /* 0x003fe400078e00ff */
[----:B------:R-:W-:Y:S01]  /*16950*/  IMAD.MOV.U32 R35, RZ, RZ, RZ ;  /* 0x000000ffff237224 */ /* 0x000fe200078e00ff */
[----:B------:R-:W-:-:S07]  /*16960*/  LOP3.LUT R53, R38, 0x80000000, RZ, 0xfc, !PT ;  /* 0x8000000026357812 */ /* 0x000fce00078efcff */
.L_x_457:
        /* <DEDUP_REMOVED lines=11> */
.L_x_456:
[----:B------:R-:W-:Y:S05]  /*16a20*/  BSYNC.RECONVERGENT B0 ;  /* 0x0000000000007941 */ /* 0x000fea0003800200 */
.L_x_455:
        /* <DEDUP_REMOVED lines=11> */
.L_x_461:
        /* <DEDUP_REMOVED lines=43> */
.L_x_460:
[----:B------:R-:W-:Y:S01]  /*16d90*/  FMUL R35, RZ, R6 ;  /* 0x00000006ff237220 */ /* 0x000fe20000400000 */
[----:B------:R-:W-:-:S07]  /*16da0*/  IMAD.MOV.U32 R43, RZ, RZ, RZ ;  /* 0x000000ffff2b7224 */ /* 0x000fce00078e00ff */
.L_x_459:
[----:B------:R-:W-:Y:S05]  /*16db0*/  BSYNC.RECONVERGENT B0 ;  /* 0x0000000000007941 */ /* 0x000fea0003800200 */
.L_x_458:
        /* <DEDUP_REMOVED lines=23> */
.L_x_464:
        /* <DEDUP_REMOVED lines=11> */
.L_x_463:
[----:B------:R-:W-:Y:S05]  /*16fe0*/  BSYNC.RECONVERGENT B0 ;  /* 0x0000000000007941 */ /* 0x000fea0003800200 */
.L_x_462:
        /* <DEDUP_REMOVED lines=11> */
.L_x_468:
        /* <DEDUP_REMOVED lines=43> */
.L_x_467:
[----:B------:R-:W-:Y:S01]  /*17350*/  FMUL R38, RZ, R10 ;  /* 0x0000000aff267220 */ /* 0x000fe20000400000 */
[----:B------:R-:W-:-:S07]  /*17360*/  IMAD.MOV.U32 R51, RZ, RZ, RZ ;  /* 0x000000ffff337224 */ /* 0x000fce00078e00ff */
.L_x_466:
[----:B------:R-:W-:Y:S05]  /*17370*/  BSYNC.RECONVERGENT B0 ;  /* 0x0000000000007941 */ /* 0x000fea0003800200 */
.L_x_465:
        /* <DEDUP_REMOVED lines=27> */
.L_x_472:
        /* <DEDUP_REMOVED lines=43> */
.L_x_471:
[----:B------:R-:W-:Y:S01]  /*177e0*/  FMUL R38, RZ, R10 ;  /* 0x0000000aff267220 */ /* 0x000fe20000400000 */
[----:B------:R-:W-:-:S07]  /*177f0*/  IMAD.MOV.U32 R51, RZ, RZ, RZ ;  /* 0x000000ffff337224 */ /* 0x000fce00078e00ff */
.L_x_470:
[----:B------:R-:W-:Y:S05]  /*17800*/  BSYNC.RECONVERGENT B0 ;  /* 0x0000000000007941 */ /* 0x000fea0003800200 */
.L_x_469:
        /* <DEDUP_REMOVED lines=22> */
.L_x_474:
[----:B------:R-:W0:Y:S02]  /*17970*/  MUFU.RCP R39, R50 ;  /* 0x0000003200277308 */ /* 0x000e240000001000 */
[----:B0-----:R-:W-:-:S04]  /*17980*/  FFMA R0, R50, R39, -1 ;  /* 0xbf80000032007423 */ /* 0x001fc80000000027 */
[----:B------:R-:W-:-:S04]  /*17990*/  FADD.FTZ R0, -R0, -RZ ;  /* 0x800000ff00007221 */ /* 0x000fc80000010100 */
[----:B------:R-:W-:-:S07]  /*179a0*/  FFMA R2, R39, R0, R39 ;  /* 0x0000000027027223 */ /* 0x000fce0000000027 */
.L_x_475:
[----:B------:R-:W-:Y:S05]  /*179b0*/  BSYNC.RECONVERGENT B1 ;  /* 0x0000000000017941 */ /* 0x000fea0003800200 */
.L_x_473:
        /* <DEDUP_REMOVED lines=12> */
.L_x_477:
[----:B------:R-:W-:Y:S05]  /*17a80*/  BSYNC.RECONVERGENT B2 ;  /* 0x0000000000027941 */ /* 0x000fea0003800200 */
.L_x_476:
        /* <DEDUP_REMOVED lines=20> */
.L_x_481:
        /* <DEDUP_REMOVED lines=43> */
.L_x_480:
[----:B------:R-:W-:Y:S01]  /*17e80*/  FMUL R38, RZ, R44 ;  /* 0x0000002cff267220 */ /* 0x000fe20000400000 */
[----:B------:R-:W-:-:S07]  /*17e90*/  IMAD.MOV.U32 R49, RZ, RZ, RZ ;  /* 0x000000ffff317224 */ /* 0x000fce00078e00ff */
.L_x_479:
[----:B------:R-:W-:Y:S05]  /*17ea0*/  BSYNC.RECONVERGENT B0 ;  /* 0x0000000000007941 */ /* 0x000fea0003800200 */
.L_x_478:
        /* <DEDUP_REMOVED lines=31> */
.L_x_484:
        /* <DEDUP_REMOVED lines=11> */
.L_x_483:
[----:B------:R-:W-:Y:S05]  /*18150*/  BSYNC.RECONVERGENT B0 ;  /* 0x0000000000007941 */ /* 0x000fea0003800200 */
.L_x_482:
[----:B------:R-:W-:Y:S04]  /*18160*/  BSSY.RECONVERGENT B0, `(.L_x_485) ;  /* 0x0000012000007945 */ /* 0x000fe80003800200 */
[----:B------:R-:W-:Y:S05]  /*18170*/  @P1 BRA `(.L_x_486) ;  /* 0x0000000000401947 */ /* 0x000fea0003800000 */
[----:B------:R-:W-:Y:S01]  /*18180*/  IMAD.SHL.U32 R38, R35, 0x100, RZ ;  /* 0x0000010023267824 */ /* 0x000fe200078e00ff */
[----:B------:R-:W-:Y:S01]  /*18190*/  UMOV UR4, URZ ;  /* 0x000000ff00047c82 */ /* 0x000fe20008000000 */
[----:B------:R-:W-:Y:S02]  /*181a0*/  IMAD.MOV.U32 R53, RZ, RZ, RZ ;  /* 0x000000ffff357224 */ /* 0x000fe400078e00ff */
[----:B------:R-:W-:Y:S01]  /*181b0*/  IMAD.MOV.U32 R43, RZ, RZ, RZ ;  /* 0x000000ffff2b7224 */ /* 0x000fe200078e00ff */
[----:B------:R-:W-:-:S07]  /*181c0*/  LOP3.LUT R55, R38, 0x80000000, RZ, 0xfc, !PT ;  /* 0x8000000026377812 */ /* 0x000fce00078efcff */
.L_x_487:
        /* <DEDUP_REMOVED lines=11> */
.L_x_486:
[----:B------:R-:W-:Y:S05]  /*18280*/  BSYNC.RECONVERGENT B0 ;  /* 0x0000000000007941 */ /* 0x000fea0003800200 */
.L_x_485:
[----:B------:R-:W-:Y:S04]  /*18290*/  BSSY.RECONVERGENT B0, `(.L_x_488) ;  /* 0x0000012000007945 */ /* 0x000fe80003800200 */
[----:B------:R-:W-:Y:S05]  /*182a0*/  @P1 BRA `(.L_x_489) ;  /* 0x0000000000401947 */ /* 0x000fea0003800000 */
[----:B------:R-:W-:Y:S01]  /*182b0*/  IMAD.SHL.U32 R38, R35, 0x100, RZ ;  /* 0x0000010023267824 */ /* 0x000fe200078e00ff */
[----:B------:R-:W-:Y:S01]  /*182c0*/  UMOV UR4, URZ ;  /* 0x000000ff00047c82 */ /* 0x000fe20008000000 */
[----:B01----:R-:W-:Y:S02]  /*182d0*/  IMAD.MOV.U32 R51, RZ, RZ, RZ ;  /* 0x000000ffff337224 */ /* 0x003fe400078e00ff */
[----:B------:R-:W-:Y:S01]  /*182e0*/  IMAD.MOV.U32 R35, RZ, RZ, RZ ;  /* 0x000000ffff237224 */ /* 0x000fe200078e00ff */
[----:B------:R-:W-:-:S07]  /*182f0*/  LOP3.LUT R53, R38, 0x80000000, RZ, 0xfc, !PT ;  /* 0x8000000026357812 */ /* 0x000fce00078efcff */
.L_x_490:
        /* <DEDUP_REMOVED lines=11> */
.L_x_489:
[----:B------:R-:W-:Y:S05]  /*183b0*/  BSYNC.RECONVERGENT B0 ;  /* 0x0000000000007941 */ /* 0x000fea0003800200 */
.L_x_488:
        /* <DEDUP_REMOVED lines=11> */
.L_x_494:
        /* <DEDUP_REMOVED lines=43> */
.L_x_493:
[----:B------:R-:W-:Y:S01]  /*18720*/  FMUL R35, RZ, R6 ;  /* 0x00000006ff237220 */ /* 0x000fe20000400000 */
[----:B------:R-:W-:-:S07]  /*18730*/  IMAD.MOV.U32 R43, RZ, RZ, RZ ;  /* 0x000000ffff2b7224 */ /* 0x000fce00078e00ff */
.L_x_492:
[----:B------:R-:W-:Y:S05]  /*18740*/  BSYNC.RECONVERGENT B0 ;  /* 0x0000000000007941 */ /* 0x000fea0003800200 */
.L_x_491:
        /* <DEDUP_REMOVED lines=23> */
.L_x_497:
        /* <DEDUP_REMOVED lines=11> */
.L_x_496:
[----:B------:R-:W-:Y:S05]  /*18970*/  BSYNC.RECONVERGENT B0 ;  /* 0x0000000000007941 */ /* 0x000fea0003800200 */
.L_x_495:
        /* <DEDUP_REMOVED lines=11> */
.L_x_501:
        /* <DEDUP_REMOVED lines=43> */
.L_x_500:
[----:B------:R-:W-:Y:S01]  /*18ce0*/  FMUL R38, RZ, R10 ;  /* 0x0000000aff267220 */ /* 0x000fe20000400000 */
[----:B------:R-:W-:-:S07]  /*18cf0*/  IMAD.MOV.U32 R51, RZ, RZ, RZ ;  /* 0x000000ffff337224 */ /* 0x000fce00078e00ff */
.L_x_499:
[----:B------:R-:W-:Y:S05]  /*18d00*/  BSYNC.RECONVERGENT B0 ;  /* 0x0000000000007941 */ /* 0x000fea0003800200 */
.L_x_498:
        /* <DEDUP_REMOVED lines=27> */
.L_x_505:
        /* <DEDUP_REMOVED lines=43> */
.L_x_504:
[----:B------:R-:W-:Y:S01]  /*19170*/  FMUL R38, RZ, R10 ;  /* 0x0000000aff267220 */ /* 0x000fe20000400000 */
[----:B------:R-:W-:-:S07]  /*19180*/  MOV R51, RZ ;  /* 0x000000ff00337202 */ /* 0x000fce0000000f00 */
.L_x_503:
[----:B------:R-:W-:Y:S05]  /*19190*/  BSYNC.RECONVERGENT B0 ;  /* 0x0000000000007941 */ /* 0x000fea0003800200 */
.L_x_502:
        /* <DEDUP_REMOVED lines=22> */
.L_x_507:
[----:B------:R-:W0:Y:S02]  /*19300*/  MUFU.RCP R39, R50 ;  /* 0x0000003200277308 */ /* 0x000e240000001000 */
[----:B0-----:R-:W-:-:S04]  /*19310*/  FFMA R0, R50, R39, -1 ;  /* 0xbf80000032007423 */ /* 0x001fc80000000027 */
[----:B------:R-:W-:-:S04]  /*19320*/  FADD.FTZ R0, -R0, -RZ ;  /* 0x800000ff00007221 */ /* 0x000fc80000010100 */
[----:B------:R-:W-:-:S07]  /*19330*/  FFMA R2, R39, R0, R39 ;  /* 0x0000000027027223 */ /* 0x000fce0000000027 */
.L_x_508:
[----:B------:R-:W-:Y:S05]  /*19340*/  BSYNC.RECONVERGENT B1 ;  /* 0x0000000000017941 */ /* 0x000fea0003800200 */
.L_x_506:
        /* <DEDUP_REMOVED lines=12> */
.L_x_510:
[----:B------:R-:W-:Y:S05]  /*19410*/  BSYNC.RECONVERGENT B2 ;  /* 0x0000000000027941 */ /* 0x000fea0003800200 */
.L_x_509:
        /* <DEDUP_REMOVED lines=20> */
.L_x_514:
        /* <DEDUP_REMOVED lines=43> */
.L_x_513:
[----:B------:R-:W-:Y:S01]  /*19810*/  FMUL R38, RZ, R44 ;  /* 0x0000002cff267220 */ /* 0x000fe20000400000 */
[----:B------:R-:W-:-:S07]  /*19820*/  IMAD.MOV.U32 R49, RZ, RZ, RZ ;  /* 0x000000ffff317224 */ /* 0x000fce00078e00ff */
.L_x_512:
[----:B------:R-:W-:Y:S05]  /*19830*/  BSYNC.RECONVERGENT B0 ;  /* 0x0000000000007941 */ /* 0x000fea0003800200 */
.L_x_511:
        /* <DEDUP_REMOVED lines=31> */
.L_x_517:
        /* <DEDUP_REMOVED lines=11> */
.L_x_516:
[----:B------:R-:W-:Y:S05]  /*19ae0*/  BSYNC.RECONVERGENT B0 ;  /* 0x0000000000007941 */ /* 0x000fea0003800200 */
.L_x_515:
[----:B------:R-:W-:Y:S04]  /*19af0*/  BSSY.RECONVERGENT B0, `(.L_x_518) ;  /* 0x0000012000007945 */ /* 0x000fe80003800200 */
[----:B------:R-:W-:Y:S05]  /*19b00*/  @P1 BRA `(.L_x_519) ;  /* 0x0000000000401947 */ /* 0x000fea0003800000 */
[----:B------:R-:W-:Y:S02]  /*19b10*/  IMAD.SHL.U32 R38, R35, 0x100, RZ ;  /* 0x0000010023267824 */ /* 0x000fe400078e00ff */
[----:B------:R-:W-:Y:S02]  /*19b20*/  HFMA2 R53, -RZ, RZ, 0, 0 ;  /* 0x00000000ff357431 */ /* 0x000fe400000001ff */
[----:B------:R-:W-:Y:S01]  /*19b30*/  IMAD.MOV.U32 R43, RZ, RZ, RZ ;  /* 0x000000ffff2b7224 */ /* 0x000fe200078e00ff */
[----:B------:R-:W-:Y:S01]  /*19b40*/  UMOV UR4, URZ ;  /* 0x000000ff00047c82 */ /* 0x000fe20008000000 */
[----:B------:R-:W-:-:S07]  /*19b50*/  LOP3.LUT R55, R38, 0x80000000, RZ, 0xfc, !PT ;  /* 0x8000000026377812 */ /* 0x000fce00078efcff */
.L_x_520:
        /* <DEDUP_REMOVED lines=11> */
.L_x_519:
[----:B------:R-:W-:Y:S05]  /*19c10*/  BSYNC.RECONVERGENT B0 ;  /* 0x0000000000007941 */ /* 0x000fea0003800200 */
.L_x_518:
[----:B------:R-:W-:Y:S04]  /*19c20*/  BSSY.RECONVERGENT B0, `(.L_x_521) ;  /* 0x0000012000007945 */ /* 0x000fe80003800200 */
[----:B------:R-:W-:Y:S05]  /*19c30*/  @P1 BRA `(.L_x_522) ;  /* 0x0000000000401947 */ /* 0x000fea0003800000 */
[----:B------:R-:W-:Y:S01]  /*19c40*/  IMAD.SHL.U32 R38, R35, 0x100, RZ ;  /* 0x0000010023267824 */ /* 0x000fe200078e00ff */
[----:B------:R-:W-:Y:S01]  /*19c50*/  UMOV UR4, URZ ;  /* 0x000000ff00047c82 */ /* 0x000fe20008000000 */
[----:B01----:R-:W-:Y:S02]  /*19c60*/  IMAD.MOV.U32 R51, RZ, RZ, RZ ;  /* 0x000000ffff337224 */ /* 0x003fe400078e00ff */
[----:B------:R-:W-:Y:S01]  /*19c70*/  IMAD.MOV.U32 R35, RZ, RZ, RZ ;  /* 0x000000ffff237224 */ /* 0x000fe200078e00ff */
[----:B------:R-:W-:-:S07]  /*19c80*/  LOP3.LUT R53, R38, 0x80000000, RZ, 0xfc, !PT ;  /* 0x8000000026357812 */ /* 0x000fce00078efcff */
.L_x_523:
        /* <DEDUP_REMOVED lines=11> */
.L_x_522:
[----:B------:R-:W-:Y:S05]  /*19d40*/  BSYNC.RECONVERGENT B0 ;  /* 0x0000000000007941 */ /* 0x000fea0003800200 */
.L_x_521:
        /* <DEDUP_REMOVED lines=11> */
.L_x_527:
        /* <DEDUP_REMOVED lines=43> */
.L_x_526:
[----:B------:R-:W-:Y:S01]  /*1a0b0*/  FMUL R35, RZ, R6 ;  /* 0x00000006ff237220 */ /* 0x000fe20000400000 */
[----:B------:R-:W-:-:S07]  /*1a0c0*/  IMAD.MOV.U32 R43, RZ, RZ, RZ ;  /* 0x000000ffff2b7224 */ /* 0x000fce00078e00ff */
.L_x_525:
[----:B------:R-:W-:Y:S05]  /*1a0d0*/  BSYNC.RECONVERGENT B0 ;  /* 0x0000000000007941 */ /* 0x000fea0003800200 */
.L_x_524:
        /* <DEDUP_REMOVED lines=23> */
.L_x_530:
        /* <DEDUP_REMOVED lines=11> */
.L_x_529:
[----:B------:R-:W-:Y:S05]  /*1a300*/  BSYNC.RECONVERGENT B0 ;  /* 0x0000000000007941 */ /* 0x000fea0003800200 */
.L_x_528:
        /* <DEDUP_REMOVED lines=11> */
.L_x_534:
        /* <DEDUP_REMOVED lines=43> */
.L_x_533:
[----:B------:R-:W-:Y:S01]  /*1a670*/  FMUL R38, RZ, R10 ;  /* 0x0000000aff267220 */ /* 0x000fe20000400000 */
[----:B------:R-:W-:-:S07]  /*1a680*/  IMAD.MOV.U32 R51, RZ, RZ, RZ ;  /* 0x000000ffff337224 */ /* 0x000fce00078e00ff */
.L_x_532:
[----:B------:R-:W-:Y:S05]  /*1a690*/  BSYNC.RECONVERGENT B0 ;  /* 0x0000000000007941 */ /* 0x000fea0003800200 */
.L_x_531:
        /* <DEDUP_REMOVED lines=27> */
.L_x_538:
        /* <DEDUP_REMOVED lines=43> */
.L_x_537:
[----:B------:R-:W-:Y:S01]  /*1ab00*/  FMUL R38, RZ, R10 ;  /* 0x0000000aff267220 */ /* 0x000fe20000400000 */
[----:B------:R-:W-:-:S07]  /*1ab10*/  IMAD.MOV.U32 R51, RZ, RZ, RZ ;  /* 0x000000ffff337224 */ /* 0x000fce00078e00ff */
.L_x_536:
[----:B------:R-:W-:Y:S05]  /*1ab20*/  BSYNC.RECONVERGENT B0 ;  /* 0x0000000000007941 */ /* 0x000fea0003800200 */
.L_x_535:
        /* <DEDUP_REMOVED lines=22> */
.L_x_540:
[----:B------:R-:W0:Y:S02]  /*1ac90*/  MUFU.RCP R39, R50 ;  /* 0x0000003200277308 */ /* 0x000e240000001000 */
[----:B0-----:R-:W-:-:S04]  /*1aca0*/  FFMA R0, R50, R39, -1 ;  /* 0xbf80000032007423 */ /* 0x001fc80000000027 */
[----:B------:R-:W-:-:S04]  /*1acb0*/  FADD.FTZ R0, -R0, -RZ ;  /* 0x800000ff00007221 */ /* 0x000fc80000010100 */
[----:B------:R-:W-:-:S07]  /*1acc0*/  FFMA R2, R39, R0, R39 ;  /* 0x0000000027027223 */ /* 0x000fce0000000027 */
.L_x_541:
[----:B------:R-:W-:Y:S05]  /*1acd0*/  BSYNC.RECONVERGENT B1 ;  /* 0x0000000000017941 */ /* 0x000fea0003800200 */
.L_x_539:
        /* <DEDUP_REMOVED lines=12> */
.L_x_543:
[----:B------:R-:W-:Y:S05]  /*1ada0*/  BSYNC.RECONVERGENT B2 ;  /* 0x0000000000027941 */ /* 0x000fea0003800200 */
.L_x_542:
        /* <DEDUP_REMOVED lines=20> */
.L_x_547:
        /* <DEDUP_REMOVED lines=40> */
[----:B------:R-:W1:Y:S02]  /*1b170*/  F2F.F32.F64 R42, R42 ;  /* 0x0000002a002a7310 */ /* 0x000e640000301000 */
[----:B-1----:R-:W-:Y:S01]  /*1b180*/  FSEL R44, -R42, R42, !P2 ;  /* 0x0000002a2a2c7208 */ /* 0x002fe20005000100 */
[----:B------:R-:W-:Y:S06]  /*1b190*/  BRA `(.L_x_545) ;  /* 0x0000000000087947 */ /* 0x000fec0003800000 */
.L_x_546:
[----:B------:R-:W-:Y:S01]  /*1b1a0*/  FMUL R44, RZ, R36 ;  /* 0x00000024ff2c7220 */ /* 0x000fe20000400000 */
[----:B------:R-:W-:-:S07]  /*1b1b0*/  IMAD.MOV.U32 R49, RZ, RZ, RZ ;  /* 0x000000ffff317224 */ /* 0x000fce00078e00ff */
.L_x_545:
[----:B------:R-:W-:Y:S05]  /*1b1c0*/  BSYNC.RECONVERGENT B0 ;  /* 0x0000000000007941 */ /* 0x000fea0003800200 */
.L_x_544:
[----:B------:R0:W5:Y:S01]  /*1b1d0*/  LDG.E R38, desc[UR6][R40.64+0x4d80] ;  /* 0x004d800628267981 */ /* 0x000162000c1e1900 */
[C---:B------:R-:W-:Y:S01]  /*1b1e0*/  LOP3.LUT R2, R49.reuse, 0x1, RZ, 0xc0, !PT ;  /* 0x0000000131027812 */ /* 0x040fe200078ec0ff */
[----:B------:R-:W-:Y:S02]  /*1b1f0*/  IMAD.MOV.U32 R0, RZ, RZ, 0x37cbac00 ;  /* 0x37cbac00ff007424 */ /* 0x000fe400078e00ff */
[----:B------:R-:W-:Y:S01]  /*1b200*/  FMUL R43, R44, R44 ;  /* 0x0000002c2c2b7220 */ /* 0x000fe20000400000 */
[----:B------:R-:W-:Y:S01]  /*1b210*/  LOP3.LUT P2, RZ, R49, 0x2, RZ, 0xc0, !PT ;  /* 0x0000000231ff7812 */ /* 0x000fe2000784c0ff */
[----:B------:R-:W-:Y:S01]  /*1b220*/  BSSY.RECONVERGENT B0, `(.L_x_548) ;  /* 0x0000025000007945 */ /* 0x000fe20003800200 */
[----:B------:R-:W-:Y:S01]  /*1b230*/  ISETP.NE.U32.AND P1, PT, R2, 0x1, PT ;  /* 0x000000010200780c */ /* 0x000fe20003f25070 */
[----:B------:R-:W-:Y:S01]  /*1b240*/  FFMA R39, R43, R0, -0.0013887860113754868507 ;  /* 0xbab607ed2b277423 */ /* 0x000fe20000000000 */
[----:B------:R-:W-:Y:S01]  /*1b250*/  IMAD.MOV.U32 R2, RZ, RZ, 0x3c0885e4 ;  /* 0x3c0885e4ff027424 */ /* 0x000fe200078e00ff */
[----:B------:R-:W-:-:S03]  /*1b260*/  FSETP.GE.AND P3, PT, |R6|, 105615, PT ;  /* 0x47ce47800600780b */ /* 0x000fc60003f66200 */
[----:B------:R-:W-:Y:S02]  /*1b270*/  FSEL R42, R39, -0.00019574658654164522886, !P1 ;  /* 0xb94d4153272a7808 */ /* 0x000fe40004800000 */
[----:B------:R-:W-:Y:S02]  /*1b280*/  FSEL R48, R2, 0.041666727513074874878, P1 ;  /* 0x3d2aaabb02307808 */ /* 0x000fe40000800000 */
[----:B------:R-:W-:-:S03]  /*1b290*/  MOV R39, 0x3e2aaaa8 ;  /* 0x3e2aaaa800277802 */ /* 0x000fc60000000f00 */
[----:B------:R-:W-:Y:S01]  /*1b2a0*/  FFMA R48, R43, R42, R48 ;  /* 0x0000002a2b307223 */ /* 0x000fe20000000030 */
[----:B------:R-:W-:Y:S02]  /*1b2b0*/  FSEL R49, -R39, -0.4999999701976776123, P1 ;  /* 0xbeffffff27317808 */ /* 0x000fe40000800100 */
[----:B------:R-:W-:-:S03]  /*1b2c0*/  FSEL R42, R44, 1, P1 ;  /* 0x3f8000002c2a7808 */ /* 0x000fc60000800000 */
[C---:B------:R-:W-:Y:S02]  /*1b2d0*/  FFMA R48, R43.reuse, R48, R49 ;  /* 0x000000302b307223 */ /* 0x040fe40000000031 */
        /* <DEDUP_REMOVED lines=14> */
.L_x_550:
        /* <DEDUP_REMOVED lines=11> */
.L_x_549:
[----:B------:R-:W-:Y:S05]  /*1b470*/  BSYNC.RECONVERGENT B0 ;  /* 0x0000000000007941 */ /* 0x000fea0003800200 */
.L_x_548:
[----:B------:R-:W-:Y:S04]  /*1b480*/  BSSY.RECONVERGENT B0, `(.L_x_551) ;  /* 0x0000012000007945 */ /* 0x000fe80003800200 */
[----:B------:R-:W-:Y:S05]  /*1b490*/  @P1 BRA `(.L_x_552) ;  /* 0x0000000000401947 */ /* 0x000fea0003800000 */
[----:B------:R-:W-:Y:S01]  /*1b4a0*/  IMAD.SHL.U32 R36, R35, 0x100, RZ ;  /* 0x0000010023247824 */ /* 0x000fe200078e00ff */
[----:B------:R-:W-:Y:S01]  /*1b4b0*/  UMOV UR4, URZ ;  /* 0x000000ff00047c82 */ /* 0x000fe20008000000 */
[----:B------:R-:W-:Y:S02]  /*1b4c0*/  IMAD.MOV.U32 R53, RZ, RZ, RZ ;  /* 0x000000ffff357224 */ /* 0x000fe400078e00ff */
[----:B0-----:R-:W-:Y:S01]  /*1b4d0*/  IMAD.MOV.U32 R44, RZ, RZ, RZ ;  /* 0x000000ffff2c7224 */ /* 0x001fe200078e00ff */
[----:B------:R-:W-:-:S07]  /*1b4e0*/  LOP3.LUT R55, R36, 0x80000000, RZ, 0xfc, !PT ;  /* 0x8000000024377812 */ /* 0x000fce00078efcff */
.L_x_553:
[----:B------:R-:W0:Y:S02]  /*1b4f0*/  LDC.64 R42, c[0x4][RZ] ;  /* 0x01000000ff2a7b82 */ /* 0x000e240000000a00 */
[----:B0-----:R-:W-:-:S05]  /*1b500*/  IMAD.WIDE.U32 R48, R44, 0x4, R42 ;  /* 0x000000042c307825 */ /* 0x001fca00078e002a */
[----:B------:R-:W2:Y:S01]  /*1b510*/  LDG.E.CONSTANT R42, desc[UR6][R48.64] ;  /* 0x00000006302a7981 */ /* 0x000ea2000c1e9900 */
[C---:B-1----:R-:W-:Y:S02]  /*1b520*/  IMAD R36, R44.reuse, 0x4, R1 ;  /* 0x000000042c247824 */ /* 0x042fe400078e0201 */
[----:B------:R-:W-:-:S05]  /*1b530*/  VIADD R44, R44, 0x1 ;  /* 0x000000012c2c7836 */ /* 0x000fca0000000000 */
[----:B------:R-:W-:Y:S01]  /*1b540*/  ISETP.NE.AND P2, PT, R44, 0x6, PT ;  /* 0x000000062c00780c */ /* 0x000fe20003f45270 */
[----:B--2---:R-:W-:-:S03]  /*1b550*/  IMAD.WIDE.U32 R42, R42, R55, RZ ;  /* 0x000000372a2a7225 */ /* 0x004fc600078e00ff */
[----:B------:R-:W-:-:S04]  /*1b560*/  IADD3 R51, P4, PT, R42, R53, RZ ;  /* 0x000000352a337210 */ /* 0x000fc80007f9e0ff */
[----:B------:R-:W-:Y:S01]  /*1b570*/  IADD3.X R53, PT, PT, R43, UR4, RZ, P4, !PT ;  /* 0x000000042b357c10 */ /* 0x000fe2000a7fe4ff */
[----:B------:R1:W-:Y:S04]  /*1b580*/  STL [R36], R51 ;  /* 0x0000003324007387 */ /* 0x0003e80000100800 */
[----:B------:R-:W-:Y:S05]  /*1b590*/  @P2 BRA `(.L_x_553) ;  /* 0xfffffffc00d42947 */ /* 0x000fea000383ffff */
.L_x_552:
[----:B------:R-:W-:Y:S05]  /*1b5a0*/  BSYNC.RECONVERGENT B0 ;  /* 0x0000000000007941 */ /* 0x000fea0003800200 */
.L_x_551:
[----:B------:R-:W-:Y:S04]  /*1b5b0*/  BSSY.RECONVERGENT B0, `(.L_x_554) ;  /* 0x0000012000007945 */ /* 0x000fe80003800200 */
[----:B------:R-:W-:Y:S05]  /*1b5c0*/  @P1 BRA `(.L_x_555) ;  /* 0x0000000000401947 */ /* 0x000fea0003800000 */
[----:B-1----:R-:W-:Y:S01]  /*1b5d0*/  SHF.L.U32 R36, R35, 0x8, RZ ;  /* 0x0000000823247819 */ /* 0x002fe200000006ff */
[----:B------:R-:W-:Y:S01]  /*1b5e0*/  IMAD.MOV.U32 R53, RZ, RZ, RZ ;  /* 0x000000ffff357224 */ /* 0x000fe200078e00ff */
[----:B------:R-:W-:Y:S01]  /*1b5f0*/  UMOV UR4, URZ ;  /* 0x000000ff00047c82 */ /* 0x000fe20008000000 */
[----:B------:R-:W-:Y:S01]  /*1b600*/  IMAD.MOV.U32 R35, RZ, RZ, RZ ;  /* 0x000000ffff237224 */ /* 0x000fe200078e00ff */
[----:B------:R-:W-:-:S07]  /*1b610*/  LOP3.LUT R55, R36, 0x80000000, RZ, 0xfc, !PT ;  /* 0x8000000024377812 */ /* 0x000fce00078efcff */
.L_x_556:
[----:B------:R-:W1:Y:S02]  /*1b620*/  LDC.64 R42, c[0x4][RZ] ;  /* 0x01000000ff2a7b82 */ /* 0x000e640000000a00 */
[----:B-1----:R-:W-:-:S05]  /*1b630*/  IMAD.WIDE.U32 R48, R35, 0x4, R42 ;  /* 0x0000000423307825 */ /* 0x002fca00078e002a */
[----:B--2---:R-:W2:Y:S01]  /*1b640*/  LDG.E.CONSTANT R42, desc[UR6][R48.64] ;  /* 0x00000006302a7981 */ /* 0x004ea2000c1e9900 */
[C---:B------:R-:W-:Y:S02]  /*1b650*/  IMAD R36, R35.reuse, 0x4, R1 ;  /* 0x0000000423247824 */ /* 0x040fe400078e0201 */
[----:B------:R-:W-:-:S05]  /*1b660*/  VIADD R35, R35, 0x1 ;  /* 0x0000000123237836 */ /* 0x000fca0000000000 */
[----:B------:R-:W-:Y:S01]  /*1b670*/  ISETP.NE.AND P1, PT, R35, 0x6, PT ;  /* 0x000000062300780c */ /* 0x000fe20003f25270 */
[----:B--2---:R-:W-:-:S03]  /*1b680*/  IMAD.WIDE.U32 R42, R42, R55, RZ ;  /* 0x000000372a2a7225 */ /* 0x004fc600078e00ff */
[----:B0-----:R-:W-:-:S04]  /*1b690*/  IADD3 R51, P2, PT, R42, R53, RZ ;  /* 0x000000352a337210 */ /* 0x001fc80007f5e0ff */
[----:B------:R-:W-:Y:S01]  /*1b6a0*/  IADD3.X R53, PT, PT, R43, UR4, RZ, P2, !PT ;  /* 0x000000042b357c10 */ /* 0x000fe200097fe4ff */
[----:B------:R2:W-:Y:S04]  /*1b6b0*/  STL [R36], R51 ;  /* 0x0000003324007387 */ /* 0x0005e80000100800 */
[----:B------:R-:W-:Y:S05]  /*1b6c0*/  @P1 BRA `(.L_x_556) ;  /* 0xfffffffc00d41947 */ /* 0x000fea000383ffff */
.L_x_555:
[----:B------:R-:W-:Y:S05]  /*1b6d0*/  BSYNC.RECONVERGENT B0 ;  /* 0x0000000000007941 */ /* 0x000fea0003800200 */
.L_x_554:
[----:B------:R-:W-:Y:S01]  /*1b6e0*/  BSSY.RECONVERGENT B0, `(.L_x_557) ;  /* 0x0000038000007945 */ /* 0x000fe20003800200 */
[----:B012---:R-:W-:Y:S02]  /*1b6f0*/  IMAD.MOV.U32 R51, RZ, RZ, R46 ;  /* 0x000000ffff337224 */ /* 0x007fe400078e002e */
[----:B------:R-:W-:Y:S01]  /*1b700*/  IMAD.MOV.U32 R35, RZ, RZ, R45 ;  /* 0x000000ffff237224 */ /* 0x000fe200078e002d */
        /* <DEDUP_REMOVED lines=8> */
.L_x_560:
        /* <DEDUP_REMOVED lines=16> */
[----:B0-----:R-:W-:-:S05]  /*1b890*/  SHF.R.U32.HI R36, RZ, 0x5, R35 ;  /* 0x00000005ff247819 */ /* 0x001fca0000011623 */
        /* <DEDUP_REMOVED lines=10> */
[C---:B------:R-:W-:Y:S01]  /*1b940*/  SHF.L.W.U32.HI R51, R36.reuse, 0x2, R35 ;  /* 0x0000000224337819 */ /* 0x040fe20000010e23 */
[----:B------:R-:W-:-:S03]  /*1b950*/  IMAD.SHL.U32 R36, R36, 0x4, RZ ;  /* 0x0000000424247824 */ /* 0x000fc600078e00ff */
[----:B------:R-:W-:-:S04]  /*1b960*/  SHF.R.S32.HI R43, RZ, 0x1f, R51 ;  /* 0x0000001fff2b7819 */ /* 0x000fc80000011433 */
[C---:B------:R-:W-:Y:S02]  /*1b970*/  LOP3.LUT R42, R43.reuse, R36, RZ, 0x3c, !PT ;  /* 0x000000242b2a7212 */ /* 0x040fe400078e3cff */
[----:B------:R-:W-:Y:S02]  /*1b980*/  LOP3.LUT R43, R43, R51, RZ, 0x3c, !PT ;  /* 0x000000332b2b7212 */ /* 0x000fe400078e3cff */
[----:B------:R-:W-:Y:S02]  /*1b990*/  SHF.R.U32.HI R36, RZ, 0x1e, R35 ;  /* 0x0000001eff247819 */ /* 0x000fe40000011623 */
[C---:B------:R-:W-:Y:S02]  /*1b9a0*/  LOP3.LUT R35, R51.reuse, R6, RZ, 0x3c, !PT ;  /* 0x0000000633237212 */ /* 0x040fe400078e3cff */
[----:B------:R-:W0:Y:S01]  /*1b9b0*/  I2F.F64.S64 R42, R42 ;  /* 0x0000002a002a7312 */ /* 0x000e220000301c00 */
[----:B------:R-:W-:Y:S02]  /*1b9c0*/  LEA.HI R51, R51, R36, RZ, 0x1 ;  /* 0x0000002433337211 */ /* 0x000fe400078f08ff */
[----:B------:R-:W-:-:S03]  /*1b9d0*/  ISETP.GE.AND P1, PT, R35, RZ, PT ;  /* 0x000000ff2300720c */ /* 0x000fc60003f26270 */
[----:B------:R-:W-:-:S04]  /*1b9e0*/  IMAD.MOV R35, RZ, RZ, -R51 ;  /* 0x000000ffff237224 */ /* 0x000fc800078e0a33 */
[----:B------:R-:W-:Y:S01]  /*1b9f0*/  @!P2 IMAD.MOV.U32 R51, RZ, RZ, R35 ;  /* 0x000000ffff33a224 */ /* 0x000fe200078e0023 */
[----:B0-----:R-:W-:-:S10]  /*1ba00*/  DMUL R48, R42, UR4 ;  /* 0x000000042a307c28 */ /* 0x001fd40008000000 */
[----:B------:R-:W0:Y:S02]  /*1ba10*/  F2F.F32.F64 R48, R48 ;  /* 0x0000003000307310 */ /* 0x000e240000301000 */
[----:B0-----:R-:W-:Y:S01]  /*1ba20*/  FSEL R35, -R48, R48, !P1 ;  /* 0x0000003030237208 */ /* 0x001fe20004800100 */
[----:B-1----:R-:W-:Y:S06]  /*1ba30*/  BRA `(.L_x_558) ;  /* 0x0000000000087947 */ /* 0x002fec0003800000 */
.L_x_559:
[----:B------:R-:W-:Y:S01]  /*1ba40*/  FMUL R35, RZ, R6 ;  /* 0x00000006ff237220 */ /* 0x000fe20000400000 */
[----:B------:R-:W-:-:S07]  /*1ba50*/  IMAD.MOV.U32 R51, RZ, RZ, RZ ;  /* 0x000000ffff337224 */ /* 0x000fce00078e00ff */
.L_x_558:
[----:B------:R-:W-:Y:S05]  /*1ba60*/  BSYNC.RECONVERGENT B0 ;  /* 0x0000000000007941 */ /* 0x000fea0003800200 */
.L_x_557:
[----:B------:R-:W-:Y:S01]  /*1ba70*/  FMUL R43, R35, R35 ;  /* 0x00000023232b7220 */ /* 0x000fe20000400000 */
[C---:B------:R-:W-:Y:S01]  /*1ba80*/  LOP3.LUT R42, R51.reuse, 0x1, RZ, 0xc0, !PT ;  /* 0x00000001332a7812 */ /* 0x040fe200078ec0ff */
        /* <DEDUP_REMOVED lines=8> */
[----:B------:R-:W-:-:S03]  /*1bb10*/  FSEL R49, -R39, -0.4999999701976776123, !P1 ;  /* 0xbeffffff27317808 */ /* 0x000fc60004800100 */
[----:B------:R-:W-:Y:S01]  /*1bb20*/  FFMA R42, R43, R36, R42 ;  /* 0x000000242b2a7223 */ /* 0x000fe2000000002a */
[----:B------:R-:W-:Y:S02]  /*1bb30*/  FSEL R36, R35, 1, !P1 ;  /* 0x3f80000023247808 */ /* 0x000fe40004800000 */
[----:B------:R-:W-:Y:S01]  /*1bb40*/  LOP3.LUT P1, RZ, R44, 0x2, RZ, 0xc0, !PT ;  /* 0x000000022cff7812 */ /* 0x000fe2000782c0ff */
[C---:B------:R-:W-:Y:S02]  /*1bb50*/  FFMA R42, R43.reuse, R42, R49 ;  /* 0x0000002a2b2a7223 */ /* 0x040fe40000000031 */
        /* <DEDUP_REMOVED lines=8> */
.L_x_563:
        /* <DEDUP_REMOVED lines=11> */
.L_x_562:
[----:B------:R-:W-:Y:S05]  /*1bc90*/  BSYNC.RECONVERGENT B0 ;  /* 0x0000000000007941 */ /* 0x000fea0003800200 */
.L_x_561:
        /* <DEDUP_REMOVED lines=11> */
.L_x_567:
        /* <DEDUP_REMOVED lines=43> */
.L_x_566:
[----:B------:R-:W-:Y:S01]  /*1c000*/  FMUL R35, RZ, R10 ;  /* 0x0000000aff237220 */ /* 0x000fe20000400000 */
[----:B------:R-:W-:-:S07]  /*1c010*/  IMAD.MOV.U32 R51, RZ, RZ, RZ ;  /* 0x000000ffff337224 */ /* 0x000fce00078e00ff */
.L_x_565:
[----:B------:R-:W-:Y:S05]  /*1c020*/  BSYNC.RECONVERGENT B0 ;  /* 0x0000000000007941 */ /* 0x000fea0003800200 */
.L_x_564:
[----:B0-----:R-:W-:Y:S01]  /*1c030*/  LOP3.LUT R44, R51, 0x1, RZ, 0xc0, !PT ;  /* 0x00000001332c7812 */ /* 0x001fe200078ec0ff */
[----:B------:R-:W-:Y:S01]  /*1c040*/  FMUL R42, R35, R35 ;  /* 0x00000023232a7220 */ /* 0x000fe20000400000 */
[----:B------:R-:W-:Y:S02]  /*1c050*/  BSSY.RECONVERGENT B0, `(.L_x_568) ;  /* 0x0000046000007945 */ /* 0x000fe40003800200 */
[----:B------:R-:W-:Y:S01]  /*1c060*/  ISETP.NE.U32.AND P1, PT, R44, 0x1, PT ;  /* 0x000000012c00780c */ /* 0x000fe20003f25070 */
[----:B------:R-:W-:Y:S01]  /*1c070*/  FFMA R43, R42, R0, -0.0013887860113754868507 ;  /* 0xbab607ed2a2b7423 */ /* 0x000fe20000000000 */
[----:B------:R-:W-:Y:S02]  /*1c080*/  VIADD R44, R51, 0x1 ;  /* 0x00000001332c7836 */ /* 0x000fe40000000000 */
[----:B------:R-:W-:Y:S01]  /*1c090*/  FSEL R49, R2, 0.041666727513074874878, !P1 ;  /* 0x3d2aaabb02317808 */ /* 0x000fe20004800000 */
[----:B------:R-:W-:Y:S01]  /*1c0a0*/  IMAD.MOV.U32 R51, RZ, RZ, R33 ;  /* 0x000000ffff337224 */ /* 0x000fe200078e0021 */
[----:B------:R-:W-:-:S02]  /*1c0b0*/  FSEL R43, R43, -0.00019574658654164522886, P1 ;  /* 0xb94d41532b2b7808 */ /* 0x000fc40000800000 */
[----:B------:R-:W-:Y:S02]  /*1c0c0*/  LOP3.LUT P2, RZ, R44, 0x2, RZ, 0xc0, !PT ;  /* 0x000000022cff7812 */ /* 0x000fe4000784c0ff */
[----:B------:R-:W-:Y:S01]  /*1c0d0*/  FSEL R35, R35, 1, !P1 ;  /* 0x3f80000023237808 */ /* 0x000fe20004800000 */
[----:B------:R-:W-:Y:S01]  /*1c0e0*/  FFMA R43, R42, R43, R49 ;  /* 0x0000002b2a2b7223 */ /* 0x000fe20000000031 */
[----:B------:R-:W-:Y:S02]  /*1c0f0*/  FSEL R44, -R39, -0.4999999701976776123, !P1 ;  /* 0xbeffffff272c7808 */ /* 0x000fe40004800100 */
        /* <DEDUP_REMOVED lines=14> */
.L_x_571:
        /* <DEDUP_REMOVED lines=43> */
.L_x_570:
[----:B------:R-:W-:Y:S01]  /*1c490*/  FMUL R35, RZ, R10 ;  /* 0x0000000aff237220 */ /* 0x000fe20000400000 */
[----:B------:R-:W-:-:S07]  /*1c4a0*/  IMAD.MOV.U32 R51, RZ, RZ, RZ ;  /* 0x000000ffff337224 */ /* 0x000fce00078e00ff */
.L_x_569:
[----:B------:R-:W-:Y:S05]  /*1c4b0*/  BSYNC.RECONVERGENT B0 ;  /* 0x0000000000007941 */ /* 0x000fea0003800200 */
.L_x_568:
[----:B------:R-:W-:Y:S01]  /*1c4c0*/  FMUL R42, R35, R35 ;  /* 0x00000023232a7220 */ /* 0x000fe20000400000 */
[C---:B------:R-:W-:Y:S01]  /*1c4d0*/  LOP3.LUT R43, R51.reuse, 0x1, RZ, 0xc0, !PT ;  /* 0x00000001332b7812 */ /* 0x040fe200078ec0ff */
[----:B------:R-:W-:Y:S01]  /*1c4e0*/  BSSY.RECONVERGENT B1, `(.L_x_572) ;  /* 0x0000018000017945 */ /* 0x000fe20003800200 */
[----:B------:R-:W-:Y:S01]  /*1c4f0*/  LOP3.LUT P2, RZ, R51, 0x2, RZ, 0xc0, !PT ;  /* 0x0000000233ff7812 */ /* 0x000fe2000784c0ff */
[----:B------:R-:W-:Y:S01]  /*1c500*/  FFMA R0, R42, R0, -0.0013887860113754868507 ;  /* 0xbab607ed2a007423 */ /* 0x000fe20000000000 */
[----:B------:R-:W-:-:S04]  /*1c510*/  ISETP.NE.U32.AND P1, PT, R43, 0x1, PT ;  /* 0x000000012b00780c */ /* 0x000fc80003f25070 */
[----:B------:R-:W-:Y:S01]  /*1c520*/  FSEL R43, R0, -0.00019574658654164522886, !P1 ;  /* 0xb94d4153002b7808 */ /* 0x000fe20004800000 */
[----:B------:R-:W-:Y:S01]  /*1c530*/  VIADD R0, R50, 0x1800000 ;  /* 0x0180000032007836 */ /* 0x000fe20000000000 */
[----:B------:R-:W-:Y:S02]  /*1c540*/  FSEL R49, R2, 0.041666727513074874878, P1 ;  /* 0x3d2aaabb02317808 */ /* 0x000fe40000800000 */
[----:B------:R-:W-:Y:S02]  /*1c550*/  FSEL R39, -R39, -0.4999999701976776123, P1 ;  /* 0xbeffffff27277808 */ /* 0x000fe40000800100 */
[----:B------:R-:W-:Y:S01]  /*1c560*/  LOP3.LUT R0, R0, 0x7f800000, RZ, 0xc0, !PT ;  /* 0x7f80000000007812 */ /* 0x000fe200078ec0ff */
[----:B------:R-:W-:Y:S01]  /*1c570*/  FFMA R43, R42, R43, R49 ;  /* 0x0000002b2a2b7223 */ /* 0x000fe20000000031 */
[----:B------:R-:W-:Y:S02]  /*1c580*/  FSEL R35, R35, 1, P1 ;  /* 0x3f80000023237808 */ /* 0x000fe40000800000 */
[----:B------:R-:W-:Y:S01]  /*1c590*/  ISETP.GT.U32.AND P1, PT, R0, 0x1ffffff, PT ;  /* 0x01ffffff0000780c */ /* 0x000fe20003f24070 */
[----:B------:R-:W-:-:S02]  /*1c5a0*/  FFMA R39, R42, R43, R39 ;  /* 0x0000002b2a277223 */ /* 0x000fc40000000027 */
[----:B------:R-:W-:-:S04]  /*1c5b0*/  FFMA R42, R42, R35, RZ ;  /* 0x000000232a2a7223 */ /* 0x000fc800000000ff */
[----:B------:R-:W-:-:S04]  /*1c5c0*/  FFMA R35, R42, R39, R35 ;  /* 0x000000272a237223 */ /* 0x000fc80000000023 */
[----:B------:R-:W-:Y:S02]  /*1c5d0*/  @P2 FADD R35, RZ, -R35 ;  /* 0x80000023ff232221 */ /* 0x000fe40000000000 */
[----:B------:R-:W-:Y:S05]  /*1c5e0*/  @P1 BRA `(.L_x_573) ;  /* 0x00000000000c1947 */ /* 0x000fea0003800000 */
[----:B------:R-:W-:-:S07]  /*1c5f0*/  MOV R44, 0x1c610 ;  /* 0x0001c610002c7802 */ /* 0x000fce0000000f00 */
[----:B-----5:R-:W-:Y:S05]  /*1c600*/  CALL.REL.NOINC `($__internal_1_$__cuda_sm20_rcp_rn_f32_slowpath) ;  /* 0x0000006800747944 */ /* 0x020fea0003c00000 */
[----:B------:R-:W-:Y:S05]  /*1c610*/  BRA `(.L_x_574) ;  /* 0x0000000000107947 */ /* 0x000fea0003800000 */
.L_x_573:
[----:B------:R-:W0:Y:S02]  /*1c620*/  MUFU.RCP R39, R50 ;  /* 0x0000003200277308 */ /* 0x000e240000001000 */
[----:B0-----:R-:W-:-:S04]  /*1c630*/  FFMA R0, R50, R39, -1 ;  /* 0xbf80000032007423 */ /* 0x001fc80000000027 */
[----:B------:R-:W-:-:S04]  /*1c640*/  FADD.FTZ R0, -R0, -RZ ;  /* 0x800000ff00007221 */ /* 0x000fc80000010100 */
[----:B------:R-:W-:-:S07]  /*1c650*/  FFMA R2, R39, R0, R39 ;  /* 0x0000000027027223 */ /* 0x000fce0000000027 */
.L_x_574:
[----:B------:R-:W-:Y:S05]  /*1c660*/  BSYNC.RECONVERGENT B1 ;  /* 0x0000000000017941 */ /* 0x000fea0003800200 */
.L_x_572:
        /* <DEDUP_REMOVED lines=12> */
.L_x_576:
[----:B------:R-:W-:Y:S05]  /*1c730*/  BSYNC.RECONVERGENT B2 ;  /* 0x0000000000027941 */ /* 0x000fea0003800200 */
.L_x_575:
        /* <DEDUP_REMOVED lines=20> */
.L_x_580:
        /* <DEDUP_REMOVED lines=19> */
[----:B0-----:R-:W2:Y:S04]  /*1c9b0*/  LDL R35, [R42+0x14] ;  /* 0x000014002a237983 */ /* 0x001ea80000100800 */
        /* <DEDUP_REMOVED lines=23> */
.L_x_579:
[----:B------:R-:W-:Y:S01]  /*1cb30*/  FMUL R38, RZ, R44 ;  /* 0x0000002cff267220 */ /* 0x000fe20000400000 */
[----:B------:R-:W-:-:S07]  /*1cb40*/  IMAD.MOV.U32 R49, RZ, RZ, RZ ;  /* 0x000000ffff317224 */ /* 0x000fce00078e00ff */
.L_x_578:
[----:B------:R-:W-:Y:S05]  /*1cb50*/  BSYNC.RECONVERGENT B0 ;  /* 0x0000000000007941 */ /* 0x000fea0003800200 */
.L_x_577:
[----:B------:R-:W-:Y:S02]  /*1cb60*/  IMAD.MOV.U32 R0, RZ, RZ, 0x37cbac00 ;  /* 0x37cbac00ff007424 */ /* 0x000fe400078e00ff */
[----:B------:R-:W-:Y:S01]  /*1cb70*/  FMUL R39, R38, R38 ;  /* 0x0000002626277220 */ /* 0x000fe20000400000 */
[C---:B------:R-:W-:Y:S01]  /*1cb80*/  LOP3.LUT R2, R49.reuse, 0x1, RZ, 0xc0, !PT ;  /* 0x0000000131027812 */ /* 0x040fe200078ec0ff */
[----:B------:R0:W5:Y:S01]  /*1cb90*/  LDG.E R40, desc[UR6][R40.64+0x5200] ;  /* 0x0052000628287981 */ /* 0x000162000c1e1900 */
[----:B------:R-:W-:Y:S01]  /*1cba0*/  LOP3.LUT P2, RZ, R49, 0x2, RZ, 0xc0, !PT ;  /* 0x0000000231ff7812 */ /* 0x000fe2000784c0ff */
[----:B------:R-:W-:Y:S01]  /*1cbb0*/  FFMA R35, R39, R0, -0.0013887860113754868507 ;  /* 0xbab607ed27237423 */ /* 0x000fe20000000000 */
[----:B------:R-:W-:Y:S01]  /*1cbc0*/  ISETP.NE.U32.AND P1, PT, R2, 0x1, PT ;  /* 0x000000010200780c */ /* 0x000fe20003f25070 */
[----:B------:R-:W-:Y:S01]  /*1cbd0*/  IMAD.MOV.U32 R2, RZ, RZ, 0x3c0885e4 ;  /* 0x3c0885e4ff027424 */ /* 0x000fe200078e00ff */
[----:B------:R-:W-:Y:S01]  /*1cbe0*/  BSSY.RECONVERGENT B0, `(.L_x_581) ;  /* 0x0000022000007945 */ /* 0x000fe20003800200 */
[----:B------:R-:W-:-:S02]  /*1cbf0*/  FSETP.GE.AND P3, PT, |R6|, 105615, PT ;  /* 0x47ce47800600780b */ /* 0x000fc40003f66200 */
[----:B------:R-:W-:Y:S01]  /*1cc00*/  FSEL R42, R35, -0.00019574658654164522886, !P1 ;  /* 0xb94d4153232a7808 */ /* 0x000fe20004800000 */
[----:B------:R-:W-:Y:S01]  /*1cc10*/  IMAD.MOV.U32 R35, RZ, RZ, 0x3e2aaaa8 ;  /* 0x3e2aaaa8ff237424 */ /* 0x000fe200078e00ff */
[----:B------:R-:W-:Y:S02]  /*1cc20*/  FSEL R48, R2, 0.041666727513074874878, P1 ;  /* 0x3d2aaabb02307808 */ /* 0x000fe40000800000 */
[----:B------:R-:W-:Y:S02]  /*1cc30*/  FSEL R38, R38, 1, P1 ;  /* 0x3f80000026267808 */ /* 0x000fe40000800000 */
[----:B0-----:R-:W-:Y:S01]  /*1cc40*/  FSEL R41, -R35, -0.4999999701976776123, P1 ;  /* 0xbeffffff23297808 */ /* 0x001fe20000800100 */
        /* <DEDUP_REMOVED lines=10> */
[----:B------:R-:W-:Y:S08]  /*1ccf0*/  @P2 BRA `(.L_x_582) ;  /* 0x0000000000402947 */ /* 0x000ff00003800000 */
[----:B------:R-:W-:Y:S01]  /*1cd00*/  IMAD.SHL.U32 R44, R44, 0x100, RZ ;  /* 0x000001002c2c7824 */ /* 0x000fe200078e00ff */
[----:B------:R-:W-:Y:S01]  /*1cd10*/  UMOV UR4, URZ ;  /* 0x000000ff00047c82 */ /* 0x000fe20008000000 */
[----:B------:R-:W-:Y:S02]  /*1cd20*/  IMAD.MOV.U32 R51, RZ, RZ, RZ ;  /* 0x000000ffff337224 */ /* 0x000fe400078e00ff */
[----:B------:R-:W-:Y:S01]  /*1cd30*/  IMAD.MOV.U32 R41, RZ, RZ, RZ ;  /* 0x000000ffff297224 */ /* 0x000fe200078e00ff */
[----:B------:R-:W-:-:S07]  /*1cd40*/  LOP3.LUT R53, R44, 0x80000000, RZ, 0xfc, !PT ;  /* 0x800000002c357812 */ /* 0x000fce00078efcff */
.L_x_583:
        /* <DEDUP_REMOVED lines=11> */
.L_x_582:
[----:B------:R-:W-:Y:S05]  /*1ce00*/  BSYNC.RECONVERGENT B0 ;  /* 0x0000000000007941 */ /* 0x000fea0003800200 */
.L_x_581:
[----:B------:R-:W-:Y:S04]  /*1ce10*/  BSSY.RECONVERGENT B0, `(.L_x_584) ;  /* 0x0000012000007945 */ /* 0x000fe80003800200 */
[----:B------:R-:W-:Y:S05]  /*1ce20*/  @P1 BRA `(.L_x_585) ;  /* 0x0000000000401947 */ /* 0x000fea0003800000 */
[----:B------:R-:W-:Y:S01]  /*1ce30*/  IMAD.SHL.U32 R38, R36, 0x100, RZ ;  /* 0x0000010024267824 */ /* 0x000fe200078e00ff */
[----:B------:R-:W-:Y:S01]  /*1ce40*/  UMOV UR4, URZ ;  /* 0x000000ff00047c82 */ /* 0x000fe20008000000 */
[----:B------:R-:W-:Y:S02]  /*1ce50*/  IMAD.MOV.U32 R51, RZ, RZ, RZ ;  /* 0x000000ffff337224 */ /* 0x000fe400078e00ff */
[----:B------:R-:W-:Y:S01]  /*1ce60*/  IMAD.MOV.U32 R41, RZ, RZ, RZ ;  /* 0x000000ffff297224 */ /* 0x000fe200078e00ff */
[----:B------:R-:W-:-:S07]  /*1ce70*/  LOP3.LUT R53, R38, 0x80000000, RZ, 0xfc, !PT ;  /* 0x8000000026357812 */ /* 0x000fce00078efcff */
.L_x_586:
        /* <DEDUP_REMOVED lines=11> */
.L_x_585:
[----:B------:R-:W-:Y:S05]  /*1cf30*/  BSYNC.RECONVERGENT B0 ;  /* 0x0000000000007941 */ /* 0x000fea0003800200 */
.L_x_584:
[----:B------:R-:W-:Y:S04]  /*1cf40*/  BSSY.RECONVERGENT B0, `(.L_x_587) ;  /* 0x0000012000007945 */ /* 0x000fe80003800200 */
[----:B------:R-:W-:Y:S05]  /*1cf50*/  @P1 BRA `(.L_x_588) ;  /* 0x0000000000401947 */ /* 0x000fea0003800000 */
[----:B------:R-:W-:Y:S01]  /*1cf60*/  IMAD.SHL.U32 R38, R36, 0x100, RZ ;  /* 0x0000010024267824 */ /* 0x000fe200078e00ff */
[----:B------:R-:W-:Y:S01]  /*1cf70*/  UMOV UR4, URZ ;  /* 0x000000ff00047c82 */ /* 0x000fe20008000000 */
[----:B01----:R-:W-:Y:S02]  /*1cf80*/  IMAD.MOV.U32 R49, RZ, RZ, RZ ;  /* 0x000000ffff317224 */ /* 0x003fe400078e00ff */
[----:B------:R-:W-:Y:S01]  /*1cf90*/  IMAD.MOV.U32 R36, RZ, RZ, RZ ;  /* 0x000000ffff247224 */ /* 0x000fe200078e00ff */
[----:B------:R-:W-:-:S07]  /*1cfa0*/  LOP3.LUT R51, R38, 0x80000000, RZ, 0xfc, !PT ;  /* 0x8000000026337812 */ /* 0x000fce00078efcff */
.L_x_589:
        /* <DEDUP_REMOVED lines=11> */
.L_x_588:
[----:B------:R-:W-:Y:S05]  /*1d060*/  BSYNC.RECONVERGENT B0 ;  /* 0x0000000000007941 */ /* 0x000fea0003800200 */
.L_x_587:
        /* <DEDUP_REMOVED lines=11> */
.L_x_593:
        /* <DEDUP_REMOVED lines=31> */
[----:B0-----:R-:W-:Y:S02]  /*1d310*/  LOP3.LUT R44, R41, R6, RZ, 0x3c, !PT ;  /* 0x00000006292c7212 */ /* 0x001fe400078e3cff */
        /* <DEDUP_REMOVED lines=11> */
.L_x_592:
[----:B------:R-:W-:Y:S01]  /*1d3d0*/  FMUL R36, RZ, R6 ;  /* 0x00000006ff247220 */ /* 0x000fe20000400000 */
[----:B------:R-:W-:-:S07]  /*1d3e0*/  IMAD.MOV.U32 R41, RZ, RZ, RZ ;  /* 0x000000ffff297224 */ /* 0x000fce00078e00ff */
.L_x_591:
[----:B------:R-:W-:Y:S05]  /*1d3f0*/  BSYNC.RECONVERGENT B0 ;  /* 0x0000000000007941 */ /* 0x000fea0003800200 */
.L_x_590:
[----:B------:R-:W-:Y:S01]  /*1d400*/  FMUL R39, R36, R36 ;  /* 0x0000002424277220 */ /* 0x000fe20000400000 */
[C---:B------:R-:W-:Y:S01]  /*1d410*/  LOP3.LUT R42, R41.reuse, 0x1, RZ, 0xc0, !PT ;  /* 0x00000001292a7812 */ /* 0x040fe200078ec0ff */
        /* <DEDUP_REMOVED lines=12> */
[----:B------:R-:W-:Y:S01]  /*1d4e0*/  FFMA R39, R39, R48, RZ ;  /* 0x0000003027277223 */ /* 0x000fe200000000ff */
[----:B------:R-:W-:-:S03]  /*1d4f0*/  IMAD.MOV.U32 R41, RZ, RZ, R33 ;  /* 0x000000ffff297224 */ /* 0x000fc600078e0021 */
[----:B------:R-:W-:Y:S01]  /*1d500*/  FFMA R48, R39, R38, R48 ;  /* 0x0000002627307223 */ /* 0x000fe20000000030 */
[----:B------:R-:W-:Y:S06]  /*1d510*/  @P0 BRA `(.L_x_595) ;  /* 0x0000000000400947 */ /* 0x000fec0003800000 */
[----:B------:R-:W-:Y:S01]  /*1d520*/  IMAD.SHL.U32 R38, R6, 0x100, RZ ;  /* 0x0000010006267824 */ /* 0x000fe200078e00ff */
[----:B------:R-:W-:Y:S01]  /*1d530*/  UMOV UR4, URZ ;  /* 0x000000ff00047c82 */ /* 0x000fe20008000000 */
[----:B------:R-:W-:Y:S02]  /*1d540*/  IMAD.MOV.U32 R51, RZ, RZ, RZ ;  /* 0x000000ffff337224 */ /* 0x000fe400078e00ff */
[----:B------:R-:W-:Y:S01]  /*1d550*/  IMAD.MOV.U32 R36, RZ, RZ, RZ ;  /* 0x000000ffff247224 */ /* 0x000fe200078e00ff */
[----:B------:R-:W-:-:S07]  /*1d560*/  LOP3.LUT R53, R38, 0x80000000, RZ, 0xfc, !PT ;  /* 0x8000000026357812 */ /* 0x000fce00078efcff */
.L_x_596:
[----:B--2---:R-:W2:Y:S02]  /*1d570*/  LDC.64 R38, c[0x4][RZ] ;  /* 0x01000000ff267b82 */ /* 0x004ea40000000a00 */
[----:B--2---:R-:W-:-:S05]  /*1d580*/  IMAD.WIDE.U32 R42, R36, 0x4, R38 ;  /* 0x00000004242a7825 */ /* 0x004fca00078e0026 */
[----:B------:R-:W2:Y:S01]  /*1d590*/  LDG.E.CONSTANT R38, desc[UR6][R42.64] ;  /* 0x000000062a267981 */ /* 0x000ea2000c1e9900 */
[C---:B01----:R-:W-:Y:S02]  /*1d5a0*/  IMAD R44, R36.reuse, 0x4, R1 ;  /* 0x00000004242c7824 */ /* 0x043fe400078e0201 */
[----:B------:R-:W-:-:S05]  /*1d5b0*/  VIADD R36, R36, 0x1 ;  /* 0x0000000124247836 */ /* 0x000fca0000000000 */
[----:B------:R-:W-:Y:S01]  /*1d5c0*/  ISETP.NE.AND P0, PT, R36, 0x6, PT ;  /* 0x000000062400780c */ /* 0x000fe20003f05270 */
[----:B--2---:R-:W-:-:S03]  /*1d5d0*/  IMAD.WIDE.U32 R38, R38, R53, RZ ;  /* 0x0000003526267225 */ /* 0x004fc600078e00ff */
[----:B------:R-:W-:-:S04]  /*1d5e0*/  IADD3 R49, P2, PT, R38, R51, RZ ;  /* 0x0000003326317210 */ /* 0x000fc80007f5e0ff */
[----:B------:R-:W-:Y:S01]  /*1d5f0*/  IADD3.X R51, PT, PT, R39, UR4, RZ, P2, !PT ;  /* 0x0000000427337c10 */ /* 0x000fe200097fe4ff */
[----:B------:R2:W-:Y:S04]  /*1d600*/  STL [R44], R49 ;  /* 0x000000312c007387 */ /* 0x0005e80000100800 */
[----:B------:R-:W-:Y:S05]  /*1d610*/  @P0 BRA `(.L_x_596) ;  /* 0xfffffffc00d40947 */ /* 0x000fea000383ffff */
.L_x_595:
[----:B------:R-:W-:Y:S05]  /*1d620*/  BSYNC.RECONVERGENT B0 ;  /* 0x0000000000007941 */ /* 0x000fea0003800200 */
.L_x_594:
[----:B------:R-:W-:Y:S01]  /*1d630*/  BSSY.RECONVERGENT B0, `(.L_x_597) ;  /* 0x0000038000007945 */ /* 0x000fe20003800200 */
[----:B------:R-:W-:Y:S02]  /*1d640*/  IMAD.MOV.U32 R36, RZ, RZ, R32 ;  /* 0x000000ffff247224 */ /* 0x000fe400078e0020 */
[----:B------:R-:W-:Y:S01]  /*1d650*/  @P1 FADD R48, RZ, -R48 ;  /* 0x80000030ff301221 */ /* 0x000fe20000000000 */
[----:B------:R-:W-:Y:S06]  /*1d660*/  @!P3 BRA `(.L_x_598) ;  /* 0x0000000000d0b947 */ /* 0x000fec0003800000 */
[----:B------:R-:W-:-:S13]  /*1d670*/  FSETP.NEU.AND P0, PT, |R10|, +INF , PT ;  /* 0x7f8000000a00780b */ /* 0x000fda0003f0d200 */
[----:B------:R-:W-:Y:S05]  /*1d680*/  @!P0 BRA `(.L_x_599) ;  /* 0x0000000000c08947 */ /* 0x000fea0003800000 */
[----:B------:R-:W-:Y:S02]  /*1d690*/  IMAD.SHL.U32 R38, R10, 0x100, RZ ;  /* 0x000001000a267824 */ /* 0x000fe400078e00ff */
[----:B012---:R-:W-:Y:S02]  /*1d6a0*/  HFMA2 R44, -RZ, RZ, 0, 0 ;  /* 0x00000000ff2c7431 */ /* 0x007fe400000001ff */
[----:B------:R-:W-:Y:S01]  /*1d6b0*/  IMAD.MOV.U32 R36, RZ, RZ, RZ ;  /* 0x000000ffff247224 */ /* 0x000fe200078e00ff */
[----:B------:R-:W-:Y:S01]  /*1d6c0*/  UMOV UR4, URZ ;  /* 0x000000ff00047c82 */ /* 0x000fe20008000000 */
[----:B------:R-:W-:-:S07]  /*1d6d0*/  LOP3.LUT R49, R38, 0x80000000, RZ, 0xfc, !PT ;  /* 0x8000000026317812 */ /* 0x000fce00078efcff */
.L_x_600:
        /* <DEDUP_REMOVED lines=43> */
.L_x_599:
[----:B------:R-:W-:Y:S01]  /*1d990*/  FMUL R36, RZ, R10 ;  /* 0x0000000aff247220 */ /* 0x000fe20000400000 */
[----:B------:R-:W-:-:S07]  /*1d9a0*/  IMAD.MOV.U32 R41, RZ, RZ, RZ ;  /* 0x000000ffff297224 */ /* 0x000fce00078e00ff */
.L_x_598:
[----:B------:R-:W-:Y:S05]  /*1d9b0*/  BSYNC.RECONVERGENT B0 ;  /* 0x0000000000007941 */ /* 0x000fea0003800200 */
.L_x_597:
[----:B------:R-:W-:Y:S01]  /*1d9c0*/  FMUL R39, R36, R36 ;  /* 0x0000002424277220 */ /* 0x000fe20000400000 */
[C---:B------:R-:W-:Y:S01]  /*1d9d0*/  LOP3.LUT R42, R41.reuse, 0x1, RZ, 0xc0, !PT ;  /* 0x00000001292a7812 */ /* 0x040fe200078ec0ff */
        /* <DEDUP_REMOVED lines=14> */
[----:B------:R-:W-:Y:S01]  /*1dac0*/  IMAD.MOV.U32 R41, RZ, RZ, R33 ;  /* 0x000000ffff297224 */ /* 0x000fe200078e0021 */
[----:B------:R-:W-:Y:S02]  /*1dad0*/  MOV R36, R32 ;  /* 0x0000002000247202 */ /* 0x000fe40000000f00 */
[----:B------:R-:W-:Y:S02]  /*1dae0*/  @P1 FADD R50, RZ, -R50 ;  /* 0x80000032ff321221 */ /* 0x000fe40000000000 */
[----:B------:R-:W-:Y:S05]  /*1daf0*/  @!P0 BRA `(.L_x_602) ;  /* 0x0000000000d08947 */ /* 0x000fea0003800000 */
[----:B------:R-:W-:-:S13]  /*1db00*/  FSETP.NEU.AND P0, PT, |R10|, +INF , PT ;  /* 0x7f8000000a00780b */ /* 0x000fda0003f0d200 */
[----:B------:R-:W-:Y:S05]  /*1db10*/  @!P0 BRA `(.L_x_603) ;  /* 0x0000000000c08947 */ /* 0x000fea0003800000 */
[----:B------:R-:W-:Y:S01]  /*1db20*/  IMAD.SHL.U32 R38, R10, 0x100, RZ ;  /* 0x000001000a267824 */ /* 0x000fe200078e00ff */
[----:B------:R-:W-:Y:S01]  /*1db30*/  UMOV UR4, URZ ;  /* 0x000000ff00047c82 */ /* 0x000fe20008000000 */
[----:B012---:R-:W-:Y:S02]  /*1db40*/  IMAD.MOV.U32 R44, RZ, RZ, RZ ;  /* 0x000000ffff2c7224 */ /* 0x007fe400078e00ff */
[----:B------:R-:W-:Y:S01]  /*1db50*/  IMAD.MOV.U32 R36, RZ, RZ, RZ ;  /* 0x000000ffff247224 */ /* 0x000fe200078e00ff */
[----:B------:R-:W-:-:S07]  /*1db60*/  LOP3.LUT R49, R38, 0x80000000, RZ, 0xfc, !PT ;  /* 0x8000000026317812 */ /* 0x000fce00078efcff */
.L_x_604:
        /* <DEDUP_REMOVED lines=43> */
.L_x_603:
[----:B------:R-:W-:Y:S01]  /*1de20*/  FMUL R36, RZ, R10 ;  /* 0x0000000aff247220 */ /* 0x000fe20000400000 */
[----:B------:R-:W-:-:S07]  /*1de30*/  IMAD.MOV.U32 R41, RZ, RZ, RZ ;  /* 0x000000ffff297224 */ /* 0x000fce00078e00ff */
.L_x_602:
[----:B------:R-:W-:Y:S05]  /*1de40*/  BSYNC.RECONVERGENT B0 ;  /* 0x0000000000007941 */ /* 0x000fea0003800200 */
.L_x_601:
[----:B------:R-:W-:Y:S01]  /*1de50*/  FMUL R38, R36, R36 ;  /* 0x0000002424267220 */ /* 0x000fe20000400000 */
[C---:B------:R-:W-:Y:S01]  /*1de60*/  LOP3.LUT R39, R41.reuse, 0x1, RZ, 0xc0, !PT ;  /* 0x0000000129277812 */ /* 0x040fe200078ec0ff */
[----:B------:R-:W-:Y:S01]  /*1de70*/  BSSY.RECONVERGENT B1, `(.L_x_605) ;  /* 0x0000018000017945 */ /* 0x000fe20003800200 */
[----:B------:R-:W-:Y:S01]  /*1de80*/  LOP3.LUT P1, RZ, R41, 0x2, RZ, 0xc0, !PT ;  /* 0x0000000229ff7812 */ /* 0x000fe2000782c0ff */
[----:B------:R-:W-:Y:S01]  /*1de90*/  FFMA R0, R38, R0, -0.0013887860113754868507 ;  /* 0xbab607ed26007423 */ /* 0x000fe20000000000 */
[----:B------:R-:W-:-:S04]  /*1dea0*/  ISETP.NE.U32.AND P0, PT, R39, 0x1, PT ;  /* 0x000000012700780c */ /* 0x000fc80003f05070 */
[----:B------:R-:W-:Y:S02]  /*1deb0*/  FSEL R39, R0, -0.00019574658654164522886, !P0 ;  /* 0xb94d415300277808 */ /* 0x000fe40004000000 */
[----:B------:R-:W-:Y:S02]  /*1dec0*/  IADD3 R0, PT, PT, R50, 0x1800000, RZ ;  /* 0x0180000032007810 */ /* 0x000fe40007ffe0ff */
[----:B------:R-:W-:Y:S02]  /*1ded0*/  FSEL R43, R2, 0.041666727513074874878, P0 ;  /* 0x3d2aaabb022b7808 */ /* 0x000fe40000000000 */
[----:B------:R-:W-:Y:S02]  /*1dee0*/  LOP3.LUT R0, R0, 0x7f800000, RZ, 0xc0, !PT ;  /* 0x7f80000000007812 */ /* 0x000fe400078ec0ff */
[----:B------:R-:W-:Y:S01]  /*1def0*/  FSEL R41, -R35, -0.4999999701976776123, P0 ;  /* 0xbeffffff23297808 */ /* 0x000fe20000000100 */
[----:B------:R-:W-:Y:S01]  /*1df00*/  FFMA R39, R38, R39, R43 ;  /* 0x0000002726277223 */ /* 0x000fe2000000002b */
[----:B------:R-:W-:-:S02]  /*1df10*/  FSEL R35, R36, 1, P0 ;  /* 0x3f80000024237808 */ /* 0x000fc40000000000 */
[----:B------:R-:W-:Y:S01]  /*1df20*/  ISETP.GT.U32.AND P0, PT, R0, 0x1ffffff, PT ;  /* 0x01ffffff0000780c */ /* 0x000fe20003f04070 */
[C---:B------:R-:W-:Y:S02]  /*1df30*/  FFMA R39, R38.reuse, R39, R41 ;  /* 0x0000002726277223 */ /* 0x040fe40000000029 */
[----:B------:R-:W-:-:S04]  /*1df40*/  FFMA R38, R38, R35, RZ ;  /* 0x0000002326267223 */ /* 0x000fc800000000ff */
[----:B------:R-:W-:-:S04]  /*1df50*/  FFMA R35, R38, R39, R35 ;  /* 0x0000002726237223 */ /* 0x000fc80000000023 */
[----:B------:R-:W-:Y:S02]  /*1df60*/  @P1 FADD R35, RZ, -R35 ;  /* 0x80000023ff231221 */ /* 0x000fe40000000000 */
[----:B------:R-:W-:Y:S05]  /*1df70*/  @P0 BRA `(.L_x_606) ;  /* 0x00000000000c0947 */ /* 0x000fea0003800000 */
[----:B012---:R-:W-:-:S07]  /*1df80*/  MOV R44, 0x1dfa0 ;  /* 0x0001dfa0002c7802 */ /* 0x007fce0000000f00 */
[----:B-----5:R-:W-:Y:S05]  /*1df90*/  CALL.REL.NOINC `($__internal_1_$__cuda_sm20_rcp_rn_f32_slowpath) ;  /* 0x0000005000107944 */ /* 0x020fea0003c00000 */
[----:B------:R-:W-:Y:S05]  /*1dfa0*/  BRA `(.L_x_607) ;  /* 0x0000000000107947 */ /* 0x000fea0003800000 */
.L_x_606:
[----:B------:R-:W3:Y:S02]  /*1dfb0*/  MUFU.RCP R39, R50 ;  /* 0x0000003200277308 */ /* 0x000ee40000001000 */
[----:B---3--:R-:W-:-:S04]  /*1dfc0*/  FFMA R0, R50, R39, -1 ;  /* 0xbf80000032007423 */ /* 0x008fc80000000027 */
[----:B------:R-:W-:-:S04]  /*1dfd0*/  FADD.FTZ R0, -R0, -RZ ;  /* 0x800000ff00007221 */ /* 0x000fc80000010100 */
[----:B------:R-:W-:-:S07]  /*1dfe0*/  FFMA R2, R39, R0, R39 ;  /* 0x0000000027027223 */ /* 0x000fce0000000027 */
.L_x_607:
[----:B------:R-:W-:Y:S05]  /*1dff0*/  BSYNC.RECONVERGENT B1 ;  /* 0x0000000000017941 */ /* 0x000fea0003800200 */
.L_x_605:
[----:B------:R-:W3:Y:S01]  /*1e000*/  MUFU.RCP R0, R3 ;  /* 0x0000000300007308 */ /* 0x000ee20000001000 */
[----:B------:R-:W-:Y:S07]  /*1e010*/  BSSY.RECONVERGENT B2, `(.L_x_608) ;  /* 0x000000b000027945 */ /* 0x000fee0003800200 */
[----:B------:R-:W4:Y:S01]  /*1e020*/  FCHK P0, R2, R3 ;  /* 0x0000000302007302 */ /* 0x000f220000000000 */
[----:B---3--:R-:W-:-:S04]  /*1e030*/  FFMA R39, -R3, R0, 1 ;  /* 0x3f80000003277423 */ /* 0x008fc80000000100 */
[----:B------:R-:W-:-:S04]  /*1e040*/  FFMA R0, R0, R39, R0 ;  /* 0x0000002700007223 */ /* 0x000fc80000000000 */
[----:B------:R-:W-:-:S04]  /*1e050*/  FFMA R39, R0, R2, RZ ;  /* 0x0000000200277223 */ /* 0x000fc800000000ff */
[----:B------:R-:W-:-:S04]  /*1e060*/  FFMA R36, -R3, R39, R2 ;  /* 0x0000002703247223 */ /* 0x000fc80000000102 */
[----:B------:R-:W-:Y:S01]  /*1e070*/  FFMA R0, R0, R36, R39 ;  /* 0x0000002400007223 */ /* 0x000fe20000000027 */
[----:B----4-:R-:W-:Y:S06]  /*1e080*/  @!P0 BRA `(.L_x_609) ;  /* 0x00000000000c8947 */ /* 0x010fec0003800000 */
[----:B------:R-:W-:Y:S01]  /*1e090*/  IMAD.MOV.U32 R0, RZ, RZ, R2 ;  /* 0x000000ffff007224 */ /* 0x000fe200078e0002 */
[----:B------:R-:W-:-:S07]  /*1e0a0*/  MOV R2, 0x1e0c0 ;  /* 0x0001e0c000027802 */ /* 0x000fce0000000f00 */
[----:B012--5:R-:W-:Y:S05]  /*1e0b0*/  CALL.REL.NOINC `($__internal_2_$__cuda_sm3x_div_rn_noftz_f32_slowpath) ;  /* 0x00000050009c7944 */ /* 0x027fea0003c00000 */
.L_x_609:
[----:B------:R-:W-:Y:S05]  /*1e0c0*/  BSYNC.RECONVERGENT B2 ;  /* 0x0000000000027941 */ /* 0x000fea0003800200 */
.L_x_608:
[----:B-----5:R-:W-:Y:S01]  /*1e0d0*/  FADD R40, -R47, R40 ;  /* 0x000000282f287221 */ /* 0x020fe20000000100 */
[----:B------:R-:W-:Y:S03]  /*1e0e0*/  BSSY.RECONVERGENT B0, `(.L_x_610) ;  /* 0x0000040000007945 */ /* 0x000fe60003800200 */
[----:B------:R-:W-:-:S04]  /*1e0f0*/  FMUL R40, R35, R40 ;  /* 0x0000002823287220 */ /* 0x000fc80000400000 */
[----:B------:R-:W-:-:S04]  /*1e100*/  FMUL R35, R9, R40 ;  /* 0x0000002809237220 */ /* 0x000fc80000400000 */
[----:B------:R-:W-:-:S04]  /*1e110*/  FMUL R0, R35, R0 ;  /* 0x0000000023007220 */ /* 0x000fc80000400000 */
[C---:B------:R-:W-:Y:S01]  /*1e120*/  FMUL R43, R0.reuse, 0.63661974668502807617 ;  /* 0x3f22f983002b7820 */ /* 0x040fe20000400000 */
[----:B------:R-:W-:-:S05]  /*1e130*/  FSETP.GE.AND P0, PT, |R0|, 105615, PT ;  /* 0x47ce47800000780b */ /* 0x000fca0003f06200 */
[----:B------:R-:W3:Y:S02]  /*1e140*/  F2I.NTZ R43, R43 ;  /* 0x0000002b002b7305 */ /* 0x000ee40000203100 */
[----:B---3--:R-:W-:-:S05]  /*1e150*/  I2FP.F32.S32 R35, R43 ;  /* 0x0000002b00237245 */ /* 0x008fca0000201400 */
        /* <DEDUP_REMOVED lines=10> */
[----:B012---:R-:W-:-:S07]  /*1e200*/  LOP3.LUT R49, R2, 0x80000000, RZ, 0xfc, !PT ;  /* 0x8000000002317812 */ /* 0x007fce00078efcff */
.L_x_613:
        /* <DEDUP_REMOVED lines=20> */
[----:B------:R-:W4:Y:S01]  /*1e350*/  @P0 LDL R36, [R40+0x10] ;  /* 0x0000100028240983 */ /* 0x000f220000100800 */
[----:B------:R-:W-:Y:S01]  /*1e360*/  LOP3.LUT R38, R38, 0x1f, RZ, 0xc0, !PT ;  /* 0x0000001f26267812 */ /* 0x000fe200078ec0ff */
[----:B------:R-:W-:Y:S01]  /*1e370*/  UMOV UR4, 0x54442d19 ;  /* 0x54442d1900047882 */ /* 0x000fe20000000000 */
[----:B------:R-:W-:-:S02]  /*1e380*/  UMOV UR5, 0x3bf921fb ;  /* 0x3bf921fb00057882 */ /* 0x000fc40000000000 */
[-C--:B--2---:R-:W-:Y:S02]  /*1e390*/  @P0 SHF.L.W.U32.HI R2, R35, R38.reuse, R2 ;  /* 0x0000002623020219 */ /* 0x084fe40000010e02 */
[----:B----4-:R-:W-:Y:S02]  /*1e3a0*/  @P0 SHF.L.W.U32.HI R35, R36, R38, R35 ;  /* 0x0000002624230219 */ /* 0x010fe40000010e23 */
        /* <DEDUP_REMOVED lines=16> */
[----:B---3--:R-:W-:Y:S06]  /*1e4b0*/  BRA `(.L_x_611) ;  /* 0x0000000000087947 */ /* 0x008fec0003800000 */
.L_x_612:
[----:B------:R-:W-:Y:S01]  /*1e4c0*/  FMUL R2, RZ, R0 ;  /* 0x00000000ff027220 */ /* 0x000fe20000400000 */
[----:B------:R-:W-:-:S07]  /*1e4d0*/  MOV R43, RZ ;  /* 0x000000ff002b7202 */ /* 0x000fce0000000f00 */
.L_x_611:
[----:B------:R-:W-:Y:S05]  /*1e4e0*/  BSYNC.RECONVERGENT B0 ;  /* 0x0000000000007941 */ /* 0x000fea0003800200 */
.L_x_610:
[----:B------:R-:W3:Y:S02]  /*1e4f0*/  LDC.64 R38, c[0x0][0x388] ;  /* 0x0000e200ff267b82 */ /* 0x000ee40000000a00 */
[----:B---3--:R-:W-:-:S04]  /*1e500*/  IMAD.WIDE R38, R34, 0x480, R38 ;  /* 0x0000048022267825 */ /* 0x008fc800078e0226 */
[----:B------:R-:W-:-:S05]  /*1e510*/  IMAD.WIDE.U32 R50, R37, 0x4, R38 ;  /* 0x0000000425327825 */ /* 0x000fca00078e0026 */
[----:B------:R3:W5:Y:S04]  /*1e520*/  LDG.E R34, desc[UR6][R50.64+0x5680] ;  /* 0x0056800632227981 */ /* 0x000768000c1e1900 */
[----:B------:R3:W5:Y:S04]  /*1e530*/  LDG.E R35, desc[UR6][R50.64+0x5580] ;  /* 0x0055800632237981 */ /* 0x000768000c1e1900 */
[----:B------:R3:W5:Y:S04]  /*1e540*/  LDG.E R36, desc[UR6][R50.64+0x5600] ;  /* 0x0056000632247981 */ /* 0x000768000c1e1900 */
[----:B------:R3:W5:Y:S04]  /*1e550*/  LDG.E R37, desc[UR6][R50.64+0x5700] ;  /* 0x0057000632257981 */ /* 0x000768000c1e1900 */
[----:B------:R3:W5:Y:S04]  /*1e560*/  LDG.E R38, desc[UR6][R50.64+0x5780] ;  /* 0x0057800632267981 */ /* 0x000768000c1e1900 */
[----:B------:R3:W5:Y:S04]  /*1e570*/  LDG.E R39, desc[UR6][R50.64+0x5800] ;  /* 0x0058000632277981 */ /* 0x000768000c1e1900 */
[----:B------:R3:W5:Y:S04]  /*1e580*/  LDG.E R40, desc[UR6][R50.64+0x5880] ;  /* 0x0058800632287981 */ /* 0x000768000c1e1900 */
[----:B------:R3:W5:Y:S04]  /*1e590*/  LDG.E R41, desc[UR6][R50.64+0x5900] ;  /* 0x0059000632297981 */ /* 0x000768000c1e1900 */
[----:B------:R3:W5:Y:S01]  /*1e5a0*/  LDG.E R42, desc[UR6][R50.64+0x5980] ;  /* 0x00598006322a7981 */ /* 0x000762000c1e1900 */
[----:B012---:R-:W-:Y:S01]  /*1e5b0*/  LOP3.LUT R44, R43, 0x1, RZ, 0xc0, !PT ;  /* 0x000000012b2c7812 */ /* 0x007fe200078ec0ff */
[----:B------:R-:W-:-:S02]  /*1e5c0*/  IMAD.MOV.U32 R52, RZ, RZ, 0x37cbac00 ;  /* 0x37cbac00ff347424 */ /* 0x000fc400078e00ff */
[----:B------:R-:W-:Y:S01]  /*1e5d0*/  FMUL R49, R2, R2 ;  /* 0x0000000202317220 */ /* 0x000fe20000400000 */
[----:B------:R-:W-:Y:S01]  /*1e5e0*/  IMAD.MOV.U32 R53, RZ, RZ, 0x3e2aaaa8 ;  /* 0x3e2aaaa8ff357424 */ /* 0x000fe200078e00ff */
[----:B------:R-:W-:Y:S01]  /*1e5f0*/  ISETP.NE.U32.AND P0, PT, R44, 0x1, PT ;  /* 0x000000012c00780c */ /* 0x000fe20003f05070 */
[----:B------:R-:W-:Y:S02]  /*1e600*/  IMAD.MOV.U32 R44, RZ, RZ, 0x3c0885e4 ;  /* 0x3c0885e4ff2c7424 */ /* 0x000fe400078e00ff */
[----:B------:R-:W-:Y:S01]  /*1e610*/  FFMA R52, R49, R52, -0.0013887860113754868507 ;  /* 0xbab607ed31347423 */ /* 0x000fe20000000034 */
[----:B------:R-:W-:Y:S01]  /*1e620*/  LOP3.LUT P1, RZ, R43, 0x2, RZ, 0xc0, !PT ;  /* 0x000000022bff7812 */ /* 0x000fe2000782c0ff */
[----:B------:R-:W-:Y:S01]  /*1e630*/  BSSY.RECONVERGENT B0, `(.L_x_614) ;  /* 0x0000024000007945 */ /* 0x000fe20003800200 */
[----:B------:R-:W-:Y:S02]  /*1e640*/  FSEL R43, -R53, -0.4999999701976776123, P0 ;  /* 0xbeffffff352b7808 */ /* 0x000fe40000000100 */
[----:B------:R-:W-:-:S02]  /*1e650*/  FSEL R52, R52, -0.00019574658654164522886, !P0 ;  /* 0xb94d415334347808 */ /* 0x000fc40004000000 */
[----:B------:R-:W-:Y:S02]  /*1e660*/  FSEL R44, R44, 0.041666727513074874878, P0 ;  /* 0x3d2aaabb2c2c7808 */ /* 0x000fe40000000000 */
[----:B------:R-:W-:Y:S02]  /*1e670*/  FSEL R2, R2, 1, P0 ;  /* 0x3f80000002027808 */ /* 0x000fe40000000000 */
[----:B------:R-:W-:Y:S01]  /*1e680*/  FSETP.GE.AND P3, PT, |R6|, 105615, PT ;  /* 0x47ce47800600780b */ /* 0x000fe20003f66200 */
[----:B------:R-:W-:-:S04]  /*1e690*/  FFMA R44, R49, R52, R44 ;  /* 0x00000034312c7223 */ /* 0x000fc8000000002c */
[C---:B------:R-:W-:Y:S01]  /*1e6a0*/  FFMA R43, R49.reuse, R44, R43 ;  /* 0x0000002c312b7223 */ /* 0x040fe2000000002b */
[----:B------:R-:W-:Y:S01]  /*1e6b0*/  FFMA R49, R49, R2, RZ ;  /* 0x0000000231317223 */ /* 0x000fe200000000ff */
[----:B------:R-:W-:-:S03]  /*1e6c0*/  VIADD R44, R9, 0x1800000 ;  /* 0x01800000092c7836 */ /* 0x000fc60000000000 */
[----:B------:R-:W-:Y:S02]  /*1e6d0*/  FFMA R43, R49, R43, R2 ;  /* 0x0000002b312b7223 */ /* 0x000fe40000000002 */
[----:B------:R-:W-:Y:S02]  /*1e6e0*/  LOP3.LUT R44, R44, 0x7f800000, RZ, 0xc0, !PT ;  /* 0x7f8000002c2c7812 */ /* 0x000fe400078ec0ff */
[----:B------:R-:W-:Y:S01]  /*1e6f0*/  @P1 FADD R43, RZ, -R43 ;  /* 0x8000002bff2b1221 */ /* 0x000fe20000000000 */
[----:B------:R-:W-:Y:S02]  /*1e700*/  FSETP.NEU.AND P1, PT, |R0|, +INF , PT ;  /* 0x7f8000000000780b */ /* 0x000fe40003f2d200 */
[----:B------:R-:W-:Y:S01]  /*1e710*/  ISETP.GT.U32.AND P2, PT, R44, 0x1ffffff, PT ;  /* 0x01ffffff2c00780c */ /* 0x000fe20003f44070 */
[----:B------:R-:W-:Y:S01]  /*1e720*/  FMUL R2, R48, R43 ;  /* 0x0000002b30027220 */ /* 0x000fe20000400000 */
[----:B------:R-:W-:-:S04]  /*1e730*/  FSETP.LTU.OR P1, PT, |R0|, 105615, !P1 ;  /* 0x47ce47800000780b */ /* 0x000fc80004f29600 */
[----:B------:R-:W-:-:S04]  /*1e740*/  FSETP.NEU.AND P0, PT, |R2|, +INF , PT ;  /* 0x7f8000000200780b */ /* 0x000fc80003f0d200 */
[----:B------:R-:W-:-:S05]  /*1e750*/  FSETP.LTU.OR P0, PT, |R2|, 105615, !P0 ;  /* 0x47ce47800200780b */ /* 0x000fca0004709600 */
[----:B---3--:R-:W-:Y:S08]  /*1e760*/  @P1 BRA `(.L_x_615) ;  /* 0x0000000000401947 */ /* 0x008ff00003800000 */
[----:B------:R-:W-:Y:S01]  /*1e770*/  IMAD.SHL.U32 R43, R0, 0x100, RZ ;  /* 0x00000100002b7824 */ /* 0x000fe200078e00ff */
[----:B------:R-:W-:Y:S01]  /*1e780*/  UMOV UR4, URZ ;  /* 0x000000ff00047c82 */ /* 0x000fe20008000000 */
[----:B------:R-:W-:Y:S02]  /*1e790*/  IMAD.MOV.U32 R53, RZ, RZ, RZ ;  /* 0x000000ffff357224 */ /* 0x000fe400078e00ff */
[----:B------:R-:W-:Y:S01]  /*1e7a0*/  IMAD.MOV.U32 R0, RZ, RZ, RZ ;  /* 0x000000ffff007224 */ /* 0x000fe200078e00ff */
[----:B------:R-:W-:-:S07]  /*1e7b0*/  LOP3.LUT R55, R43, 0x80000000, RZ, 0xfc, !PT ;  /* 0x800000002b377812 */ /* 0x000fce00078efcff */
.L_x_616:
        /* <DEDUP_REMOVED lines=11> */
.L_x_615:
[----:B------:R-:W-:Y:S05]  /*1e870*/  BSYNC.RECONVERGENT B0 ;  /* 0x0000000000007941 */ /* 0x000fea0003800200 */
.L_x_614:
[----:B------:R-:W-:Y:S04]  /*1e880*/  BSSY.RECONVERGENT B0, `(.L_x_617) ;  /* 0x0000012000007945 */ /* 0x000fe80003800200 */
[----:B------:R-:W-:Y:S05]  /*1e890*/  @P0 BRA `(.L_x_618) ;  /* 0x0000000000400947 */ /* 0x000fea0003800000 */
[----:B------:R-:W-:Y:S02]  /*1e8a0*/  IMAD.SHL.U32 R0, R2, 0x100, RZ ;  /* 0x0000010002007824 */ /* 0x000fe400078e00ff */
[----:B------:R-:W-:Y:S02]  /*1e8b0*/  HFMA2 R55, -RZ, RZ, 0, 0 ;  /* 0x00000000ff377431 */ /* 0x000fe400000001ff */
[----:B0-----:R-:W-:Y:S01]  /*1e8c0*/  IMAD.MOV.U32 R43, RZ, RZ, RZ ;  /* 0x000000ffff2b7224 */ /* 0x001fe200078e00ff */
[----:B------:R-:W-:Y:S01]  /*1e8d0*/  UMOV UR4, URZ ;  /* 0x000000ff00047c82 */ /* 0x000fe20008000000 */
[----:B------:R-:W-:-:S07]  /*1e8e0*/  LOP3.LUT R57, R0, 0x80000000, RZ, 0xfc, !PT ;  /* 0x8000000000397812 */ /* 0x000fce00078efcff */
.L_x_619:
        /* <DEDUP_REMOVED lines=11> */
.L_x_618:
[----:B------:R-:W-:Y:S05]  /*1e9a0*/  BSYNC.RECONVERGENT B0 ;  /* 0x0000000000007941 */ /* 0x000fea0003800200 */
.L_x_617:
[----:B------:R-:W-:Y:S04]  /*1e9b0*/  BSSY.RECONVERGENT B0, `(.L_x_620) ;  /* 0x0000012000007945 */ /* 0x000fe80003800200 */
[----:B------:R-:W-:Y:S05]  /*1e9c0*/  @P0 BRA `(.L_x_621) ;  /* 0x0000000000400947 */ /* 0x000fea0003800000 */
[----:B------:R-:W-:Y:S01]  /*1e9d0*/  IMAD.SHL.U32 R2, R2, 0x100, RZ ;  /* 0x0000010002027824 */ /* 0x000fe200078e00ff */
[----:B------:R-:W-:Y:S01]  /*1e9e0*/  UMOV UR4, URZ ;  /* 0x000000ff00047c82 */ /* 0x000fe20008000000 */
[----:B-1----:R-:W-:Y:S02]  /*1e9f0*/  IMAD.MOV.U32 R53, RZ, RZ, RZ ;  /* 0x000000ffff357224 */ /* 0x002fe400078e00ff */
[----:B------:R-:W-:Y:S01]  /*1ea00*/  IMAD.MOV.U32 R0, RZ, RZ, RZ ;  /* 0x000000ffff007224 */ /* 0x000fe200078e00ff */
[----:B------:R-:W-:-:S07]  /*1ea10*/  LOP3.LUT R55, R2, 0x80000000, RZ, 0xfc, !PT ;  /* 0x8000000002377812 */ /* 0x000fce00078efcff */
.L_x_622:
        /* <DEDUP_REMOVED lines=11> */
.L_x_621:
[----:B------:R-:W-:Y:S05]  /*1ead0*/  BSYNC.RECONVERGENT B0 ;  /* 0x0000000000007941 */ /* 0x000fea0003800200 */
.L_x_620:
[----:B------:R-:W-:Y:S01]  /*1eae0*/  BSSY.RECONVERGENT B1, `(.L_x_623) ;  /* 0x000000c000017945 */ /* 0x000fe20003800200 */
[----:B-----5:R-:W-:-:S03]  /*1eaf0*/  FADD R48, -R47, R34 ;  /* 0x000000222f307221 */ /* 0x020fc60000000100 */
[----:B------:R-:W-:Y:S05]  /*1eb00*/  @P2 BRA `(.L_x_624) ;  /* 0x0000000000142947 */ /* 0x000fea0003800000 */
[----:B------:R-:W-:Y:S01]  /*1eb10*/  IMAD.MOV.U32 R50, RZ, RZ, R9 ;  /* 0x000000ffff327224 */ /* 0x000fe200078e0009 */
[----:B0-----:R-:W-:-:S07]  /*1eb20*/  MOV R44, 0x1eb40 ;  /* 0x0001eb40002c7802 */ /* 0x001fce0000000f00 */
[----:B-12---:R-:W-:Y:S05]  /*1eb30*/  CALL.REL.NOINC `($__internal_1_$__cuda_sm20_rcp_rn_f32_slowpath) ;  /* 0x0000004400287944 */ /* 0x006fea0003c00000 */
[----:B------:R-:W-:Y:S01]  /*1eb40*/  IMAD.MOV.U32 R47, RZ, RZ, R2 ;  /* 0x000000ffff2f7224 */ /* 0x000fe200078e0002 */
[----:B------:R-:W-:Y:S06]  /*1eb50*/  BRA `(.L_x_625) ;  /* 0x0000000000107947 */ /* 0x000fec0003800000 */
.L_x_624:
[----:B-1----:R-:W2:Y:S02]  /*1eb60*/  MUFU.RCP R0, R9 ;  /* 0x0000000900007308 */ /* 0x002ea40000001000 */
[----:B--2---:R-:W-:-:S04]  /*1eb70*/  FFMA R2, R9, R0, -1 ;  /* 0xbf80000009027423 */ /* 0x004fc80000000000 */
[----:B------:R-:W-:-:S04]  /*1eb80*/  FADD.FTZ R47, -R2, -RZ ;  /* 0x800000ff022f7221 */ /* 0x000fc80000010100 */
[----:B------:R-:W-:-:S07]  /*1eb90*/  FFMA R47, R0, R47, R0 ;  /* 0x0000002f002f7223 */ /* 0x000fce0000000000 */
.L_x_625:
[----:B------:R-:W-:Y:S05]  /*1eba0*/  BSYNC.RECONVERGENT B1 ;  /* 0x0000000000017941 */ /* 0x000fea0003800200 */
.L_x_623:
[----:B------:R-:W-:Y:S01]  /*1ebb0*/  BSSY.RECONVERGENT B0, `(.L_x_626) ;  /* 0x0000038000007945 */ /* 0x000fe20003800200 */
[----:B------:R-:W-:Y:S01]  /*1ebc0*/  MOV R49, R46 ;  /* 0x0000002e00317202 */ /* 0x000fe20000000f00 */
[----:B0-----:R-:W-:Y:S02]  /*1ebd0*/  IMAD.MOV.U32 R44, RZ, RZ, R45 ;  /* 0x000000ffff2c7224 */ /* 0x001fe400078e002d */
        /* <DEDUP_REMOVED lines=8> */
.L_x_629:
        /* <DEDUP_REMOVED lines=19> */
[----:B0-----:R-:W2:Y:S04]  /*1ed90*/  LDL R43, [R52+0x14] ;  /* 0x00001400342b7983 */ /* 0x001ea80000100800 */
        /* <DEDUP_REMOVED lines=23> */
.L_x_628:
[----:B------:R-:W-:Y:S01]  /*1ef10*/  FMUL R44, RZ, R6 ;  /* 0x00000006ff2c7220 */ /* 0x000fe20000400000 */
[----:B------:R-:W-:-:S07]  /*1ef20*/  MOV R49, RZ ;  /* 0x000000ff00317202 */ /* 0x000fce0000000f00 */
.L_x_627:
[----:B------:R-:W-:Y:S05]  /*1ef30*/  BSYNC.RECONVERGENT B0 ;  /* 0x0000000000007941 */ /* 0x000fea0003800200 */
.L_x_626:
[C---:B------:R-:W-:Y:S01]  /*1ef40*/  LOP3.LUT R2, R49.reuse, 0x1, RZ, 0xc0, !PT ;  /* 0x0000000131027812 */ /* 0x040fe200078ec0ff */
[----:B------:R-:W-:Y:S02]  /*1ef50*/  IMAD.MOV.U32 R0, RZ, RZ, 0x37cbac00 ;  /* 0x37cbac00ff007424 */ /* 0x000fe400078e00ff */
[----:B------:R-:W-:Y:S01]  /*1ef60*/  FMUL R50, R44, R44 ;  /* 0x0000002c2c327220 */ /* 0x000fe20000400000 */
[----:B------:R-:W-:Y:S01]  /*1ef70*/  VIADD R49, R49, 0x1 ;  /* 0x0000000131317836 */ /* 0x000fe20000000000 */
[----:B------:R-:W-:Y:S01]  /*1ef80*/  ISETP.NE.U32.AND P0, PT, R2, 0x1, PT ;  /* 0x000000010200780c */ /* 0x000fe20003f05070 */
[----:B------:R-:W-:Y:S02]  /*1ef90*/  IMAD.MOV.U32 R2, RZ, RZ, 0x3c0885e4 ;  /* 0x3c0885e4ff027424 */ /* 0x000fe400078e00ff */
[----:B------:R-:W-:Y:S01]  /*1efa0*/  FFMA R51, R50, R0, -0.0013887860113754868507 ;  /* 0xbab607ed32337423 */ /* 0x000fe20000000000 */
[----:B------:R-:W-:Y:S01]  /*1efb0*/  IMAD.MOV.U32 R43, RZ, RZ, 0x3e2aaaa8 ;  /* 0x3e2aaaa8ff2b7424 */ /* 0x000fe200078e00ff */
[----:B------:R-:W-:Y:S01]  /*1efc0*/  LOP3.LUT P1, RZ, R49, 0x2, RZ, 0xc0, !PT ;  /* 0x0000000231ff7812 */ /* 0x000fe2000782c0ff */
[----:B------:R-:W-:Y:S01]  /*1efd0*/  BSSY.RECONVERGENT B0, `(.L_x_630) ;  /* 0x000003f000007945 */ /* 0x000fe20003800200 */
[----:B------:R-:W-:-:S02]  /*1efe0*/  FSEL R53, R2, 0.041666727513074874878, !P0 ;  /* 0x3d2aaabb02357808 */ /* 0x000fc40004000000 */
[----:B------:R-:W-:Y:S02]  /*1eff0*/  FSEL R51, R51, -0.00019574658654164522886, P0 ;  /* 0xb94d415333337808 */ /* 0x000fe40000000000 */
[----:B------:R-:W-:Y:S02]  /*1f000*/  FSEL R49, R44, 1, !P0 ;  /* 0x3f8000002c317808 */ /* 0x000fe40004000000 */
[----:B------:R-:W-:Y:S01]  /*1f010*/  FSEL R52, -R43, -0.4999999701976776123, !P0 ;  /* 0xbeffffff2b347808 */ /* 0x000fe20004000100 */
[C---:B------:R-:W-:Y:S02]  /*1f020*/  FFMA R51, R50.reuse, R51, R53 ;  /* 0x0000003332337223 */ /* 0x040fe40000000035 */
[C---:B------:R-:W-:Y:S02]  /*1f030*/  FFMA R44, R50.reuse, R49, RZ ;  /* 0x00000031322c7223 */ /* 0x040fe400000000ff */
[----:B------:R-:W-:-:S04]  /*1f040*/  FFMA R51, R50, R51, R52 ;  /* 0x0000003332337223 */ /* 0x000fc80000000034 */
[----:B------:R-:W-:-:S04]  /*1f050*/  FFMA R49, R44, R51, R49 ;  /* 0x000000332c317223 */ /* 0x000fc80000000031 */
[----:B------:R-:W-:Y:S01]  /*1f060*/  @P1 FADD R49, RZ, -R49 ;  /* 0x80000031ff311221 */ /* 0x000fe20000000000 */
        /* <DEDUP_REMOVED lines=8> */
.L_x_633:
        /* <DEDUP_REMOVED lines=43> */
.L_x_632:
[----:B------:R-:W-:Y:S01]  /*1f3a0*/  FMUL R45, RZ, R6 ;  /* 0x00000006ff2d7220 */ /* 0x000fe20000400000 */
[----:B------:R-:W-:-:S07]  /*1f3b0*/  IMAD.MOV.U32 R46, RZ, RZ, RZ ;  /* 0x000000ffff2e7224 */ /* 0x000fce00078e00ff */
.L_x_631:
[----:B------:R-:W-:Y:S05]  /*1f3c0*/  BSYNC.RECONVERGENT B0 ;  /* 0x0000000000007941 */ /* 0x000fea0003800200 */
.L_x_630:
[----:B------:R-:W-:Y:S01]  /*1f3d0*/  FMUL R44, R45, R45 ;  /* 0x0000002d2d2c7220 */ /* 0x000fe20000400000 */
[C---:B------:R-:W-:Y:S01]  /*1f3e0*/  LOP3.LUT R51, R46.reuse, 0x1, RZ, 0xc0, !PT ;  /* 0x000000012e337812 */ /* 0x040fe200078ec0ff */
[----:B------:R-:W-:Y:S01]  /*1f3f0*/  BSSY.RECONVERGENT B0, `(.L_x_634) ;  /* 0x0000045000007945 */ /* 0x000fe20003800200 */
[----:B------:R-:W-:Y:S01]  /*1f400*/  LOP3.LUT P1, RZ, R46, 0x2, RZ, 0xc0, !PT ;  /* 0x000000022eff7812 */ /* 0x000fe2000782c0ff */
[----:B------:R-:W-:Y:S01]  /*1f410*/  FFMA R50, R44, R0, -0.0013887860113754868507 ;  /* 0xbab607ed2c327423 */ /* 0x000fe20000000000 */
[----:B------:R-:W-:-:S04]  /*1f420*/  ISETP.NE.U32.AND P0, PT, R51, 0x1, PT ;  /* 0x000000013300780c */ /* 0x000fc80003f05070 */
[----:B------:R-:W-:Y:S02]  /*1f430*/  FSEL R51, R50, -0.00019574658654164522886, !P0 ;  /* 0xb94d415332337808 */ /* 0x000fe40004000000 */
[----:B------:R-:W-:Y:S02]  /*1f440*/  FSEL R53, R2, 0.041666727513074874878, P0 ;  /* 0x3d2aaabb02357808 */ /* 0x000fe40000000000 */
[----:B------:R-:W-:Y:S02]  /*1f450*/  FSEL R45, R45, 1, P0 ;  /* 0x3f8000002d2d7808 */ /* 0x000fe40000000000 */
[----:B------:R-:W-:Y:S01]  /*1f460*/  FSEL R50, -R43, -0.4999999701976776123, P0 ;  /* 0xbeffffff2b327808 */ /* 0x000fe20000000100 */
[----:B------:R-:W-:Y:S01]  /*1f470*/  FFMA R51, R44, R51, R53 ;  /* 0x000000332c337223 */ /* 0x000fe20000000035 */
[----:B------:R-:W-:Y:S01]  /*1f480*/  FSETP.GE.AND P0, PT, |R10|, 105615, PT ;  /* 0x47ce47800a00780b */ /* 0x000fe20003f06200 */
[----:B------:R-:W-:Y:S01]  /*1f490*/  FFMA R46, R44, R45, RZ ;  /* 0x0000002d2c2e7223 */ /* 0x000fe200000000ff */
[----:B------:R-:W-:-:S02]  /*1f4a0*/  IMAD.MOV.U32 R53, RZ, RZ, R33 ;  /* 0x000000ffff357224 */ /* 0x000fc400078e0021 */
[----:B------:R-:W-:Y:S01]  /*1f4b0*/  FFMA R50, R44, R51, R50 ;  /* 0x000000332c327223 */ /* 0x000fe20000000032 */
[----:B------:R-:W-:-:S03]  /*1f4c0*/  IMAD.MOV.U32 R44, RZ, RZ, R32 ;  /* 0x000000ffff2c7224 */ /* 0x000fc600078e0020 */
        /* <DEDUP_REMOVED lines=10> */
.L_x_637:
        /* <DEDUP_REMOVED lines=43> */
.L_x_636:
[----:B------:R-:W-:Y:S01]  /*1f820*/  FMUL R44, RZ, R10 ;  /* 0x0000000aff2c7220 */ /* 0x000fe20000400000 */
[----:B------:R-:W-:-:S07]  /*1f830*/  IMAD.MOV.U32 R53, RZ, RZ, RZ ;  /* 0x000000ffff357224 */ /* 0x000fce00078e00ff */
.L_x_635:
[----:B------:R-:W-:Y:S05]  /*1f840*/  BSYNC.RECONVERGENT B0 ;  /* 0x0000000000007941 */ /* 0x000fea0003800200 */
.L_x_634:
[----:B------:R-:W-:Y:S01]  /*1f850*/  FMUL R45, R44, R44 ;  /* 0x0000002c2c2d7220 */ /* 0x000fe20000400000 */
[----:B------:R-:W-:Y:S01]  /*1f860*/  LOP3.LUT R51, R53, 0x1, RZ, 0xc0, !PT ;  /* 0x0000000135337812 */ /* 0x000fe200078ec0ff */
[----:B------:R-:W-:Y:S02]  /*1f870*/  BSSY.RECONVERGENT B0, `(.L_x_638) ;  /* 0x0000043000007945 */ /* 0x000fe40003800200 */
[----:B------:R-:W-:Y:S01]  /*1f880*/  FFMA R50, R45, R0, -0.0013887860113754868507 ;  /* 0xbab607ed2d327423 */ /* 0x000fe20000000000 */
[----:B------:R-:W-:Y:S01]  /*1f890*/  ISETP.NE.U32.AND P0, PT, R51, 0x1, PT ;  /* 0x000000013300780c */ /* 0x000fe20003f05070 */
[----:B------:R-:W-:-:S03]  /*1f8a0*/  VIADD R51, R53, 0x1 ;  /* 0x0000000135337836 */ /* 0x000fc60000000000 */
[----:B------:R-:W-:Y:S02]  /*1f8b0*/  FSEL R50, R50, -0.00019574658654164522886, P0 ;  /* 0xb94d415332327808 */ /* 0x000fe40000000000 */
[----:B------:R-:W-:Y:S02]  /*1f8c0*/  FSEL R54, R2, 0.041666727513074874878, !P0 ;  /* 0x3d2aaabb02367808 */ /* 0x000fe40004000000 */
[----:B------:R-:W-:Y:S02]  /*1f8d0*/  FSEL R52, R44, 1, !P0 ;  /* 0x3f8000002c347808 */ /* 0x000fe40004000000 */
[----:B------:R-:W-:Y:S01]  /*1f8e0*/  FSEL R53, -R43, -0.4999999701976776123, !P0 ;  /* 0xbeffffff2b357808 */ /* 0x000fe20004000100 */
[----:B------:R-:W-:Y:S01]  /*1f8f0*/  FFMA R50, R45, R50, R54 ;  /* 0x000000322d327223 */ /* 0x000fe20000000036 */
[----:B------:R-:W-:Y:S02]  /*1f900*/  FSETP.GE.AND P0, PT, |R10|, 105615, PT ;  /* 0x47ce47800a00780b */ /* 0x000fe40003f06200 */
[----:B------:R-:W-:Y:S01]  /*1f910*/  LOP3.LUT P1, RZ, R51, 0x2, RZ, 0xc0, !PT ;  /* 0x0000000233ff7812 */ /* 0x000fe2000782c0ff */
[C---:B------:R-:W-:Y:S01]  /*1f920*/  FFMA R51, R45.reuse, R52, RZ ;  /* 0x000000342d337223 */ /* 0x040fe200000000ff */
[----:B------:R-:W-:-:S04]  /*1f930*/  FFMA R50, R45, R50, R53 ;  /* 0x000000322d327223 */ /* 0x000fc80000000035 */
[----:B------:R-:W-:-:S07]  /*1f940*/  FFMA R52, R51, R50, R52 ;  /* 0x0000003233347223 */ /* 0x000fce0000000034 */
[----:B------:R-:W-:Y:S01]  /*1f950*/  @P1 FADD R52, RZ, -R52 ;  /* 0x80000034ff341221 */ /* 0x000fe20000000000 */
[----:B------:R-:W-:Y:S06]  /*1f960*/  @!P0 BRA `(.L_x_639) ;  /* 0x0000000000cc8947 */ /* 0x000fec0003800000 */
[----:B------:R-:W-:-:S13]  /*1f970*/  FSETP.NEU.AND P0, PT, |R10|, +INF , PT ;  /* 0x7f8000000a00780b */ /* 0x000fda0003f0d200 */
[----:B------:R-:W-:Y:S05]  /*1f980*/  @!P0 BRA `(.L_x_640) ;  /* 0x0000000000bc8947 */ /* 0x000fea0003800000 */
[----:B------:R-:W-:Y:S01]  /*1f990*/  IMAD.SHL.U32 R32, R10, 0x100, RZ ;  /* 0x000001000a207824 */ /* 0x000fe200078e00ff */
[----:B------:R-:W-:Y:S01]  /*1f9a0*/  CS2R R50, SRZ ;  /* 0x0000000000327805 */ /* 0x000fe2000001ff00 */
[----:B------:R-:W-:-:S03]  /*1f9b0*/  UMOV UR4, URZ ;  /* 0x000000ff00047c82 */ /* 0x000fc60008000000 */
[----:B------:R-:W-:-:S07]  /*1f9c0*/  LOP3.LUT R55, R32, 0x80000000, RZ, 0xfc, !PT ;  /* 0x8000000020377812 */ /* 0x000fce00078efcff */
.L_x_641:
        /* <DEDUP_REMOVED lines=30> */
[----:B------:R-:W-:-:S04]  /*1fbb0*/  SHF.R.S32.HI R54, RZ, 0x1f, R53 ;  /* 0x0000001fff367819 */ /* 0x000fc80000011435 */
[C---:B------:R-:W-:Y:S02]  /*1fbc0*/  LOP3.LUT R44, R54.reuse, R33, RZ, 0x3c, !PT ;  /* 0x00000021362c7212 */ /* 0x040fe400078e3cff */
[----:B------:R-:W-:Y:S02]  /*1fbd0*/  LOP3.LUT R45, R54, R53, RZ, 0x3c, !PT ;  /* 0x00000035362d7212 */ /* 0x000fe400078e3cff */
[C---:B------:R-:W-:Y:S02]  /*1fbe0*/  LEA.HI R33, R53.reuse, R32, RZ, 0x1 ;  /* 0x0000002035217211 */ /* 0x040fe400078f08ff */
[----:B------:R-:W-:Y:S02]  /*1fbf0*/  LOP3.LUT R54, R53, R10, RZ, 0x3c, !PT ;  /* 0x0000000a35367212 */ /* 0x000fe400078e3cff */
[----:B------:R-:W1:Y:S01]  /*1fc00*/  I2F.F64.S64 R44, R44 ;  /* 0x0000002c002c7312 */ /* 0x000e620000301c00 */
[----:B------:R-:W-:Y:S02]  /*1fc10*/  IADD3 R32, PT, PT, -R33, RZ, RZ ;  /* 0x000000ff21207210 */ /* 0x000fe40007ffe1ff */
[----:B------:R-:W-:-:S03]  /*1fc20*/  ISETP.GE.AND P0, PT, R54, RZ, PT ;  /* 0x000000ff3600720c */ /* 0x000fc60003f06270 */
[----:B------:R-:W-:Y:S01]  /*1fc30*/  @!P1 IMAD.MOV.U32 R33, RZ, RZ, R32 ;  /* 0x000000ffff219224 */ /* 0x000fe200078e0020 */
[----:B-1----:R-:W-:-:S10]  /*1fc40*/  DMUL R50, R44, UR4 ;  /* 0x000000042c327c28 */ /* 0x002fd40008000000 */
[----:B------:R-:W0:Y:S02]  /*1fc50*/  F2F.F32.F64 R50, R50 ;  /* 0x0000003200327310 */ /* 0x000e240000301000 */
[----:B0-----:R-:W-:Y:S01]  /*1fc60*/  FSEL R32, -R50, R50, !P0 ;  /* 0x0000003232207208 */ /* 0x001fe20004000100 */
[----:B------:R-:W-:Y:S06]  /*1fc70*/  BRA `(.L_x_639) ;  /* 0x0000000000087947 */ /* 0x000fec0003800000 */
.L_x_640:
[----:B------:R-:W-:Y:S01]  /*1fc80*/  FMUL R32, RZ, R10 ;  /* 0x0000000aff207220 */ /* 0x000fe20000400000 */
[----:B------:R-:W-:-:S07]  /*1fc90*/  IMAD.MOV.U32 R33, RZ, RZ, RZ ;  /* 0x000000ffff217224 */ /* 0x000fce00078e00ff */
.L_x_639:
[----:B------:R-:W-:Y:S05]  /*1fca0*/  BSYNC.RECONVERGENT B0 ;  /* 0x0000000000007941 */ /* 0x000fea0003800200 */
.L_x_638:
[----:B------:R-:W-:Y:S01]  /*1fcb0*/  FMUL R45, R32, R32 ;  /* 0x00000020202d7220 */ /* 0x000fe20000400000 */
[C---:B------:R-:W-:Y:S01]  /*1fcc0*/  LOP3.LUT R44, R33.reuse, 0x1, RZ, 0xc0, !PT ;  /* 0x00000001212c7812 */ /* 0x040fe200078ec0ff */
[----:B------:R-:W-:Y:S01]  /*1fcd0*/  BSSY.RECONVERGENT B1, `(.L_x_642) ;  /* 0x000001a000017945 */ /* 0x000fe20003800200 */
[----:B------:R-:W-:Y:S01]  /*1fce0*/  LOP3.LUT P1, RZ, R33, 0x2, RZ, 0xc0, !PT ;  /* 0x0000000221ff7812 */ /* 0x000fe2000782c0ff */
[----:B------:R-:W-:Y:S01]  /*1fcf0*/  FFMA R0, R45, R0, -0.0013887860113754868507 ;  /* 0xbab607ed2d007423 */ /* 0x000fe20000000000 */
[----:B------:R-:W-:Y:S01]  /*1fd00*/  ISETP.NE.U32.AND P0, PT, R44, 0x1, PT ;  /* 0x000000012c00780c */ /* 0x000fe20003f05070 */
[----:B------:R-:W-:-:S03]  /*1fd10*/  VIADD R33, R52, 0x1800000 ;  /* 0x0180000034217836 */ /* 0x000fc60000000000 */
[----:B------:R-:W-:Y:S02]  /*1fd20*/  FSEL R2, R2, 0.041666727513074874878, P0 ;  /* 0x3d2aaabb02027808 */ /* 0x000fe40000000000 */
[----:B------:R-:W-:Y:S02]  /*1fd30*/  FSEL R0, R0, -0.00019574658654164522886, !P0 ;  /* 0xb94d415300007808 */ /* 0x000fe40004000000 */
[----:B------:R-:W-:Y:S02]  /*1fd40*/  LOP3.LUT R33, R33, 0x7f800000, RZ, 0xc0, !PT ;  /* 0x7f80000021217812 */ /* 0x000fe400078ec0ff */
[----:B------:R-:W-:Y:S01]  /*1fd50*/  FSEL R32, R32, 1, P0 ;  /* 0x3f80000020207808 */ /* 0x000fe20000000000 */
[----:B------:R-:W-:Y:S01]  /*1fd60*/  FFMA R0, R45, R0, R2 ;  /* 0x000000002d007223 */ /* 0x000fe20000000002 */
[----:B------:R-:W-:Y:S02]  /*1fd70*/  FSEL R2, -R43, -0.4999999701976776123, P0 ;  /* 0xbeffffff2b027808 */ /* 0x000fe40000000100 */
[----:B------:R-:W-:-:S03]  /*1fd80*/  ISETP.GT.U32.AND P0, PT, R33, 0x1ffffff, PT ;  /* 0x01ffffff2100780c */ /* 0x000fc60003f04070 */
[C---:B------:R-:W-:Y:S01]  /*1fd90*/  FFMA R0, R45.reuse, R0, R2 ;  /* 0x000000002d007223 */ /* 0x040fe20000000002 */
[----:B------:R-:W-:-:S04]  /*1fda0*/  FFMA R45, R45, R32, RZ ;  /* 0x000000202d2d7223 */ /* 0x000fc800000000ff */
[----:B------:R-:W-:-:S04]  /*1fdb0*/  FFMA R32, R45, R0, R32 ;  /* 0x000000002d207223 */ /* 0x000fc80000000020 */
[----:B------:R-:W-:Y:S01]  /*1fdc0*/  @P1 FADD R32, RZ, -R32 ;  /* 0x80000020ff201221 */ /* 0x000fe20000000000 */
[----:B------:R-:W-:Y:S06]  /*1fdd0*/  @P0 BRA `(.L_x_643) ;  /* 0x0000000000140947 */ /* 0x000fec0003800000 */
[----:B------:R-:W-:Y:S01]  /*1fde0*/  IMAD.MOV.U32 R50, RZ, RZ, R52 ;  /* 0x000000ffff327224 */ /* 0x000fe200078e0034 */
[----:B------:R-:W-:-:S07]  /*1fdf0*/  MOV R44, 0x1fe10 ;  /* 0x0001fe10002c7802 */ /* 0x000fce0000000f00 */
[----:B------:R-:W-:Y:S05]  /*1fe00*/  CALL.REL.NOINC `($__internal_1_$__cuda_sm20_rcp_rn_f32_slowpath) ;  /* 0x0000003000747944 */ /* 0x000fea0003c00000 */
[----:B------:R-:W-:Y:S01]  /*1fe10*/  IMAD.MOV.U32 R56, RZ, RZ, R2 ;  /* 0x000000ffff387224 */ /* 0x000fe200078e0002 */
[----:B------:R-:W-:Y:S06]  /*1fe20*/  BRA `(.L_x_644) ;  /* 0x0000000000107947 */ /* 0x000fec0003800000 */
.L_x_643:
[----:B------:R-:W0:Y:S02]  /*1fe30*/  MUFU.RCP R33, R52 ;  /* 0x0000003400217308 */ /* 0x000e240000001000 */
[----:B0-----:R-:W-:-:S04]  /*1fe40*/  FFMA R0, R52, R33, -1 ;  /* 0xbf80000034007423 */ /* 0x001fc80000000021 */
[----:B------:R-:W-:-:S04]  /*1fe50*/  FADD.FTZ R0, -R0, -RZ ;  /* 0x800000ff00007221 */ /* 0x000fc80000010100 */
[----:B------:R-:W-:-:S07]  /*1fe60*/  FFMA R56, R33, R0, R33 ;  /* 0x0000000021387223 */ /* 0x000fce0000000021 */
.L_x_644:
[----:B------:R-:W-:Y:S05]  /*1fe70*/  BSYNC.RECONVERGENT B1 ;  /* 0x0000000000017941 */ /* 0x000fea0003800200 */
.L_x_642:
        /* <DEDUP_REMOVED lines=12> */
[----:B------:R-:W-:-:S07]  /*1ff40*/  IMAD.MOV.U32 R53, RZ, RZ, R0 ;  /* 0x000000ffff357224 */ /* 0x000fce00078e0000 */
.L_x_646:
[----:B------:R-:W-:Y:S05]  /*1ff50*/  BSYNC.RECONVERGENT B2 ;  /* 0x0000000000027941 */ /* 0x000fea0003800200 */
.L_x_645:
[----:B------:R-:W-:Y:S01]  /*1ff60*/  FMUL R0, R48, R32 ;  /* 0x0000002030007220 */ /* 0x000fe20000400000 */
[----:B------:R-:W-:Y:S03]  /*1ff70*/  BSSY.RECONVERGENT B0, `(.L_x_647) ;  /* 0x0000041000007945 */ /* 0x000fe60003800200 */
[----:B------:R-:W-:-:S04]  /*1ff80*/  FMUL R0, R9, R0 ;  /* 0x0000000009007220 */ /* 0x000fc80000400000 */
[----:B------:R-:W-:-:S04]  /*1ff90*/  FMUL R57, R0, R53 ;  /* 0x0000003500397220 */ /* 0x000fc80000400000 */
[C---:B------:R-:W-:Y:S01]  /*1ffa0*/  FMUL R52, R57.reuse, 0.63661974668502807617 ;  /* 0x3f22f98339347820 */ /* 0x040fe20000400000 */
[----:B------:R-:W-:-:S05]  /*1ffb0*/  FSETP.GE.AND P0, PT, |R57|, 105615, PT ;  /* 0x47ce47803900780b */ /* 0x000fca0003f06200 */
[----:B------:R-:W0:Y:S02]  /*1ffc0*/  F2I.NTZ R52, R52 ;  /* 0x0000003400347305 */ /* 0x000e240000203100 */
[----:B0-----:R-:W-:Y:S01]  /*1ffd0*/  I2FP.F32.S32 R0, R52 ;  /* 0x0000003400007245 */ /* 0x001fe20000201400 */
[----:B------:R-:W-:-:S04]  /*1ffe0*/  IMAD.MOV.U32 R2, RZ, RZ, R52 ;  /* 0x000000ffff027224 */ /* 0x000fc800078e0034 */
[----:B------:R-:W-:-:S04]  /*1fff0*/  FFMA R33, R0, -1.5707962512969970703, R57 ;  /* 0xbfc90fda00217823 */ /* 0x000fc80000000039 */
[----:B------:R-:W-:-:S04]  /*20000*/  FFMA R33, R0, -7.5497894158615963534e-08, R33 ;  /* 0xb3a2216800217823 */ /* 0x000fc80000000021 */
[----:B------:R-:W-:-:S04]  /*20010*/  FFMA R0, R0, -5.3903029534742383927e-15, R33 ;  /* 0xa7c234c500007823 */ /* 0x000fc80000000021 */
[----:B------:R-:W-:Y:S01]  /*20020*/  IMAD.MOV.U32 R43, RZ, RZ, R0 ;  /* 0x000000ffff2b7224 */ /* 0x000fe200078e0000 */
        /* <DEDUP_REMOVED lines=8> */
.L_x_650:
[----:B------:R-:W0:Y:S02]  /*200b0*/  LDC.64 R44, c[0x4][RZ] ;  /* 0x01000000ff2c7b82 */ /* 0x000e240000000a00 */
[----:B0-----:R-:W-:-:S05]  /*200c0*/  IMAD.WIDE.U32 R50, R33, 0x4, R44 ;  /* 0x0000000421327825 */ /* 0x001fca00078e002c */
[----:B------:R-:W2:Y:S02]  /*200d0*/  LDG.E.CONSTANT R44, desc[UR6][R50.64] ;  /* 0x00000006322c7981 */ /* 0x000ea4000c1e9900 */
[----:B--2---:R-:W-:-:S03]  /*200e0*/  IMAD.WIDE.U32 R44, R44, R59, RZ ;  /* 0x0000003b2c2c7225 */ /* 0x004fc600078e00ff */
[----:B------:R-:W-:Y:S01]  /*200f0*/  IADD3 R55, P2, PT, R44, R43, RZ ;  /* 0x0000002b2c377210 */ /* 0x000fe20007f5e0ff */
[C---:B------:R-:W-:Y:S02]  /*20100*/  IMAD R44, R33.reuse, 0x4, R1 ;  /* 0x00000004212c7824 */ /* 0x040fe400078e0201 */
[----:B------:R-:W-:Y:S01]  /*20110*/  VIADD R33, R33, 0x1 ;  /* 0x0000000121217836 */ /* 0x000fe20000000000 */
[----:B------:R-:W-:Y:S02]  /*20120*/  IADD3.X R43, PT, PT, R45, UR4, RZ, P2, !PT ;  /* 0x000000042d2b7c10 */ /* 0x000fe400097fe4ff */
[----:B------:R0:W-:Y:S02]  /*20130*/  STL [R44], R55 ;  /* 0x000000372c007387 */ /* 0x0001e40000100800 */
[----:B------:R-:W-:-:S13]  /*20140*/  ISETP.NE.AND P1, PT, R33, 0x6, PT ;  /* 0x000000062100780c */ /* 0x000fda0003f25270 */
[----:B0-----:R-:W-:Y:S05]  /*20150*/  @P1 BRA `(.L_x_650) ;  /* 0xfffffffc00d41947 */ /* 0x001fea000383ffff */
        /* <DEDUP_REMOVED lines=19> */
[----:B------:R-:W-:-:S02]  /*20290*/  SHF.R.S32.HI R45, RZ, 0x1f, R52 ;  /* 0x0000001fff2d7819 */ /* 0x000fc40000011434 */
[C---:B0-----:R-:W-:Y:S02]  /*202a0*/  LOP3.LUT R43, R52.reuse, R57, RZ, 0x3c, !PT ;  /* 0x00000039342b7212 */ /* 0x041fe400078e3cff */
        /* <DEDUP_REMOVED lines=11> */
.L_x_649:
[----:B------:R-:W-:Y:S01]  /*20360*/  FMUL R43, RZ, R57 ;  /* 0x00000039ff2b7220 */ /* 0x000fe20000400000 */
[----:B------:R-:W-:-:S07]  /*20370*/  IMAD.MOV.U32 R52, RZ, RZ, RZ ;  /* 0x000000ffff347224 */ /* 0x000fce00078e00ff */
.L_x_648:
[----:B------:R-:W-:Y:S05]  /*20380*/  BSYNC.RECONVERGENT B0 ;  /* 0x0000000000007941 */ /* 0x000fea0003800200 */
.L_x_647:
[----:B------:R-:W-:Y:S01]  /*20390*/  MOV R51, 0x37cbac00 ;  /* 0x37cbac0000337802 */ /* 0x000fe20000000f00 */
[----:B------:R-:W-:Y:S01]  /*203a0*/  FMUL R33, R43, R43 ;  /* 0x0000002b2b217220 */ /* 0x000fe20000400000 */
[C---:B------:R-:W-:Y:S01]  /*203b0*/  LOP3.LUT R45, R52.reuse, 0x1, RZ, 0xc0, !PT ;  /* 0x00000001342d7812 */ /* 0x040fe200078ec0ff */
[----:B------:R-:W-:Y:S01]  /*203c0*/  IMAD.MOV.U32 R50, RZ, RZ, 0x3c0885e4 ;  /* 0x3c0885e4ff327424 */ /* 0x000fe200078e00ff */
[----:B------:R-:W-:Y:S01]  /*203d0*/  LOP3.LUT P2, RZ, R52, 0x2, RZ, 0xc0, !PT ;  /* 0x0000000234ff7812 */ /* 0x000fe2000784c0ff */
[----:B------:R-:W-:Y:S01]  /*203e0*/  FFMA R44, R33, R51, -0.0013887860113754868507 ;  /* 0xbab607ed212c7423 */ /* 0x000fe20000000033 */
[----:B------:R-:W-:Y:S01]  /*203f0*/  ISETP.NE.U32.AND P1, PT, R45, 0x1, PT ;  /* 0x000000012d00780c */ /* 0x000fe20003f25070 */
[----:B------:R-:W-:Y:S01]  /*20400*/  IMAD.MOV.U32 R45, RZ, RZ, 0x3e2aaaa8 ;  /* 0x3e2aaaa8ff2d7424 */ /* 0x000fe200078e00ff */
[----:B------:R-:W-:Y:S02]  /*20410*/  BSSY.RECONVERGENT B0, `(.L_x_651) ;  /* 0x000003f000007945 */ /* 0x000fe40003800200 */
[----:B------:R-:W-:-:S02]  /*20420*/  FSEL R44, R44, -0.00019574658654164522886, !P1 ;  /* 0xb94d41532c2c7808 */ /* 0x000fc40004800000 */
[----:B------:R-:W-:Y:S02]  /*20430*/  FSEL R54, R50, 0.041666727513074874878, P1 ;  /* 0x3d2aaabb32367808 */ /* 0x000fe40000800000 */
[----:B------:R-:W-:-:S03]  /*20440*/  FSEL R52, -R45, -0.4999999701976776123, P1 ;  /* 0xbeffffff2d347808 */ /* 0x000fc60000800100 */
[----:B------:R-:W-:Y:S01]  /*20450*/  FFMA R54, R33, R44, R54 ;  /* 0x0000002c21367223 */ /* 0x000fe20000000036 */
[----:B------:R-:W-:-:S03]  /*20460*/  FSEL R44, R43, 1, P1 ;  /* 0x3f8000002b2c7808 */ /* 0x000fc60000800000 */
[C---:B------:R-:W-:Y:S02]  /*20470*/  FFMA R52, R33.reuse, R54, R52 ;  /* 0x0000003621347223 */ /* 0x040fe40000000034 */
[----:B------:R-:W-:-:S04]  /*20480*/  FFMA R33, R33, R44, RZ ;  /* 0x0000002c21217223 */ /* 0x000fc800000000ff */
        /* <DEDUP_REMOVED lines=10> */
.L_x_654:
        /* <DEDUP_REMOVED lines=31> */
[----:B------:R-:W-:Y:S02]  /*20720*/  LEA.HI R2, R0, R33, RZ, 0x1 ;  /* 0x0000002100027211 */ /* 0x000fe400078f08ff */
[C---:B------:R-:W-:Y:S02]  /*20730*/  LOP3.LUT R54, R52.reuse, R43, RZ, 0x3c, !PT ;  /* 0x0000002b34367212 */ /* 0x040fe400078e3cff */
[----:B------:R-:W-:Y:S02]  /*20740*/  LOP3.LUT R55, R52, R0, RZ, 0x3c, !PT ;  /* 0x0000000034377212 */ /* 0x000fe400078e3cff */
[----:B------:R-:W-:-:S04]  /*20750*/  LOP3.LUT R0, R0, R57, RZ, 0x3c, !PT ;  /* 0x0000003900007212 */ /* 0x000fc800078e3cff */
[----:B------:R-:W0:Y:S01]  /*20760*/  I2F.F64.S64 R54, R54 ;  /* 0x0000003600367312 */ /* 0x000e220000301c00 */
[----:B------:R-:W-:Y:S02]  /*20770*/  ISETP.GE.AND P0, PT, R0, RZ, PT ;  /* 0x000000ff0000720c */ /* 0x000fe40003f06270 */
[----:B------:R-:W-:-:S05]  /*20780*/  IADD3 R0, PT, PT, -R2, RZ, RZ ;  /* 0x000000ff02007210 */ /* 0x000fca0007ffe1ff */
[----:B------:R-:W-:Y:S01]  /*20790*/  @!P1 IMAD.MOV.U32 R2, RZ, RZ, R0 ;  /* 0x000000ffff029224 */ /* 0x000fe200078e0000 */
[----:B0-----:R-:W-:-:S10]  /*207a0*/  DMUL R58, R54, UR4 ;  /* 0x00000004363a7c28 */ /* 0x001fd40008000000 */
[----:B------:R-:W0:Y:S02]  /*207b0*/  F2F.F32.F64 R58, R58 ;  /* 0x0000003a003a7310 */ /* 0x000e240000301000 */
[----:B0-----:R-:W-:Y:S01]  /*207c0*/  FSEL R0, -R58, R58, !P0 ;  /* 0x0000003a3a007208 */ /* 0x001fe20004000100 */
[----:B------:R-:W-:Y:S06]  /*207d0*/  BRA `(.L_x_652) ;  /* 0x0000000000087947 */ /* 0x000fec0003800000 */
.L_x_653:
[----:B------:R-:W-:Y:S01]  /*207e0*/  FMUL R0, RZ, R57 ;  /* 0x00000039ff007220 */ /* 0x000fe20000400000 */
[----:B------:R-:W-:-:S07]  /*207f0*/  IMAD.MOV.U32 R2, RZ, RZ, RZ ;  /* 0x000000ffff027224 */ /* 0x000fce00078e00ff */
.L_x_652:
[----:B------:R-:W-:Y:S05]  /*20800*/  BSYNC.RECONVERGENT B0 ;  /* 0x0000000000007941 */ /* 0x000fea0003800200 */
.L_x_651:
[----:B------:R-:W-:Y:S01]  /*20810*/  LOP3.LUT R43, R2, 0x1, RZ, 0xc0, !PT ;  /* 0x00000001022b7812 */ /* 0x000fe200078ec0ff */
[----:B------:R-:W-:Y:S01]  /*20820*/  FMUL R33, R0, R0 ;  /* 0x0000000000217220 */ /* 0x000fe20000400000 */
[----:B------:R-:W-:Y:S02]  /*20830*/  VIADD R2, R2, 0x1 ;  /* 0x0000000102027836 */ /* 0x000fe40000000000 */
[----:B------:R-:W-:Y:S01]  /*20840*/  FMUL R55, R46, R47 ;  /* 0x0000002f2e377220 */ /* 0x000fe20000400000 */
[----:B------:R-:W-:Y:S01]  /*20850*/  ISETP.NE.U32.AND P0, PT, R43, 0x1, PT ;  /* 0x000000012b00780c */ /* 0x000fe20003f05070 */
[----:B------:R-:W-:Y:S01]  /*20860*/  FFMA R43, R33, R51, -0.0013887860113754868507 ;  /* 0xbab607ed212b7423 */ /* 0x000fe20000000033 */
[----:B------:R-:W-:Y:S01]  /*20870*/  FMUL R59, R49, R47 ;  /* 0x0000002f313b7220 */ /* 0x000fe20000400000 */
[----:B------:R-:W-:Y:S01]  /*20880*/  BSSY.RECONVERGENT B0, `(.L_x_655) ;  /* 0x0000052000007945 */ /* 0x000fe20003800200 */
[----:B------:R-:W-:Y:S02]  /*20890*/  FSEL R54, -R45, -0.4999999701976776123, !P0 ;  /* 0xbeffffff2d367808 */ /* 0x000fe40004000100 */
[----:B------:R-:W-:-:S02]  /*208a0*/  FSEL R52, R43, -0.00019574658654164522886, P0 ;  /* 0xb94d41532b347808 */ /* 0x000fc40000000000 */
[----:B------:R-:W-:Y:S02]  /*208b0*/  FSEL R43, R50, 0.041666727513074874878, !P0 ;  /* 0x3d2aaabb322b7808 */ /* 0x000fe40004000000 */
[----:B------:R-:W-:Y:S02]  /*208c0*/  FSEL R0, R0, 1, !P0 ;  /* 0x3f80000000007808 */ /* 0x000fe40004000000 */
[----:B------:R-:W-:Y:S01]  /*208d0*/  LOP3.LUT P0, RZ, R2, 0x2, RZ, 0xc0, !PT ;  /* 0x0000000202ff7812 */ /* 0x000fe2000780c0ff */
[----:B------:R-:W-:Y:S01]  /*208e0*/  FFMA R52, R33, R52, R43 ;  /* 0x0000003421347223 */ /* 0x000fe2000000002b */
[----:B------:R-:W-:Y:S01]  /*208f0*/  FMUL R43, R49, R44 ;  /* 0x0000002c312b7220 */ /* 0x000fe20000400000 */
[----:B------:R-:W-:Y:S02]  /*20900*/  FADD R2, R6, R57 ;  /* 0x0000003906027221 */ /* 0x000fe40000000000 */
[C---:B------:R-:W-:Y:S01]  /*20910*/  FFMA R52, R33.reuse, R52, R54 ;  /* 0x0000003421347223 */ /* 0x040fe20000000036 */
[----:B------:R-:W-:-:S04]  /*20920*/  FFMA R33, R33, R0, RZ ;  /* 0x0000000021217223 */ /* 0x000fc800000000ff */
[----:B------:R-:W-:Y:S01]  /*20930*/  FFMA R33, R33, R52, R0 ;  /* 0x0000003421217223 */ /* 0x000fe20000000000 */
[----:B------:R-:W-:-:S03]  /*20940*/  FMUL R0, R43, 0.63661974668502807617 ;  /* 0x3f22f9832b007820 */ /* 0x000fc60000400000 */
[----:B------:R-:W-:Y:S01]  /*20950*/  @P0 FADD R33, RZ, -R33 ;  /* 0x80000021ff210221 */ /* 0x000fe20000000000 */
[----:B------:R-:W-:Y:S02]  /*20960*/  FSETP.GE.AND P0, PT, |R43|, 105615, PT ;  /* 0x47ce47802b00780b */ /* 0x000fe40003f06200 */
[----:B------:R-:W0:Y:S01]  /*20970*/  F2I.NTZ R0, R0 ;  /* 0x0000000000007305 */ /* 0x000e220000203100 */
[----:B------:R-:W-:-:S04]  /*20980*/  FADD R6, -R33, 1 ;  /* 0x3f80000021067421 */ /* 0x000fc80000000100 */
[-C--:B------:R-:W-:Y:S01]  /*20990*/  FMUL R61, R55, R6.reuse ;  /* 0x00000006373d7220 */ /* 0x080fe20000400000 */
[----:B------:R-:W-:-:S03]  /*209a0*/  FMUL R57, R59, R6 ;  /* 0x000000063b397220 */ /* 0x000fc60000400000 */
[C---:B------:R-:W-:Y:S01]  /*209b0*/  FFMA R52, R44.reuse, R59, -R61 ;  /* 0x0000003b2c347223 */ /* 0x040fe2000000083d */
[----:B------:R-:W-:-:S03]  /*209c0*/  FFMA R55, R44, R55, R57 ;  /* 0x000000372c377223 */ /* 0x000fc60000000039 */
[C---:B------:R-:W-:Y:S01]  /*209d0*/  FFMA R52, R3.reuse, R52, R7 ;  /* 0x0000003403347223 */ /* 0x040fe20000000007 */
[----:B------:R-:W-:Y:S01]  /*209e0*/  FFMA R55, R3, R55, R8 ;  /* 0x0000003703377223 */ /* 0x000fe20000000008 */
        /* <DEDUP_REMOVED lines=14> */
.L_x_658:
[----:B------:R-:W0:Y:S02]  /*20ad0*/  LDC.64 R6, c[0x4][RZ] ;  /* 0x01000000ff067b82 */ /* 0x000e240000000a00 */
[----:B0-----:R-:W-:-:S05]  /*20ae0*/  IMAD.WIDE.U32 R60, R58, 0x4, R6 ;  /* 0x000000043a3c7825 */ /* 0x001fca00078e0006 */
[----:B------:R-:W2:Y:S02]  /*20af0*/  LDG.E.CONSTANT R6, desc[UR6][R60.64] ;  /* 0x000000063c067981 */ /* 0x000ea4000c1e9900 */
[----:B--2---:R-:W-:-:S03]  /*20b00*/  IMAD.WIDE.U32 R6, R6, R57, RZ ;  /* 0x0000003906067225 */ /* 0x004fc600078e00ff */
[----:B------:R-:W-:Y:S01]  /*20b10*/  IADD3 R59, P1, PT, R6, R0, RZ ;  /* 0x00000000063b7210 */ /* 0x000fe20007f3e0ff */
[C---:B------:R-:W-:Y:S01]  /*20b20*/  IMAD R6, R58.reuse, 0x4, R1 ;  /* 0x000000043a067824 */ /* 0x040fe200078e0201 */
[----:B------:R-:W-:Y:S02]  /*20b30*/  IADD3 R58, PT, PT, R58, 0x1, RZ ;  /* 0x000000013a3a7810 */ /* 0x000fe40007ffe0ff */
[----:B------:R-:W-:Y:S02]  /*20b40*/  IADD3.X R0, PT, PT, R7, UR4, RZ, P1, !PT ;  /* 0x0000000407007c10 */ /* 0x000fe40008ffe4ff */
[----:B------:R0:W-:Y:S01]  /*20b50*/  STL [R6], R59 ;  /* 0x0000003b06007387 */ /* 0x0001e20000100800 */
        /* <DEDUP_REMOVED lines=21> */
[----:B------:R-:W-:-:S02]  /*20cb0*/  LOP3.LUT R57, R58, R43, RZ, 0x3c, !PT ;  /* 0x0000002b3a397212 */ /* 0x000fc400078e3cff */
[----:B0-----:R-:W-:Y:S02]  /*20cc0*/  LEA.HI R0, R58, R7, RZ, 0x1 ;  /* 0x000000073a007211 */ /* 0x001fe400078f08ff */
[----:B------:R-:W-:Y:S02]  /*20cd0*/  ISETP.GE.AND P2, PT, R57, RZ, PT ;  /* 0x000000ff3900720c */ /* 0x000fe40003f46270 */
[----:B------:R-:W-:-:S04]  /*20ce0*/  SHF.R.S32.HI R57, RZ, 0x1f, R58 ;  /* 0x0000001fff397819 */ /* 0x000fc8000001143a */
[C---:B------:R-:W-:Y:S02]  /*20cf0*/  LOP3.LUT R7, R57.reuse, R58, RZ, 0x3c, !PT ;  /* 0x0000003a39077212 */ /* 0x040fe400078e3cff */
[----:B------:R-:W-:Y:S01]  /*20d00*/  LOP3.LUT R6, R57, R6, RZ, 0x3c, !PT ;  /* 0x0000000639067212 */ /* 0x000fe200078e3cff */
[----:B------:R-:W-:-:S04]  /*20d10*/  IMAD.MOV R57, RZ, RZ, -R0 ;  /* 0x000000ffff397224 */ /* 0x000fc800078e0a00 */
[----:B------:R-:W-:Y:S01]  /*20d20*/  @!P1 IMAD.MOV.U32 R0, RZ, RZ, R57 ;  /* 0x000000ffff009224 */ /* 0x000fe200078e0039 */
[----:B------:R-:W0:Y:S02]  /*20d30*/  I2F.F64.S64 R6, R6 ;  /* 0x0000000600067312 */ /* 0x000e240000301c00 */
[----:B0-----:R-:W-:-:S10]  /*20d40*/  DMUL R58, R6, UR4 ;  /* 0x00000004063a7c28 */ /* 0x001fd40008000000 */
[----:B------:R-:W0:Y:S02]  /*20d50*/  F2F.F32.F64 R58, R58 ;  /* 0x0000003a003a7310 */ /* 0x000e240000301000 */
[----:B0-----:R-:W-:Y:S01]  /*20d60*/  FSEL R57, -R58, R58, !P2 ;  /* 0x0000003a3a397208 */ /* 0x001fe20005000100 */
[----:B------:R-:W-:Y:S06]  /*20d70*/  BRA `(.L_x_656) ;  /* 0x0000000000087947 */ /* 0x000fec0003800000 */
.L_x_657:
[----:B------:R-:W-:Y:S01]  /*20d80*/  FMUL R57, RZ, R43 ;  /* 0x0000002bff397220 */ /* 0x000fe20000400000 */
[----:B------:R-:W-:-:S07]  /*20d90*/  IMAD.MOV.U32 R0, RZ, RZ, RZ ;  /* 0x000000ffff007224 */ /* 0x000fce00078e00ff */
.L_x_656:
[----:B------:R-:W-:Y:S05]  /*20da0*/  BSYNC.RECONVERGENT B0 ;  /* 0x0000000000007941 */ /* 0x000fea0003800200 */
.L_x_655:
[C---:B------:R-:W-:Y:S01]  /*20db0*/  LOP3.LUT R6, R0.reuse, 0x1, RZ, 0xc0, !PT ;  /* 0x0000000100067812 */ /* 0x040fe200078ec0ff */
[----:B------:R-:W-:Y:S01]  /*20dc0*/  BSSY.RECONVERGENT B0, `(.L_x_659) ;  /* 0x0000043000007945 */ /* 0x000fe20003800200 */
[----:B------:R-:W-:Y:S01]  /*20dd0*/  LOP3.LUT P2, RZ, R0, 0x2, RZ, 0xc0, !PT ;  /* 0x0000000200ff7812 */ /* 0x000fe2000784c0ff */
[----:B------:R-:W-:Y:S01]  /*20de0*/  FMUL R0, R57, R57 ;  /* 0x0000003939007220 */ /* 0x000fe20000400000 */
[----:B------:R-:W-:-:S03]  /*20df0*/  ISETP.NE.U32.AND P1, PT, R6, 0x1, PT ;  /* 0x000000010600780c */ /* 0x000fc60003f25070 */
[----:B------:R-:W-:Y:S01]  /*20e00*/  FFMA R6, R0, R51, -0.0013887860113754868507 ;  /* 0xbab607ed00067423 */ /* 0x000fe20000000033 */
[----:B------:R-:W-:-:S04]  /*20e10*/  FSEL R57, R57, 1, P1 ;  /* 0x3f80000039397808 */ /* 0x000fc80000800000 */
[----:B------:R-:W-:Y:S02]  /*20e20*/  FSEL R7, R6, -0.00019574658654164522886, !P1 ;  /* 0xb94d415306077808 */ /* 0x000fe40004800000 */
[----:B------:R-:W-:-:S05]  /*20e30*/  FSEL R6, R50, 0.041666727513074874878, P1 ;  /* 0x3d2aaabb32067808 */ /* 0x000fca0000800000 */
[----:B------:R-:W-:Y:S01]  /*20e40*/  FFMA R7, R0, R7, R6 ;  /* 0x0000000700077223 */ /* 0x000fe20000000006 */
[----:B------:R-:W-:-:S05]  /*20e50*/  FSEL R6, -R45, -0.4999999701976776123, P1 ;  /* 0xbeffffff2d067808 */ /* 0x000fca0000800100 */
[C---:B------:R-:W-:Y:S01]  /*20e60*/  FFMA R6, R0.reuse, R7, R6 ;  /* 0x0000000700067223 */ /* 0x040fe20000000006 */
        /* <DEDUP_REMOVED lines=11> */
.L_x_662:
        /* <DEDUP_REMOVED lines=27> */
[--C-:B------:R-:W-:Y:S02]  /*210d0*/  SHF.R.U32.HI R61, RZ, 0x1e, R8.reuse ;  /* 0x0000001eff3d7819 */ /* 0x100fe40000011608 */
[C---:B------:R-:W-:Y:S01]  /*210e0*/  SHF.L.W.U32.HI R54, R7.reuse, 0x2, R8 ;  /* 0x0000000207367819 */ /* 0x040fe20000010e08 */
[----:B------:R-:W-:-:S03]  /*210f0*/  IMAD.SHL.U32 R7, R7, 0x4, RZ ;  /* 0x0000000407077824 */ /* 0x000fc600078e00ff */
[----:B------:R-:W-:Y:S02]  /*21100*/  SHF.R.S32.HI R58, RZ, 0x1f, R54 ;  /* 0x0000001fff3a7819 */ /* 0x000fe40000011436 */
[----:B------:R-:W-:Y:S02]  /*21110*/  LEA.HI R8, R54, R61, RZ, 0x1 ;  /* 0x0000003d36087211 */ /* 0x000fe400078f08ff */
[C---:B------:R-:W-:Y:S02]  /*21120*/  LOP3.LUT R6, R58.reuse, R7, RZ, 0x3c, !PT ;  /* 0x000000073a067212 */ /* 0x040fe400078e3cff */
[----:B------:R-:W-:Y:S01]  /*21130*/  LOP3.LUT R7, R58, R54, RZ, 0x3c, !PT ;  /* 0x000000363a077212 */ /* 0x000fe200078e3cff */
[----:B0-----:R-:W-:Y:S01]  /*21140*/  IMAD.MOV R0, RZ, RZ, -R8 ;  /* 0x000000ffff007224 */ /* 0x001fe200078e0a08 */
[----:B------:R-:W-:-:S03]  /*21150*/  LOP3.LUT R43, R54, R43, RZ, 0x3c, !PT ;  /* 0x0000002b362b7212 */ /* 0x000fc600078e3cff */
[----:B------:R-:W-:Y:S01]  /*21160*/  @!P1 IMAD.MOV.U32 R8, RZ, RZ, R0 ;  /* 0x000000ffff089224 */ /* 0x000fe200078e0000 */
[----:B------:R-:W0:Y:S01]  /*21170*/  I2F.F64.S64 R6, R6 ;  /* 0x0000000600067312 */ /* 0x000e220000301c00 */
[----:B------:R-:W-:Y:S01]  /*21180*/  ISETP.GE.AND P0, PT, R43, RZ, PT ;  /* 0x000000ff2b00720c */ /* 0x000fe20003f06270 */
[----:B0-----:R-:W-:-:S10]  /*21190*/  DMUL R58, R6, UR4 ;  /* 0x00000004063a7c28 */ /* 0x001fd40008000000 */
[----:B------:R-:W0:Y:S02]  /*211a0*/  F2F.F32.F64 R58, R58 ;  /* 0x0000003a003a7310 */ /* 0x000e240000301000 */
[----:B0-----:R-:W-:Y:S01]  /*211b0*/  FSEL R54, -R58, R58, !P0 ;  /* 0x0000003a3a367208 */ /* 0x001fe20004000100 */
[----:B------:R-:W-:Y:S06]  /*211c0*/  BRA `(.L_x_660) ;  /* 0x0000000000087947 */ /* 0x000fec0003800000 */
.L_x_661:
[----:B------:R-:W-:Y:S01]  /*211d0*/  FMUL R54, RZ, R43 ;  /* 0x0000002bff367220 */ /* 0x000fe20000400000 */
[----:B------:R-:W-:-:S07]  /*211e0*/  IMAD.MOV.U32 R8, RZ, RZ, RZ ;  /* 0x000000ffff087224 */ /* 0x000fce00078e00ff */
.L_x_660:
[----:B------:R-:W-:Y:S05]  /*211f0*/  BSYNC.RECONVERGENT B0 ;  /* 0x0000000000007941 */ /* 0x000fea0003800200 */
.L_x_659:
[----:B------:R-:W-:Y:S01]  /*21200*/  FMUL R0, R54, R54 ;  /* 0x0000003636007220 */ /* 0x000fe20000400000 */
[C---:B------:R-:W-:Y:S01]  /*21210*/  LOP3.LUT R6, R8.reuse, 0x1, RZ, 0xc0, !PT ;  /* 0x0000000108067812 */ /* 0x040fe200078ec0ff */
[----:B------:R-:W-:Y:S02]  /*21220*/  VIADD R8, R8, 0x1 ;  /* 0x0000000108087836 */ /* 0x000fe40000000000 */
[-C--:B------:R-:W-:Y:S01]  /*21230*/  FMUL R43, R49, R32.reuse ;  /* 0x00000020312b7220 */ /* 0x080fe20000400000 */
[----:B------:R-:W-:Y:S01]  /*21240*/  FFMA R51, R0, R51, -0.0013887860113754868507 ;  /* 0xbab607ed00337423 */ /* 0x000fe20000000033 */
[----:B------:R-:W-:Y:S01]  /*21250*/  ISETP.NE.U32.AND P0, PT, R6, 0x1, PT ;  /* 0x000000010600780c */ /* 0x000fe20003f05070 */
[----:B------:R-:W-:Y:S01]  /*21260*/  FMUL R60, R9, -R32 ;  /* 0x80000020093c7220 */ /* 0x000fe20000400000 */
[----:B------:R-:W-:Y:S02]  /*21270*/  BSSY.RECONVERGENT B0, `(.L_x_663) ;  /* 0x00000c4000007945 */ /* 0x000fe40003800200 */
[----:B------:R-:W-:-:S02]  /*21280*/  FSEL R50, R50, 0.041666727513074874878, !P0 ;  /* 0x3d2aaabb32327808 */ /* 0x000fc40004000000 */
[----:B------:R-:W-:Y:S02]  /*21290*/  FSEL R51, R51, -0.00019574658654164522886, P0 ;  /* 0xb94d415333337808 */ /* 0x000fe40000000000 */
[----:B------:R-:W-:Y:S02]  /*212a0*/  FSEL R6, -R45, -0.4999999701976776123, !P0 ;  /* 0xbeffffff2d067808 */ /* 0x000fe40004000100 */
[----:B------:R-:W-:Y:S01]  /*212b0*/  FSEL R54, R54, 1, !P0 ;  /* 0x3f80000036367808 */ /* 0x000fe20004000000 */
[----:B------:R-:W-:Y:S01]  /*212c0*/  FFMA R51, R0, R51, R50 ;  /* 0x0000003300337223 */ /* 0x000fe20000000032 */
[----:B------:R-:W-:Y:S01]  /*212d0*/  LOP3.LUT P0, RZ, R8, 0x2, RZ, 0xc0, !PT ;  /* 0x0000000208ff7812 */ /* 0x000fe2000780c0ff */
[----:B------:R-:W-:Y:S02]  /*212e0*/  FFMA R8, -R46, R57, 1 ;  /* 0x3f8000002e087423 */ /* 0x000fe40000000139 */
[C---:B------:R-:W-:Y:S01]  /*212f0*/  FFMA R6, R0.reuse, R51, R6 ;  /* 0x0000003300067223 */ /* 0x040fe20000000006 */
[----:B------:R-:W-:Y:S01]  /*21300*/  FFMA R7, R0, R54, RZ ;  /* 0x0000003600077223 */ /* 0x000fe200000000ff */
[----:B------:R-:W-:Y:S01]  /*21310*/  FMUL R0, R46, R33 ;  /* 0x000000212e007220 */ /* 0x000fe20000400000 */
[----:B------:R-:W-:-:S02]  /*21320*/  FMUL R51, R49, R46 ;  /* 0x0000002e31337220 */ /* 0x000fc40000400000 */
[----:B------:R-:W-:Y:S01]  /*21330*/  FFMA R50, R7, R6, R54 ;  /* 0x0000000607327223 */ /* 0x000fe20000000036 */
[C---:B------:R-:W-:Y:S01]  /*21340*/  FMUL R6, R48.reuse, R43 ;  /* 0x0000002b30067220 */ /* 0x040fe20000400000 */
[----:B------:R-:W-:Y:S01]  /*21350*/  FFMA R0, R57, R0, -R33 ;  /* 0x0000000039007223 */ /* 0x000fe20000000821 */
[----:B------:R-:W-:Y:S01]  /*21360*/  FMUL R54, R48, R49 ;  /* 0x0000003130367220 */ /* 0x000fe20000400000 */
[----:B------:R-:W-:Y:S01]  /*21370*/  FMUL R58, R44, R51 ;  /* 0x000000332c3a7220 */ /* 0x000fe20000400000 */
[----:B------:R-:W-:Y:S01]  /*21380*/  FMUL R7, R33, R6 ;  /* 0x0000000621077220 */ /* 0x000fe20000400000 */
[----:B------:R-:W-:Y:S01]  /*21390*/  FMUL R43, R43, R0 ;  /* 0x000000002b2b7220 */ /* 0x000fe20000400000 */
[----:B------:R-:W-:Y:S01]  /*213a0*/  FMUL R45, R33, R54 ;  /* 0x00000036212d7220 */ /* 0x000fe20000400000 */
[----:B------:R-:W-:Y:S01]  /*213b0*/  @P0 FADD R50, RZ, -R50 ;  /* 0x80000032ff320221 */ /* 0x000fe20000000000 */
[----:B------:R-:W-:Y:S01]  /*213c0*/  FMUL R0, R7, R8 ;  /* 0x0000000807007220 */ /* 0x000fe20000400000 */
[----:B------:R-:W-:Y:S01]  /*213d0*/  FMUL R7, R46, R46 ;  /* 0x0000002e2e077220 */ /* 0x000fe20000400000 */
[----:B------:R-:W-:Y:S01]  /*213e0*/  FMUL R6, R8, R45 ;  /* 0x0000002d08067220 */ /* 0x000fe20000400000 */
[----:B------:R-:W-:Y:S01]  /*213f0*/  FMUL R54, R46, R44 ;  /* 0x0000002c2e367220 */ /* 0x000fe20000400000 */
[----:B------:R-:W-:Y:S01]  /*21400*/  FADD R50, -R50, 1 ;  /* 0x3f80000032327421 */ /* 0x000fe20000000100 */
[----:B------:R-:W-:Y:S01]  /*21410*/  FMUL R45, R44, R7 ;  /* 0x000000072c2d7220 */ /* 0x000fe20000400000 */
[----:B------:R-:W-:Y:S01]  /*21420*/  FMUL R7, R57, R58 ;  /* 0x0000003a39077220 */ /* 0x000fe20000400000 */
[----:B------:R-:W-:-:S02]  /*21430*/  FMUL R8, R49, R49 ;  /* 0x0000003131087220 */ /* 0x000fc40000400000 */
[----:B------:R-:W-:Y:S01]  /*21440*/  FFMA R58, R57, R45, -R54 ;  /* 0x0000002d393a7223 */ /* 0x000fe20000000836 */
[----:B------:R-:W-:Y:S01]  /*21450*/  FMUL R45, R49, R44 ;  /* 0x0000002c312d7220 */ /* 0x000fe20000400000 */
[----:B------:R-:W-:Y:S01]  /*21460*/  FFMA R51, R57, R8, -R46 ;  /* 0x0000000839337223 */ /* 0x000fe2000000082e */
[CC--:B------:R-:W-:Y:S01]  /*21470*/  FFMA R54, R49.reuse, R50.reuse, R54 ;  /* 0x0000003231367223 */ /* 0x0c0fe20000000036 */
[----:B------:R-:W-:Y:S01]  /*21480*/  FFMA R44, -R49, R50, R58 ;  /* 0x00000032312c7223 */ /* 0x000fe2000000013a */
[----:B------:R-:W-:Y:S01]  /*21490*/  FMUL R58, R32, R33 ;  /* 0x00000021203a7220 */ /* 0x000fe20000400000 */
[----:B------:R-:W-:Y:S01]  /*214a0*/  FFMA R8, R57, R8, R46 ;  /* 0x0000000839087223 */ /* 0x000fe2000000002e */
[----:B------:R-:W-:Y:S01]  /*214b0*/  FMUL R57, R53, R56 ;  /* 0x0000003835397220 */ /* 0x000fe20000400000 */
[----:B------:R-:W-:Y:S01]  /*214c0*/  FMUL R54, R3, R54 ;  /* 0x0000003603367220 */ /* 0x000fe20000400000 */
[----:B------:R-:W-:Y:S01]  /*214d0*/  FMUL R49, R58, R51 ;  /* 0x000000333a317220 */ /* 0x000fe20000400000 */
[C---:B------:R-:W-:Y:S01]  /*214e0*/  FMUL R58, R48.reuse, R32 ;  /* 0x00000020303a7220 */ /* 0x040fe20000400000 */
[----:B------:R-:W-:Y:S01]  /*214f0*/  FMUL R51, R48, R33 ;  /* 0x0000002130337220 */ /* 0x000fe20000400000 */
[----:B------:R-:W-:Y:S01]  /*21500*/  FMUL R32, R9, R48 ;  /* 0x0000003009207220 */ /* 0x000fe20000400000 */
[----:B------:R-:W-:Y:S01]  /*21510*/  FMUL R9, R60, R53 ;  /* 0x000000353c097220 */ /* 0x000fe20000400000 */
[----:B------:R-:W-:Y:S01]  /*21520*/  FMUL R33, R58, R33 ;  /* 0x000000213a217220 */ /* 0x000fe20000400000 */
[----:B------:R-:W-:Y:S01]  /*21530*/  FMUL R48, R8, R51 ;  /* 0x0000003308307220 */ /* 0x000fe20000400000 */
[----:B------:R-:W-:Y:S01]  /*21540*/  FMUL R51, R56, R56 ;  /* 0x0000003838337220 */ /* 0x000fe20000400000 */
[----:B------:R-:W-:Y:S01]  /*21550*/  FMUL R53, R58, R53 ;  /* 0x000000353a357220 */ /* 0x000fe20000400000 */
[----:B------:R-:W-:Y:S01]  /*21560*/  FMUL R33, R33, R8 ;  /* 0x0000000821217220 */ /* 0x000fe20000400000 */
[CC--:B------:R-:W-:Y:S01]  /*21570*/  FFMA R8, -R46.reuse, R50.reuse, -R7 ;  /* 0x000000322e087223 */ /* 0x0c0fe20000000907 */
[--C-:B------:R-:W-:Y:S01]  /*21580*/  FFMA R46, -R46, R50, R45.reuse ;  /* 0x000000322e2e7223 */ /* 0x100fe2000000012d */
[----:B------:R-:W-:Y:S01]  /*21590*/  FMUL R7, R6, R51 ;  /* 0x0000003306077220 */ /* 0x000fe20000400000 */
[----:B------:R-:W-:Y:S01]  /*215a0*/  FMUL R6, R51, R48 ;  /* 0x0000003033067220 */ /* 0x000fe20000400000 */
[----:B------:R-:W-:Y:S01]  /*215b0*/  FADD R45, R8, R45 ;  /* 0x0000002d082d7221 */ /* 0x000fe20000000000 */
[CC--:B------:R-:W-:Y:S01]  /*215c0*/  FMUL R48, R3.reuse, R47.reuse ;  /* 0x0000002f03307220 */ /* 0x0c0fe20000400000 */
[----:B------:R-:W-:Y:S01]  /*215d0*/  FMUL R46, R3, R46 ;  /* 0x0000002e032e7220 */ /* 0x000fe20000400000 */
[----:B------:R-:W-:Y:S01]  /*215e0*/  FMUL R51, R47, R47 ;  /* 0x0000002f2f337220 */ /* 0x000fe20000400000 */
[-C--:B------:R-:W-:Y:S01]  /*215f0*/  FMUL R8, R43, R56.reuse ;  /* 0x000000382b087220 */ /* 0x080fe20000400000 */
[----:B------:R-:W-:Y:S01]  /*21600*/  FMUL R3, R49, R56 ;  /* 0x0000003831037220 */ /* 0x000fe20000400000 */
[----:B------:R-:W-:Y:S01]  /*21610*/  FMUL R43, R48, R45 ;  /* 0x0000002d302b7220 */ /* 0x000fe20000400000 */
[----:B------:R-:W-:Y:S01]  /*21620*/  FMUL R49, R46, R51 ;  /* 0x000000332e317220 */ /* 0x000fe20000400000 */
[----:B------:R-:W-:Y:S01]  /*21630*/  FMUL R45, R18, R53 ;  /* 0x00000035122d7220 */ /* 0x000fe20000400000 */
[----:B------:R-:W-:Y:S01]  /*21640*/  FMUL R56, R56, R47 ;  /* 0x0000002f38387220 */ /* 0x000fe20000400000 */
[----:B------:R-:W-:Y:S01]  /*21650*/  FMUL R51, R51, R54 ;  /* 0x0000003633337220 */ /* 0x000fe20000400000 */
[----:B------:R-:W-:Y:S01]  /*21660*/  FMUL R44, R48, R44 ;  /* 0x0000002c302c7220 */ /* 0x000fe20000400000 */
[-C--:B------:R-:W-:Y:S01]  /*21670*/  FMUL R46, R19, R53.reuse ;  /* 0x00000035132e7220 */ /* 0x080fe20000400000 */
[-C--:B------:R-:W-:Y:S01]  /*21680*/  FMUL R48, R20, R53.reuse ;  /* 0x0000003514307220 */ /* 0x080fe20000400000 */
[----:B------:R-:W-:Y:S01]  /*21690*/  FMUL R50, R24, R53 ;  /* 0x0000003518327220 */ /* 0x000fe20000400000 */
[C---:B------:R-:W-:Y:S01]  /*216a0*/  FFMA R45, R16.reuse, R9, R45 ;  /* 0x00000009102d7223 */ /* 0x040fe2000000002d */
[----:B------:R-:W-:Y:S01]  /*216b0*/  FFMA R13, R16, R3, R13 ;  /* 0x00000003100d7223 */ /* 0x000fe2000000000d */
[----:B------:R-:W-:Y:S01]  /*216c0*/  FFMA R0, R0, R56, -R49 ;  /* 0x0000003800007223 */ /* 0x000fe20000000831 */
[----:B------:R-:W-:Y:S01]  /*216d0*/  FFMA R33, R56, R33, -R51 ;  /* 0x0000002138217223 */ /* 0x000fe20000000833 */
[C---:B------:R-:W-:Y:S01]  /*216e0*/  FFMA R46, R15.reuse, R9, R46 ;  /* 0x000000090f2e7223 */ /* 0x040fe2000000002e */
[----:B------:R-:W-:Y:S01]  /*216f0*/  FFMA R16, R15, R3, R16 ;  /* 0x000000030f107223 */ /* 0x000fe20000000010 */
[-C--:B------:R-:W-:Y:S01]  /*21700*/  FFMA R49, R19, R9.reuse, R48 ;  /* 0x0000000913317223 */ /* 0x080fe20000000030 */
[-C--:B------:R-:W-:Y:S01]  /*21710*/  FFMA R15, R15, R8.reuse, R14 ;  /* 0x000000080f0f7223 */ /* 0x080fe2000000000e */
[----:B------:R-:W-:Y:S01]  /*21720*/  FFMA R48, R23, R9, R50 ;  /* 0x0000000917307223 */ /* 0x000fe20000000032 */
[----:B------:R-:W-:Y:S01]  /*21730*/  FFMA R50, R14, R8, R11 ;  /* 0x000000080e327223 */ /* 0x000fe2000000000b */
[-C--:B------:R-:W-:Y:S01]  /*21740*/  FFMA R11, R18, R33.reuse, R13 ;  /* 0x00000021120b7223 */ /* 0x080fe2000000000d */
[C---:B------:R-:W-:Y:S01]  /*21750*/  FFMA R15, R19.reuse, R0, R15 ;  /* 0x00000000130f7223 */ /* 0x040fe2000000000f */
[----:B------:R-:W-:Y:S01]  /*21760*/  FFMA R54, R19, R33, R16 ;  /* 0x0000002113367223 */ /* 0x000fe20000000010 */
[C---:B------:R-:W-:Y:S01]  /*21770*/  FADD R16, R22.reuse, R45 ;  /* 0x0000002d16107221 */ /* 0x040fe20000000000 */
[----:B------:R-:W-:Y:S01]  /*21780*/  FFMA R11, R22, R43, R11 ;  /* 0x0000002b160b7223 */ /* 0x000fe2000000000b */
[-C--:B------:R-:W-:Y:S01]  /*21790*/  FFMA R13, R23, R3.reuse, R22 ;  /* 0x00000003170d7223 */ /* 0x080fe20000000016 */
[----:B------:R-:W-:Y:S01]  /*217a0*/  FFMA R18, R19, R3, R18 ;  /* 0x0000000313127223 */ /* 0x000fe20000000012 */
[----:B------:R-:W-:Y:S01]  /*217b0*/  FFMA R22, R23, R44, R15 ;  /* 0x0000002c17167223 */ /* 0x000fe2000000000f */
[-C--:B------:R-:W-:Y:S01]  /*217c0*/  FFMA R19, R19, R8.reuse, R17 ;  /* 0x0000000813137223 */ /* 0x080fe20000000011 */
[C---:B------:R-:W-:Y:S01]  /*217d0*/  FADD R45, R23.reuse, R46 ;  /* 0x0000002e172d7221 */ /* 0x040fe20000000000 */
[C---:B------:R-:W-:Y:S01]  /*217e0*/  FFMA R15, R23.reuse, R43, R54 ;  /* 0x0000002b170f7223 */ /* 0x040fe20000000036 */
[----:B------:R-:W-:Y:S01]  /*217f0*/  FFMA R23, R23, R8, R21 ;  /* 0x0000000817177223 */ /* 0x000fe20000000015 */
[-C--:B------:R-:W-:Y:S01]  /*21800*/  FFMA R50, R17, R0.reuse, R50 ;  /* 0x0000000011327223 */ /* 0x080fe20000000032 */
[CC--:B------:R-:W-:Y:S01]  /*21810*/  FFMA R19, R20.reuse, R0.reuse, R19 ;  /* 0x0000000014137223 */ /* 0x0c0fe20000000013 */
[----:B------:R-:W-:Y:S01]  /*21820*/  FFMA R56, R20, R33, R18 ;  /* 0x0000002114387223 */ /* 0x000fe20000000012 */
[----:B------:R-:W-:Y:S01]  /*21830*/  FFMA R54, R24, R0, R23 ;  /* 0x0000000018367223 */ /* 0x000fe20000000017 */
[----:B------:R-:W-:Y:S01]  /*21840*/  FADD R23, R25, R48 ;  /* 0x0000003019177221 */ /* 0x000fe20000000000 */
[----:B------:R-:W-:Y:S01]  /*21850*/  FFMA R48, R14, R3, R12 ;  /* 0x000000030e307223 */ /* 0x000fe2000000000c */
[-C--:B------:R-:W-:Y:S01]  /*21860*/  FFMA R51, R21, R44.reuse, R50 ;  /* 0x0000002c15337223 */ /* 0x080fe20000000032 */
[----:B------:R-:W-:Y:S01]  /*21870*/  FMUL R32, R32, R57 ;  /* 0x0000003920207220 */ /* 0x000fe20000400000 */
[----:B------:R-:W-:Y:S01]  /*21880*/  FFMA R18, R24, R44, R19 ;  /* 0x0000002c18127223 */ /* 0x000fe20000000013 */
[----:B------:R-:W-:Y:S01]  /*21890*/  FFMA R50, R28, R8, R26 ;  /* 0x000000081c327223 */ /* 0x000fe2000000001a */
[C---:B------:R-:W-:Y:S01]  /*218a0*/  FADD R46, R24.reuse, R49 ;  /* 0x00000031182e7221 */ /* 0x040fe20000000000 */
[C---:B------:R-:W-:Y:S01]  /*218b0*/  FFMA R58, R24.reuse, R33, R13 ;  /* 0x00000021183a7223 */ /* 0x040fe2000000000d */
[----:B------:R-:W-:Y:S01]  /*218c0*/  FFMA R19, R25, R44, R54 ;  /* 0x0000002c19137223 */ /* 0x000fe20000000036 */
[----:B------:R-:W-:Y:S01]  /*218d0*/  FFMA R13, R24, R43, R56 ;  /* 0x0000002b180d7223 */ /* 0x000fe20000000038 */
[----:B------:R-:W-:Y:S01]  /*218e0*/  FMUL R49, R29, R53 ;  /* 0x000000351d317220 */ /* 0x000fe20000400000 */
[----:B------:R-:W-:Y:S01]  /*218f0*/  FFMA R54, R28, R3, R27 ;  /* 0x000000031c367223 */ /* 0x000fe2000000001b */
[----:B------:R-:W-:Y:S01]  /*21900*/  FFMA R24, R27, R6, R11 ;  /* 0x000000061b187223 */ /* 0x000fe2000000000b */
[----:B------:R-:W-:Y:S01]  /*21910*/  FFMA R48, R17, R33, R48 ;  /* 0x0000002111307223 */ /* 0x000fe20000000030 */
[----:B------:R-:W-:Y:S01]  /*21920*/  FFMA R12, R27, R32, R16 ;  /* 0x000000201b0c7223 */ /* 0x000fe20000000010 */
[----:B------:R-:W-:Y:S01]  /*21930*/  FFMA R11, R29, R0, R50 ;  /* 0x000000001d0b7223 */ /* 0x000fe20000000032 */
[-C--:B------:R-:W-:Y:S01]  /*21940*/  FFMA R27, R26, R7.reuse, R51 ;  /* 0x000000071a1b7223 */ /* 0x080fe20000000033 */
[C---:B------:R-:W-:Y:S01]  /*21950*/  FFMA R22, R28.reuse, R7, R22 ;  /* 0x000000071c167223 */ /* 0x040fe20000000016 */
[----:B------:R-:W-:Y:S01]  /*21960*/  FFMA R25, R25, R43, R58 ;  /* 0x0000002b19197223 */ /* 0x000fe2000000003a */
[C---:B------:R-:W-:Y:S01]  /*21970*/  FFMA R49, R28.reuse, R9, R49 ;  /* 0x000000091c317223 */ /* 0x040fe20000000031 */
[C---:B------:R-:W-:Y:S01]  /*21980*/  FFMA R16, R28.reuse, R32, R45 ;  /* 0x000000201c107223 */ /* 0x040fe2000000002d */
[----:B------:R-:W-:Y:S01]  /*21990*/  FFMA R50, R29, R33, R54 ;  /* 0x000000211d327223 */ /* 0x000fe20000000036 */
[----:B------:R-:W-:Y:S01]  /*219a0*/  FFMA R15, R28, R6, R15 ;  /* 0x000000061c0f7223 */ /* 0x000fe2000000000f */
[----:B------:R-:W-:Y:S01]  /*219b0*/  FFMA R45, R21, R43, R48 ;  /* 0x0000002b152d7223 */ /* 0x000fe20000000030 */
[----:B------:R-:W-:Y:S01]  /*219c0*/  FFMA R48, R30, R44, R11 ;  /* 0x0000002c1e307223 */ /* 0x000fe2000000000b */
[----:B------:R-:W-:Y:S01]  /*219d0*/  FFMA R27, R8, R22, R27 ;  /* 0x00000016081b7223 */ /* 0x000fe2000000001b */
[----:B------:R-:W-:Y:S01]  /*219e0*/  FFMA R11, R29, R7, R18 ;  /* 0x000000071d0b7223 */ /* 0x000fe20000000012 */
[C---:B------:R-:W-:Y:S01]  /*219f0*/  FADD R28, R30.reuse, R49 ;  /* 0x000000311e1c7221 */ /* 0x040fe20000000000 */
[C---:B------:R-:W-:Y:S01]  /*21a00*/  FFMA R22, R30.reuse, R32, R23 ;  /* 0x000000201e167223 */ /* 0x040fe20000000017 */
[C---:B------:R-:W-:Y:S01]  /*21a10*/  FFMA R50, R30.reuse, R43, R50 ;  /* 0x0000002b1e327223 */ /* 0x040fe20000000032 */
[C---:B------:R-:W-:Y:S01]  /*21a20*/  FFMA R19, R30.reuse, R7, R19 ;  /* 0x000000071e137223 */ /* 0x040fe20000000013 */
[-C--:B------:R-:W-:Y:S01]  /*21a30*/  FFMA R18, R30, R6.reuse, R25 ;  /* 0x000000061e127223 */ /* 0x080fe20000000019 */
[-C--:B------:R-:W-:Y:S01]  /*21a40*/  FFMA R45, R26, R6.reuse, R45 ;  /* 0x000000061a2d7223 */ /* 0x080fe2000000002d */
[-C--:B------:R-:W-:Y:S01]  /*21a50*/  FFMA R24, R3, R15.reuse, R24 ;  /* 0x0000000f03187223 */ /* 0x080fe20000000018 */
[C---:B------:R-:W-:Y:S01]  /*21a60*/  FFMA R30, R29.reuse, R6, R13 ;  /* 0x000000061d1e7223 */ /* 0x040fe2000000000d */
[----:B------:R-:W-:Y:S01]  /*21a70*/  FFMA R46, R29, R32, R46 ;  /* 0x000000201d2e7223 */ /* 0x000fe2000000002e */
[----:B------:R-:W-:Y:S01]  /*21a80*/  FFMA R13, R3, R16, R12 ;  /* 0x00000010030d7223 */ /* 0x000fe2000000000c */
[----:B------:R-:W-:Y:S01]  /*21a90*/  FFMA R45, R8, R15, R45 ;  /* 0x0000000f082d7223 */ /* 0x000fe2000000002d */
[C---:B------:R-:W-:Y:S01]  /*21aa0*/  FFMA R24, R33.reuse, R30, R24 ;  /* 0x0000001e21187223 */ /* 0x040fe20000000018 */
[C---:B------:R-:W-:Y:S01]  /*21ab0*/  FFMA R27, R0.reuse, R11, R27 ;  /* 0x0000000b001b7223 */ /* 0x040fe2000000001b */
[----:B------:R-:W-:Y:S01]  /*21ac0*/  FFMA R15, R33, R46, R13 ;  /* 0x0000002e210f7223 */ /* 0x000fe2000000000d */
[----:B------:R-:W-:Y:S01]  /*21ad0*/  FFMA R45, R0, R30, R45 ;  /* 0x0000001e002d7223 */ /* 0x000fe2000000002d */
[----:B------:R-:W-:Y:S01]  /*21ae0*/  FFMA R25, R31, R6, R50 ;  /* 0x000000061f197223 */ /* 0x000fe20000000032 */
[----:B------:R-:W-:Y:S01]  /*21af0*/  FFMA R13, R43, R18, R24 ;  /* 0x000000122b0d7223 */ /* 0x000fe20000000018 */
[C---:B------:R-:W-:Y:S01]  /*21b00*/  FFMA R12, R44.reuse, R19, R27 ;  /* 0x000000132c0c7223 */ /* 0x040fe2000000001b */
[----:B------:R-:W-:Y:S01]  /*21b10*/  FFMA R27, R31, R32, R28 ;  /* 0x000000201f1b7223 */ /* 0x000fe2000000001c */
[----:B------:R-:W-:Y:S01]  /*21b20*/  FFMA R50, R43, R22, R15 ;  /* 0x000000162b327223 */ /* 0x000fe2000000000f */
[----:B------:R-:W-:Y:S01]  /*21b30*/  FFMA R18, R44, R18, R45 ;  /* 0x000000122c127223 */ /* 0x000fe2000000002d */
[C---:B------:R-:W-:Y:S01]  /*21b40*/  FFMA R24, R6.reuse, R25, R13 ;  /* 0x0000001906187223 */ /* 0x040fe2000000000d */
[----:B------:R-:W-:Y:S01]  /*21b50*/  FFMA R28, R31, R7, R48 ;  /* 0x000000071f1c7223 */ /* 0x000fe20000000030 */
[----:B------:R-:W-:Y:S01]  /*21b60*/  FADD R45, R41, R30 ;  /* 0x0000001e292d7221 */ /* 0x000fe20000000000 */
[----:B------:R-:W-:Y:S01]  /*21b70*/  FFMA R23, R6, R27, R50 ;  /* 0x0000001b06177223 */ /* 0x000fe20000000032 */
[----:B------:R-:W-:Y:S01]  /*21b80*/  FFMA R41, R7, R25, R18 ;  /* 0x0000001907297223 */ /* 0x000fe20000000012 */
[----:B------:R-:W-:Y:S01]  /*21b90*/  FADD R48, R39, R24 ;  /* 0x0000001827307221 */ /* 0x000fe20000000000 */
[----:B------:R-:W-:Y:S01]  /*21ba0*/  FADD R39, R40, R11 ;  /* 0x0000000b28277221 */ /* 0x000fe20000000000 */
[----:B------:R-:W-:Y:S01]  /*21bb0*/  FADD R42, R42, R23 ;  /* 0x000000172a2a7221 */ /* 0x000fe20000000000 */
[----:B------:R-:W-:Y:S01]  /*21bc0*/  FADD R51, R38, R41 ;  /* 0x0000002926337221 */ /* 0x000fe20000000000 */
[C---:B------:R-:W-:Y:S01]  /*21bd0*/  FMUL R49, R45.reuse, R48 ;  /* 0x000000302d317220 */ /* 0x040fe20000400000 */
[----:B------:R-:W-:Y:S01]  /*21be0*/  FMUL R38, R45, R45 ;  /* 0x0000002d2d267220 */ /* 0x000fe20000400000 */
[----:B------:R-:W-:Y:S01]  /*21bf0*/  FFMA R50, R7, R28, R12 ;  /* 0x0000001c07327223 */ /* 0x000fe2000000000c */
[-C--:B------:R-:W-:Y:S01]  /*21c00*/  FMUL R56, R45, R51.reuse ;  /* 0x000000332d387220 */ /* 0x080fe20000400000 */
[----:B------:R-:W-:Y:S01]  /*21c10*/  FFMA R40, R42, R51, -R49 ;  /* 0x000000332a287223 */ /* 0x000fe20000000831 */
[----:B------:R-:W-:Y:S01]  /*21c20*/  FFMA R38, R39, R42, -R38 ;  /* 0x0000002a27267223 */ /* 0x000fe20000000826 */
[----:B------:R-:W-:Y:S01]  /*21c30*/  FADD R54, R37, R50 ;  /* 0x0000003225367221 */ /* 0x000fe20000000000 */
[----:B------:R-:W-:Y:S01]  /*21c40*/  FFMA R57, R39, -R48, R56 ;  /* 0x8000003027397223 */ /* 0x000fe20000000038 */
[----:B------:R-:W-:Y:S01]  /*21c50*/  FMUL R13, R51, R40 ;  /* 0x00000028330d7220 */ /* 0x000fe20000400000 */
[----:B------:R-:W-:Y:S01]  /*21c60*/  FMUL R17, R17, R53 ;  /* 0x0000003511117220 */ /* 0x000fe20000400000 */
[----:B------:R-:W0:Y:S02]  /*21c70*/  S2R R37, SR_TID.X ;  /* 0x0000000000257919 */ /* 0x000e240000002100 */
[----:B------:R-:W-:Y:S01]  /*21c80*/  FFMA R13, R54, R38, -R13 ;  /* 0x00000026360d7223 */ /* 0x000fe2000000080d */
[----:B------:R-:W-:Y:S01]  /*21c90*/  FFMA R58, R14, R9, R17 ;  /* 0x000000090e3a7223 */ /* 0x000fe20000000011 */
[----:B------:R-:W-:-:S02]  /*21ca0*/  FFMA R17, RZ, R8, RZ ;  /* 0x00000008ff117223 */ /* 0x000fc400000000ff */
[----:B------:R-:W-:Y:S01]  /*21cb0*/  FFMA R13, R48, R57, R13 ;  /* 0x00000039300d7223 */ /* 0x000fe2000000000d */
[----:B------:R-:W-:Y:S01]  /*21cc0*/  FADD R21, R21, R58 ;  /* 0x0000003a15157221 */ /* 0x000fe20000000000 */
[----:B------:R-:W-:-:S03]  /*21cd0*/  FFMA R17, RZ, R0, R17 ;  /* 0x00000000ff117223 */ /* 0x000fc60000000011 */
[----:B------:R-:W-:Y:S01]  /*21ce0*/  FFMA R21, R26, R32, R21 ;  /* 0x000000201a157223 */ /* 0x000fe20000000015 */
[----:B------:R-:W1:Y:S01]  /*21cf0*/  F2F.F64.F32 R12, R13 ;  /* 0x0000000d000c7310 */ /* 0x000e620000201800 */
[----:B------:R-:W-:Y:S02]  /*21d00*/  FMUL R26, R53, R46 ;  /* 0x0000002e351a7220 */ /* 0x000fe40000400000 */
[----:B------:R-:W-:-:S04]  /*21d10*/  FFMA R21, R8, R16, R21 ;  /* 0x0000001008157223 */ /* 0x000fc80000000015 */
[----:B------:R-:W-:Y:S01]  /*21d20*/  FFMA R21, R0, R46, R21 ;  /* 0x0000002e00157223 */ /* 0x000fe20000000015 */
[----:B------:R-:W-:-:S04]  /*21d30*/  FFMA R0, RZ, R44, R17 ;  /* 0x0000002cff007223 */ /* 0x000fc80000000011 */
[----:B------:R-:W-:Y:S01]  /*21d40*/  FFMA R0, RZ, R7, R0 ;  /* 0x00000007ff007223 */ /* 0x000fe20000000000 */
[----:B-1----:R-:W1:Y:S01]  /*21d50*/  MUFU.RCP64H R19, R13 ;  /* 0x0000000d00137308 */ /* 0x002e620000001800 */
[----:B------:R-:W-:-:S05]  /*21d60*/  VIADD R18, R13, 0x300402 ;  /* 0x003004020d127836 */ /* 0x000fca0000000000 */
[----:B------:R-:W-:Y:S01]  /*21d70*/  FSETP.GEU.AND P0, PT, |R18|, 5.8789094863358348022e-39, PT ;  /* 0x004004021200780b */ /* 0x000fe20003f0e200 */
[----:B-1----:R-:W-:-:S08]  /*21d80*/  DFMA R14, -R12, R18, 1 ;  /* 0x3ff000000c0e742b */ /* 0x002fd00000000112 */
[----:B------:R-:W-:-:S08]  /*21d90*/  DFMA R14, R14, R14, R14 ;  /* 0x0000000e0e0e722b */ /* 0x000fd0000000000e */
[----:B------:R-:W-:Y:S01]  /*21da0*/  DFMA R14, R18, R14, R18 ;  /* 0x0000000e120e722b */ /* 0x000fe20000000012 */
[----:B------:R-:W-:Y:S01]  /*21db0*/  FFMA R19, R9, R16, R26 ;  /* 0x0000001009137223 */ /* 0x000fe2000000001a */
[----:B------:R-:W-:-:S03]  /*21dc0*/  FFMA R16, RZ, R3, RZ ;  /* 0x00000003ff107223 */ /* 0x000fc600000000ff */
[----:B------:R-:W-:Y:S01]  /*21dd0*/  FADD R19, R22, R19 ;  /* 0x0000001316137221 */ /* 0x000fe20000000000 */
[----:B------:R-:W-:Y:S02]  /*21de0*/  FFMA R16, RZ, R33, R16 ;  /* 0x00000021ff107223 */ /* 0x000fe40000000010 */
[----:B------:R-:W-:Y:S01]  /*21df0*/  DFMA R8, -R12, R14, 1 ;  /* 0x3ff000000c08742b */ /* 0x000fe2000000010e */
[----:B------:R-:W-:Y:S01]  /*21e00*/  FFMA R22, R44, R22, R21 ;  /* 0x000000162c167223 */ /* 0x000fe20000000015 */
[----:B------:R-:W-:Y:S01]  /*21e10*/  FFMA R32, R32, R27, R19 ;  /* 0x0000001b20207223 */ /* 0x000fe20000000013 */
[----:B------:R-:W-:Y:S02]  /*21e20*/  FFMA R43, RZ, R43, R16 ;  /* 0x0000002bff2b7223 */ /* 0x000fe40000000010 */
[----:B------:R-:W-:Y:S02]  /*21e30*/  FFMA R3, R7, R27, R22 ;  /* 0x0000001b07037223 */ /* 0x000fe40000000016 */
[----:B------:R-:W-:Y:S01]  /*21e40*/  FFMA R16, RZ, R6, R43 ;  /* 0x00000006ff107223 */ /* 0x000fe2000000002b */
[----:B------:R-:W-:Y:S01]  /*21e50*/  DFMA R8, R14, R8, R14 ;  /* 0x000000080e08722b */ /* 0x000fe2000000000e */
[----:B0-----:R-:W-:Y:S10]  /*21e60*/  @P0 BRA `(.L_x_664) ;  /* 0x0000000000100947 */ /* 0x001ff40003800000 */
[----:B------:R-:W-:Y:S02]  /*21e70*/  LOP3.LUT R6, R13, 0x7fffffff, RZ, 0xc0, !PT ;  /* 0x7fffffff0d067812 */ /* 0x000fe400078ec0ff */
[----:B------:R-:W-:-:S03]  /*21e80*/  MOV R18, 0x21eb0 ;  /* 0x00021eb000127802 */ /* 0x000fc60000000f00 */
[----:B------:R-:W-:-:S07]  /*21e90*/  VIADD R17, R6, 0xfff00000 ;  /* 0xfff0000006117836 */ /* 0x000fce0000000000 */
[----:B------:R-:W-:Y:S05]  /*21ea0*/  CALL.REL.NOINC `($__internal_0_$__cuda_sm20_dblrcp_rn_slowpath_v3) ;  /* 0x0000000c00a47944 */ /* 0x000fea0003c00000 */
.L_x_664:
[----:B------:R-:W-:Y:S05]  /*21eb0*/  BSYNC.RECONVERGENT B0 ;  /* 0x0000000000007941 */ /* 0x000fea0003800200 */
.L_x_663:
[----:B------:R-:W0:Y:S01]  /*21ec0*/  F2F.F64.F32 R6, R38 ;  /* 0x0000002600067310 */ /* 0x000e220000201800 */
[----:B------:R-:W-:Y:S01]  /*21ed0*/  FADD R49, -R49, R56 ;  /* 0x0000003831317221 */ /* 0x000fe20000000100 */
[-C--:B------:R-:W-:Y:S01]  /*21ee0*/  FMUL R43, R48, R48.reuse ;  /* 0x00000030302b7220 */ /* 0x080fe20000400000 */
[C---:B------:R-:W-:Y:S01]  /*21ef0*/  FMUL R48, R51.reuse, R48 ;  /* 0x0000003033307220 */ /* 0x040fe20000400000 */
[----:B------:R-:W-:Y:S02]  /*21f00*/  FMUL R22, R51, R51 ;  /* 0x0000003333167220 */ /* 0x000fe40000400000 */
[C---:B------:R-:W-:Y:S01]  /*21f10*/  FFMA R43, R54.reuse, R42, -R43 ;  /* 0x0000002a362b7223 */ /* 0x040fe2000000082b */
[C---:B------:R-:W-:Y:S01]  /*21f20*/  FFMA R48, R54.reuse, R45, -R48 ;  /* 0x0000002d36307223 */ /* 0x040fe20000000830 */
[----:B------:R-:W1:Y:S01]  /*21f30*/  F2F.F64.F32 R12, R40 ;  /* 0x00000028000c7310 */ /* 0x000e620000201800 */
[----:B------:R-:W-:Y:S01]  /*21f40*/  FFMA R22, R54, R39, -R22 ;  /* 0x0000002736167223 */ /* 0x000fe20000000816 */
[----:B0-----:R-:W-:-:S06]  /*21f50*/  DMUL R6, R6, R8 ;  /* 0x0000000806067228 */ /* 0x001fcc0000000000 */
[----:B------:R-:W0:Y:S01]  /*21f60*/  F2F.F64.F32 R14, R57 ;  /* 0x00000039000e7310 */ /* 0x000e220000201800 */
[----:B-1----:R-:W-:-:S07]  /*21f70*/  DMUL R12, R12, -R8 ;  /* 0x800000080c0c7228 */ /* 0x002fce0000000000 */
[----:B------:R-:W1:Y:S01]  /*21f80*/  F2F.F64.F32 R18, R49 ;  /* 0x0000003100127310 */ /* 0x000e620000201800 */
[----:B0-----:R-:W-:-:S07]  /*21f90*/  DMUL R14, R14, R8 ;  /* 0x000000080e0e7228 */ /* 0x001fce0000000000 */
[----:B------:R-:W0:Y:S01]  /*21fa0*/  F2F.F32.F64 R17, R6 ;  /* 0x0000000600117310 */ /* 0x000e220000301000 */
[----:B-1----:R-:W-:-:S07]  /*21fb0*/  DMUL R18, R18, R8 ;  /* 0x0000000812127228 */ /* 0x002fce0000000000 */
[----:B------:R-:W1:Y:S01]  /*21fc0*/  F2F.F64.F32 R6, R43 ;  /* 0x0000002b00067310 */ /* 0x000e620000201800 */
[----:B0-----:R-:W-:-:S07]  /*21fd0*/  FMUL R45, R24, R17 ;  /* 0x00000011182d7220 */ /* 0x001fce0000400000 */
[----:B------:R-:W0:Y:S01]  /*21fe0*/  F2F.F32.F64 R21, R12 ;  /* 0x0000000c00157310 */ /* 0x000e220000301000 */
[----:B-1----:R-:W-:-:S07]  /*21ff0*/  DMUL R6, R6, R8 ;  /* 0x0000000806067228 */ /* 0x002fce0000000000 */
[----:B------:R-:W1:Y:S01]  /*22000*/  F2F.F64.F32 R12, R48 ;  /* 0x00000030000c7310 */ /* 0x000e620000201800 */
[----:B0-----:R-:W-:-:S07]  /*22010*/  FMUL R26, R11, R21 ;  /* 0x000000150b1a7220 */ /* 0x001fce0000400000 */
[----:B------:R-:W0:Y:S01]  /*22020*/  F2F.F32.F64 R33, R14 ;  /* 0x0000000e00217310 */ /* 0x000e220000301000 */
[-C--:B------:R-:W-:Y:S01]  /*22030*/  FMUL R51, R20, R21.reuse ;  /* 0x0000001514337220 */ /* 0x080fe20000400000 */
[----:B------:R-:W-:-:S03]  /*22040*/  FMUL R49, RZ, R21 ;  /* 0x00000015ff317220 */ /* 0x000fc60000400000 */
[-C--:B------:R-:W-:Y:S01]  /*22050*/  FFMA R51, R16, R17.reuse, R51 ;  /* 0x0000001110337223 */ /* 0x080fe20000000033 */
[----:B-1----:R-:W-:Y:S02]  /*22060*/  DMUL R12, R12, -R8 ;  /* 0x800000080c0c7228 */ /* 0x002fe40000000000 */
[----:B------:R1:W2:Y:S08]  /*22070*/  F2F.F64.F32 R14, R22 ;  /* 0x00000016000e7310 */ /* 0x0002b00000201800 */
[----:B------:R-:W-:Y:S01]  /*22080*/  F2F.F32.F64 R19, R18 ;  /* 0x0000001200137310 */ /* 0x000fe20000301000 */
[----:B-1----:R-:W-:-:S04]  /*22090*/  FFMA R22, R41, R17, R26 ;  /* 0x0000001129167223 */ /* 0x002fc8000000001a */
[----:B0-----:R-:W-:Y:S01]  /*220a0*/  FFMA R22, R30, R33, R22 ;  /* 0x000000211e167223 */ /* 0x001fe20000000016 */
[----:B--2---:R-:W-:Y:S02]  /*220b0*/  DMUL R14, R14, R8 ;  /* 0x000000080e0e7228 */ /* 0x004fe40000000000 */
[----:B------:R0:W1:Y:S01]  /*220c0*/  F2F.F32.F64 R18, R6 ;  /* 0x0000000600127310 */ /* 0x0000620000301000 */
[-C--:B------:R-:W-:Y:S01]  /*220d0*/  FMUL R9, R41, R21.reuse ;  /* 0x0000001529097220 */ /* 0x080fe20000400000 */
[----:B------:R-:W-:-:S06]  /*220e0*/  FMUL R8, R3, R21 ;  /* 0x0000001503087220 */ /* 0x000fcc0000400000 */
[----:B------:R2:W3:Y:S01]  /*220f0*/  F2F.F32.F64 R39, R12 ;  /* 0x0000000c00277310 */ /* 0x0004e20000301000 */
[-C--:B0-----:R-:W-:Y:S01]  /*22100*/  FFMA R7, R50, R17.reuse, R9 ;  /* 0x0000001132077223 */ /* 0x081fe20000000009 */
[-C--:B------:R-:W-:Y:S01]  /*22110*/  FFMA R6, R0, R17.reuse, R49 ;  /* 0x0000001100067223 */ /* 0x080fe20000000031 */
[----:B------:R-:W-:Y:S01]  /*22120*/  FFMA R17, RZ, R17, R8 ;  /* 0x00000011ff117223 */ /* 0x000fe20000000008 */
[----:B------:R-:W-:Y:S01]  /*22130*/  FFMA R8, R30, R21, R45 ;  /* 0x000000151e087223 */ /* 0x000fe2000000002d */
[----:B------:R-:W-:Y:S01]  /*22140*/  FADD R49, R36, -R55 ;  /* 0x8000003724317221 */ /* 0x000fe20000000000 */
[-C--:B------:R-:W-:Y:S02]  /*22150*/  FFMA R7, R24, R33.reuse, R7 ;  /* 0x0000002118077223 */ /* 0x080fe40000000007 */
[----:B------:R0:W4:Y:S01]  /*22160*/  F2F.F32.F64 R43, R14 ;  /* 0x0000000e002b7310 */ /* 0x0001220000301000 */
[-C--:B------:R-:W-:Y:S01]  /*22170*/  FFMA R45, R32, R33.reuse, R17 ;  /* 0x00000021202d7223 */ /* 0x080fe20000000011 */
[-C--:B--2---:R-:W-:Y:S01]  /*22180*/  FFMA R13, R23, R33.reuse, R8 ;  /* 0x00000021170d7223 */ /* 0x084fe20000000008 */
[----:B------:R-:W-:Y:S01]  /*22190*/  FFMA R9, RZ, R33, R6 ;  /* 0x00000021ff097223 */ /* 0x000fe20000000006 */
[-C--:B-1----:R-:W-:Y:S01]  /*221a0*/  FMUL R17, R41, R18.reuse ;  /* 0x0000001229117220 */ /* 0x082fe20000400000 */
[-C--:B------:R-:W-:Y:S01]  /*221b0*/  FMUL R36, R11, R18.reuse ;  /* 0x000000120b247220 */ /* 0x080fe20000400000 */
[CC--:B------:R-:W-:Y:S01]  /*221c0*/  FMUL R53, R20.reuse, R18.reuse ;  /* 0x0000001214357220 */ /* 0x0c0fe20000400000 */
[----:B---3--:R-:W-:Y:S01]  /*221d0*/  FMUL R61, R20, R39 ;  /* 0x00000027143d7220 */ /* 0x008fe20000400000 */
[-C--:B------:R-:W-:Y:S01]  /*221e0*/  FFMA R17, R50, R21.reuse, R17 ;  /* 0x0000001532117223 */ /* 0x080fe20000000011 */
[----:B------:R-:W-:Y:S01]  /*221f0*/  FFMA R36, R41, R21, R36 ;  /* 0x0000001529247223 */ /* 0x000fe20000000024 */
[----:B0-----:R-:W-:Y:S01]  /*22200*/  FADD R14, R35, -R52 ;  /* 0x80000034230e7221 */ /* 0x001fe20000000000 */
[----:B------:R-:W-:Y:S01]  /*22210*/  FFMA R15, R46, R33, R51 ;  /* 0x000000212e0f7223 */ /* 0x000fe20000000033 */
[-C--:B------:R-:W-:Y:S01]  /*22220*/  FMUL R33, R30, R18.reuse ;  /* 0x000000121e217220 */ /* 0x080fe20000400000 */
[----:B------:R-:W-:Y:S01]  /*22230*/  FMUL R35, RZ, R18 ;  /* 0x00000012ff237220 */ /* 0x000fe20000400000 */
[-C--:B------:R-:W-:Y:S01]  /*22240*/  FFMA R12, R22, R14.reuse, R55 ;  /* 0x0000000e160c7223 */ /* 0x080fe20000000037 */
[----:B------:R-:W-:Y:S01]  /*22250*/  FFMA R55, R15, R14, R2 ;  /* 0x0000000e0f377223 */ /* 0x000fe20000000002 */
[----:B------:R-:W-:Y:S01]  /*22260*/  FMUL R2, R3, R18 ;  /* 0x0000001203027220 */ /* 0x000fe20000400000 */
[-C--:B------:R-:W-:Y:S01]  /*22270*/  FFMA R18, R24, R21.reuse, R33 ;  /* 0x0000001518127223 */ /* 0x080fe20000000021 */
[-C--:B------:R-:W-:Y:S01]  /*22280*/  FFMA R8, R0, R21.reuse, R35 ;  /* 0x0000001500087223 */ /* 0x080fe20000000023 */
[-C--:B------:R-:W-:Y:S01]  /*22290*/  FFMA R53, R16, R21.reuse, R53 ;  /* 0x0000001510357223 */ /* 0x080fe20000000035 */
[----:B------:R-:W-:Y:S01]  /*222a0*/  FFMA R59, RZ, R21, R2 ;  /* 0x00000015ff3b7223 */ /* 0x000fe20000000002 */
[-C--:B------:R-:W-:Y:S01]  /*222b0*/  FFMA R51, R7, R14.reuse, R52 ;  /* 0x0000000e07337223 */ /* 0x080fe20000000034 */
[-C--:B------:R-:W-:Y:S01]  /*222c0*/  FFMA R34, R13, R14.reuse, R34 ;  /* 0x0000000e0d227223 */ /* 0x080fe20000000022 */
[-C--:B------:R-:W-:Y:S01]  /*222d0*/  FFMA R47, R9, R14.reuse, R47 ;  /* 0x0000000e092f7223 */ /* 0x080fe2000000002f */
[-C--:B------:R-:W-:Y:S01]  /*222e0*/  FMUL R21, R41, R39.reuse ;  /* 0x0000002729157220 */ /* 0x080fe20000400000 */
[-C--:B------:R-:W-:Y:S01]  /*222f0*/  FMUL R2, R3, R39.reuse ;  /* 0x0000002703027220 */ /* 0x080fe20000400000 */
[----:B------:R-:W-:Y:S01]  /*22300*/  FFMA R14, R45, R14, R10 ;  /* 0x0000000e2d0e7223 */ /* 0x000fe2000000000a */
[-C--:B------:R-:W-:Y:S01]  /*22310*/  FMUL R33, R30, R39.reuse ;  /* 0x000000271e217220 */ /* 0x080fe20000400000 */
[-C--:B------:R-:W-:Y:S01]  /*22320*/  FMUL R35, RZ, R39.reuse ;  /* 0x00000027ff237220 */ /* 0x080fe20000400000 */
[-C--:B------:R-:W-:Y:S01]  /*22330*/  FMUL R10, R11, R39.reuse ;  /* 0x000000270b0a7220 */ /* 0x080fe20000400000 */
[----:B------:R-:W-:Y:S01]  /*22340*/  FFMA R6, R24, R39, R17 ;  /* 0x0000002718067223 */ /* 0x000fe20000000011 */
[-C--:B------:R-:W-:Y:S01]  /*22350*/  FFMA R17, R16, R19.reuse, R61 ;  /* 0x0000001310117223 */ /* 0x080fe2000000003d */
[-C--:B------:R-:W-:Y:S01]  /*22360*/  FFMA R21, R50, R19.reuse, R21 ;  /* 0x0000001332157223 */ /* 0x080fe20000000015 */
[----:B------:R-:W-:Y:S01]  /*22370*/  FFMA R61, RZ, R19, R2 ;  /* 0x00000013ff3d7223 */ /* 0x000fe20000000002 */
[----:B------:R-:W-:Y:S01]  /*22380*/  FFMA R26, R46, R39, R53 ;  /* 0x000000272e1a7223 */ /* 0x000fe20000000035 */
[----:B------:R-:W-:Y:S01]  /*22390*/  FFMA R2, R0, R19, R35 ;  /* 0x0000001300027223 */ /* 0x000fe20000000023 */
[----:B------:R-:W-:Y:S01]  /*223a0*/  FADD R36, R36, R33 ;  /* 0x0000002124247221 */ /* 0x000fe20000000000 */
[----:B------:R-:W-:Y:S01]  /*223b0*/  FFMA R57, R23, R39, R18 ;  /* 0x0000002717397223 */ /* 0x000fe20000000012 */
[----:B------:R-:W-:Y:S01]  /*223c0*/  FFMA R53, R41, R19, R10 ;  /* 0x0000001329357223 */ /* 0x000fe2000000000a */
[----:B------:R-:W-:Y:S01]  /*223d0*/  FADD R8, R8, R35 ;  /* 0x0000002308087221 */ /* 0x000fe20000000000 */
[----:B------:R-:W-:Y:S01]  /*223e0*/  FFMA R59, R32, R39, R59 ;  /* 0x00000027203b7223 */ /* 0x000fe2000000003b */
[C---:B------:R-:W-:Y:S01]  /*223f0*/  FFMA R10, R24.reuse, R19, R33 ;  /* 0x00000013180a7223 */ /* 0x040fe20000000021 */
[-C--:B----4-:R-:W-:Y:S01]  /*22400*/  FFMA R39, R24, R43.reuse, R21 ;  /* 0x0000002b18277223 */ /* 0x090fe20000000015 */
[----:B------:R-:W-:Y:S01]  /*22410*/  FFMA R33, RZ, R43, R2 ;  /* 0x0000002bff217223 */ /* 0x000fe20000000002 */
[-C--:B------:R-:W-:Y:S01]  /*22420*/  FFMA R21, R36, R49.reuse, R12 ;  /* 0x0000003124157223 */ /* 0x080fe2000000000c */
[-C--:B------:R-:W-:Y:S01]  /*22430*/  FFMA R19, R57, R49.reuse, R34 ;  /* 0x0000003139137223 */ /* 0x080fe20000000022 */
[----:B------:R-:W-:Y:S01]  /*22440*/  FFMA R12, R8, R49, R47 ;  /* 0x00000031080c7223 */ /* 0x000fe2000000002f */
[-C--:B------:R-:W-:Y:S01]  /*22450*/  FMUL R2, R0, R22.reuse ;  /* 0x0000001600027220 */ /* 0x080fe20000400000 */
[----:B------:R-:W-:Y:S01]  /*22460*/  FFMA R35, R23, R43, R10 ;  /* 0x0000002b17237223 */ /* 0x000fe2000000000a */
[-C--:B------:R-:W-:Y:S01]  /*22470*/  FMUL R34, R41, R22.reuse ;  /* 0x0000001629227220 */ /* 0x080fe20000400000 */
[-C--:B------:R-:W-:Y:S01]  /*22480*/  FMUL R47, R24, R22.reuse ;  /* 0x00000016182f7220 */ /* 0x080fe20000400000 */
[-C--:B------:R-:W-:Y:S01]  /*22490*/  FFMA R10, R6, R49.reuse, R51 ;  /* 0x00000031060a7223 */ /* 0x080fe20000000033 */
[-C--:B------:R-:W-:Y:S01]  /*224a0*/  FFMA R18, R26, R49.reuse, R55 ;  /* 0x000000311a127223 */ /* 0x080fe20000000037 */
[----:B------:R-:W-:Y:S01]  /*224b0*/  FFMA R14, R59, R49, R14 ;  /* 0x000000313b0e7223 */ /* 0x000fe2000000000e */
[-C--:B------:R-:W-:Y:S01]  /*224c0*/  FFMA R53, R30, R43.reuse, R53 ;  /* 0x0000002b1e357223 */ /* 0x080fe20000000035 */
[-C--:B------:R-:W-:Y:S01]  /*224d0*/  FFMA R17, R46, R43.reuse, R17 ;  /* 0x0000002b2e117223 */ /* 0x080fe20000000011 */
[-C--:B------:R-:W-:Y:S01]  /*224e0*/  FMUL R49, R16, R22.reuse ;  /* 0x0000001610317220 */ /* 0x080fe20000400000 */
[----:B------:R-:W-:Y:S01]  /*224f0*/  FFMA R43, R32, R43, R61 ;  /* 0x0000002b202b7223 */ /* 0x000fe2000000003d */
[----:B------:R-:W-:Y:S01]  /*22500*/  FMUL R22, RZ, R22 ;  /* 0x00000016ff167220 */ /* 0x000fe20000400000 */
[-C--:B------:R-:W-:Y:S01]  /*22510*/  FFMA R42, RZ, R36.reuse, R2 ;  /* 0x00000024ff2a7223 */ /* 0x080fe20000000002 */
[CC--:B------:R-:W-:Y:S01]  /*22520*/  FFMA R61, R11.reuse, R36.reuse, R34 ;  /* 0x000000240b3d7223 */ /* 0x0c0fe20000000022 */
[C---:B------:R-:W-:Y:S01]  /*22530*/  FFMA R38, R30.reuse, R36, R47 ;  /* 0x000000241e267223 */ /* 0x040fe2000000002f */
[-C--:B------:R-:W-:Y:S01]  /*22540*/  FMUL R2, R11, R6.reuse ;  /* 0x000000060b027220 */ /* 0x080fe20000400000 */
[-C--:B------:R-:W-:Y:S01]  /*22550*/  FMUL R47, R41, R6.reuse ;  /* 0x00000006292f7220 */ /* 0x080fe20000400000 */
[-C--:B------:R-:W-:Y:S01]  /*22560*/  FMUL R51, R30, R6.reuse ;  /* 0x000000061e337220 */ /* 0x080fe20000400000 */
[-C--:B------:R-:W-:Y:S01]  /*22570*/  FMUL R55, RZ, R6.reuse ;  /* 0x00000006ff377220 */ /* 0x080fe20000400000 */
[CC--:B------:R-:W-:Y:S01]  /*22580*/  FMUL R34, R20.reuse, R6.reuse ;  /* 0x0000000614227220 */ /* 0x0c0fe20000400000 */
[C---:B------:R-:W-:Y:S01]  /*22590*/  FMUL R44, R3.reuse, R59 ;  /* 0x0000003b032c7220 */ /* 0x040fe20000400000 */
[C---:B------:R-:W-:Y:S01]  /*225a0*/  FMUL R6, R3.reuse, R6 ;  /* 0x0000000603067220 */ /* 0x040fe20000400000 */
[CC--:B------:R-:W-:Y:S01]  /*225b0*/  FFMA R40, R20.reuse, R36.reuse, R49 ;  /* 0x0000002414287223 */ /* 0x0c0fe20000000031 */
[----:B------:R-:W-:Y:S01]  /*225c0*/  FFMA R59, R3, R36, R22 ;  /* 0x00000024033b7223 */ /* 0x000fe20000000016 */
[----:B------:R-:W-:Y:S01]  /*225d0*/  FFMA R49, R41, R7, R2 ;  /* 0x0000000729317223 */ /* 0x000fe20000000002 */
[----:B------:R-:W-:Y:S01]  /*225e0*/  FMUL R36, R20, R57 ;  /* 0x0000003914247220 */ /* 0x000fe20000400000 */
[-C--:B------:R-:W-:Y:S01]  /*225f0*/  FFMA R22, R24, R7.reuse, R51 ;  /* 0x0000000718167223 */ /* 0x080fe20000000033 */
[-C--:B------:R-:W-:Y:S01]  /*22600*/  FFMA R2, R0, R7.reuse, R55 ;  /* 0x0000000700027223 */ /* 0x080fe20000000037 */
[-C--:B------:R-:W-:Y:S01]  /*22610*/  FFMA R47, R50, R7.reuse, R47 ;  /* 0x00000007322f7223 */ /* 0x080fe2000000002f */
[-C--:B------:R-:W-:Y:S01]  /*22620*/  FFMA R51, R16, R7.reuse, R34 ;  /* 0x0000000710337223 */ /* 0x080fe20000000022 */
[----:B------:R-:W-:Y:S01]  /*22630*/  FFMA R55, RZ, R7, R6 ;  /* 0x00000007ff377223 */ /* 0x000fe20000000006 */
[-C--:B------:R-:W-:Y:S01]  /*22640*/  FMUL R34, R30, R57.reuse ;  /* 0x000000391e227220 */ /* 0x080fe20000400000 */
[-C--:B------:R-:W-:Y:S01]  /*22650*/  FMUL R6, RZ, R57.reuse ;  /* 0x00000039ff067220 */ /* 0x080fe20000400000 */
[----:B------:R-:W-:Y:S01]  /*22660*/  FMUL R7, R3, R57 ;  /* 0x0000003903077220 */ /* 0x000fe20000400000 */
[----:B------:R-:W-:Y:S01]  /*22670*/  FFMA R57, R16, R13, R36 ;  /* 0x0000000d10397223 */ /* 0x000fe20000000024 */
[-C--:B------:R-:W-:Y:S01]  /*22680*/  FFMA R36, R30, R53.reuse, R61 ;  /* 0x000000351e247223 */ /* 0x080fe2000000003d */
[----:B------:R-:W-:Y:S01]  /*22690*/  FFMA R61, R23, R53, R38 ;  /* 0x00000035173d7223 */ /* 0x000fe20000000026 */
[-C--:B------:R-:W-:Y:S01]  /*226a0*/  FFMA R34, R24, R13.reuse, R34 ;  /* 0x0000000d18227223 */ /* 0x080fe20000000022 */
[----:B------:R-:W-:Y:S01]  /*226b0*/  FFMA R6, R0, R13, R6 ;  /* 0x0000000d00067223 */ /* 0x000fe20000000006 */
[----:B------:R-:W-:Y:S01]  /*226c0*/  FFMA R38, RZ, R53, R42 ;  /* 0x00000035ff267223 */ /* 0x000fe2000000002a */
[----:B------:R-:W-:Y:S01]  /*226d0*/  FFMA R45, RZ, R45, R44 ;  /* 0x0000002dff2d7223 */ /* 0x000fe2000000002c */
[----:B------:R-:W-:Y:S01]  /*226e0*/  FFMA R13, RZ, R13, R7 ;  /* 0x0000000dff0d7223 */ /* 0x000fe20000000007 */
[-C--:B------:R-:W-:Y:S01]  /*226f0*/  FFMA R40, R46, R53.reuse, R40 ;  /* 0x000000352e287223 */ /* 0x080fe20000000028 */
[----:B------:R-:W-:Y:S01]  /*22700*/  FFMA R42, R32, R53, R59 ;  /* 0x00000035202a7223 */ /* 0x000fe2000000003b */
[C---:B------:R-:W-:Y:S01]  /*22710*/  FMUL R44, R20.reuse, R26 ;  /* 0x0000001a142c7220 */ /* 0x040fe20000400000 */
[-C--:B------:R-:W-:Y:S01]  /*22720*/  FMUL R53, R20, R8.reuse ;  /* 0x0000000814357220 */ /* 0x080fe20000400000 */
[-C--:B------:R-:W-:Y:S01]  /*22730*/  FMUL R7, RZ, R8.reuse ;  /* 0x00000008ff077220 */ /* 0x080fe20000400000 */
[C---:B------:R-:W-:Y:S01]  /*22740*/  FMUL R8, R3.reuse, R8 ;  /* 0x0000000803087220 */ /* 0x040fe20000400000 */
[----:B------:R-:W-:Y:S01]  /*22750*/  FMUL R48, R3, R26 ;  /* 0x0000001a03307220 */ /* 0x000fe20000400000 */
[C---:B------:R-:W-:Y:S01]  /*22760*/  FFMA R26, R16.reuse, R15, R44 ;  /* 0x0000000f101a7223 */ /* 0x040fe2000000002c */
[-C--:B------:R-:W-:Y:S01]  /*22770*/  FFMA R44, R16, R9.reuse, R53 ;  /* 0x00000009102c7223 */ /* 0x080fe20000000035 */
[----:B------:R-:W-:Y:S01]  /*22780*/  FFMA R7, R0, R9, R7 ;  /* 0x0000000900077223 */ /* 0x000fe20000000007 */
[----:B------:R-:W-:Y:S01]  /*22790*/  FFMA R15, RZ, R15, R48 ;  /* 0x0000000fff0f7223 */ /* 0x000fe20000000030 */
[----:B------:R-:W-:Y:S01]  /*227a0*/  FFMA R53, RZ, R9, R8 ;  /* 0x00000009ff357223 */ /* 0x000fe20000000008 */
[----:B------:R-:W-:Y:S01]  /*227b0*/  FFMA R48, R32, R43, R45 ;  /* 0x0000002b20307223 */ /* 0x000fe2000000002d */
[----:B------:R-:W0:Y:S01]  /*227c0*/  LDC.64 R8, c[0x0][0x390] ;  /* 0x0000e400ff087b82 */ /* 0x000e220000000a00 */
[CC--:B------:R-:W-:Y:S01]  /*227d0*/  FFMA R43, R23.reuse, R39.reuse, R22 ;  /* 0x00000027172b7223 */ /* 0x0c0fe20000000016 */
[----:B------:R-:W-:Y:S01]  /*227e0*/  FFMA R45, RZ, R39, R2 ;  /* 0x00000027ff2d7223 */ /* 0x000fe20000000002 */
[-C--:B------:R-:W-:Y:S01]  /*227f0*/  FFMA R34, R23, R35.reuse, R34 ;  /* 0x0000002317227223 */ /* 0x080fe20000000022 */
[-C--:B------:R-:W-:Y:S01]  /*22800*/  FFMA R6, RZ, R35.reuse, R6 ;  /* 0x00000023ff067223 */ /* 0x080fe20000000006 */
[-C--:B------:R-:W-:Y:S01]  /*22810*/  FFMA R57, R46, R35.reuse, R57 ;  /* 0x000000232e397223 */ /* 0x080fe20000000039 */
[----:B------:R-:W-:Y:S01]  /*22820*/  FFMA R13, R32, R35, R13 ;  /* 0x00000023200d7223 */ /* 0x000fe2000000000d */
[----:B------:R-:W-:Y:S01]  /*22830*/  FADD R35, R24, -R43 ;  /* 0x8000002b18237221 */ /* 0x000fe20000000000 */
[----:B------:R-:W-:Y:S01]  /*22840*/  FADD R43, -R0, R45 ;  /* 0x0000002d002b7221 */ /* 0x000fe20000000100 */
[----:B------:R-:W-:Y:S01]  /*22850*/  FFMA R7, RZ, R33, R7 ;  /* 0x00000021ff077223 */ /* 0x000fe20000000007 */
[-C--:B------:R-:W-:Y:S01]  /*22860*/  FFMA R47, R24, R39.reuse, R47 ;  /* 0x00000027182f7223 */ /* 0x080fe2000000002f */
[-C--:B------:R-:W-:Y:S01]  /*22870*/  FFMA R52, R30, R39.reuse, R49 ;  /* 0x000000271e347223 */ /* 0x080fe20000000031 */
[----:B------:R-:W-:Y:S01]  /*22880*/  FADD R43, R0, R43 ;  /* 0x0000002b002b7221 */ /* 0x000fe20000000000 */
[C---:B------:R-:W-:Y:S01]  /*22890*/  FFMA R51, R46.reuse, R39, R51 ;  /* 0x000000272e337223 */ /* 0x040fe20000000033 */
[----:B------:R-:W1:Y:S01]  /*228a0*/  LDC R0, c[0x0][0x370] ;  /* 0x0000dc00ff007b82 */ /* 0x000e620000000800 */
[-C--:B------:R-:W-:Y:S01]  /*228b0*/  FFMA R26, R46, R17.reuse, R26 ;  /* 0x000000112e1a7223 */ /* 0x080fe2000000001a */
[----:B------:R-:W-:Y:S01]  /*228c0*/  FFMA R2, R32, R17, R15 ;  /* 0x0000001120027223 */ /* 0x000fe2000000000f */
[----:B------:R-:W-:Y:S01]  /*228d0*/  FFMA R44, R46, R33, R44 ;  /* 0x000000212e2c7223 */ /* 0x000fe2000000002c */
[C---:B------:R-:W-:Y:S01]  /*228e0*/  FFMA R55, R32.reuse, R39, R55 ;  /* 0x0000002720377223 */ /* 0x040fe20000000037 */
[C---:B------:R-:W-:Y:S01]  /*228f0*/  FFMA R53, R32.reuse, R33, R53 ;  /* 0x0000002120357223 */ /* 0x040fe20000000035 */
[----:B------:R-:W-:Y:S01]  /*22900*/  FADD R13, R32, -R13 ;  /* 0x8000000d200d7221 */ /* 0x000fe20000000000 */
[----:B------:R-:W-:Y:S01]  /*22910*/  FADD R7, R28, -R7 ;  /* 0x800000071c077221 */ /* 0x000fe20000000000 */
[----:B------:R-:W-:Y:S01]  /*22920*/  FADD R36, R11, -R36 ;  /* 0x800000240b247221 */ /* 0x000fe20000000000 */
[----:B------:R-:W-:Y:S01]  /*22930*/  FADD R15, R30, -R61 ;  /* 0x8000003d1e0f7221 */ /* 0x000fe20000000000 */
[----:B0-----:R-:W-:-:S04]  /*22940*/  IMAD.WIDE R8, R5, 0xe00, R8 ;  /* 0x00000e0005087825 */ /* 0x001fc800078e0208 */
[----:B------:R-:W-:Y:S01]  /*22950*/  FADD R17, R20, -R40 ;  /* 0x8000002814117221 */ /* 0x000fe20000000000 */
[----:B------:R-:W-:Y:S01]  /*22960*/  FADD R42, R3, -R42 ;  /* 0x8000002a032a7221 */ /* 0x000fe20000000000 */
[----:B------:R-:W-:Y:S01]  /*22970*/  FADD R33, R50, -R47 ;  /* 0x8000002f32217221 */ /* 0x000fe20000000000 */
[----:B------:R-:W-:Y:S01]  /*22980*/  FADD R52, R41, -R52 ;  /* 0x8000003429347221 */ /* 0x000fe20000000000 */
[----:B------:R-:W-:Y:S01]  /*22990*/  FADD R39, -R16, R51 ;  /* 0x0000003310277221 */ /* 0x000fe20000000100 */
[----:B------:R-:W-:Y:S01]  /*229a0*/  FADD R34, R23, -R34 ;  /* 0x8000002217227221 */ /* 0x000fe20000000000 */
        /* <DEDUP_REMOVED lines=14> */
[----:B------:R-:W-:Y:S01]  /*22a90*/  FADD R39, R16, R39 ;  /* 0x0000002710277221 */ /* 0x000fe20000000000 */
[----:B------:R-:W-:Y:S01]  /*22aa0*/  FADD R23, R23, -R34 ;  /* 0x8000002217177221 */ /* 0x000fe20000000000 */
[----:B------:R-:W-:Y:S01]  /*22ab0*/  FADD R57, R46, -R57 ;  /* 0x800000392e397221 */ /* 0x000fe20000000000 */
[----:B------:R-:W-:-:S04]  /*22ac0*/  IMAD.WIDE.U32 R8, R37, 0x4, R8 ;  /* 0x0000000425087825 */ /* 0x000fc800078e0008 */
[----:B------:R-:W-:Y:S01]  /*22ad0*/  FADD R25, R25, -R44 ;  /* 0x8000002c19197221 */ /* 0x000fe20000000000 */
[----:B------:R-:W-:Y:S01]  /*22ae0*/  FADD R29, R29, -R26 ;  /* 0x8000001a1d1d7221 */ /* 0x000fe20000000000 */
[----:B------:R-:W-:Y:S01]  /*22af0*/  FADD R27, R27, -R2 ;  /* 0x800000021b1b7221 */ /* 0x000fe20000000000 */
[----:B------:R-:W-:Y:S01]  /*22b00*/  FADD R31, R31, -R48 ;  /* 0x800000301f1f7221 */ /* 0x000fe20000000000 */
[----:B------:R-:W-:Y:S01]  /*22b10*/  FADD R7, RZ, R38 ;  /* 0x00000026ff077221 */ /* 0x000fe20000000000 */
[----:B------:R-:W-:Y:S01]  /*22b20*/  FADD R55, RZ, R55 ;  /* 0x00000037ff377221 */ /* 0x000fe20000000000 */
[----:B------:R-:W-:Y:S01]  /*22b30*/  FADD R13, RZ, R6 ;  /* 0x00000006ff0d7221 */ /* 0x000fe20000000000 */
[----:B------:R-:W-:Y:S01]  /*22b40*/  FADD R53, RZ, R53 ;  /* 0x00000035ff357221 */ /* 0x000fe20000000000 */
[----:B------:R2:W-:Y:S01]  /*22b50*/  STG.E desc[UR6][R8.64], R10 ;  /* 0x0000000a08007986 */ /* 0x0005e2000c101906 */
[----:B-1----:R-:W-:-:S03]  /*22b60*/  IMAD.IADD R5, R0, 0x1, R5 ;  /* 0x0000000100057824 */ /* 0x002fc600078e0205 */
[----:B------:R2:W-:Y:S02]  /*22b70*/  STG.E desc[UR6][R8.64+0x80], R21 ;  /* 0x0000801508007986 */ /* 0x0005e4000c101906 */
[----:B------:R-:W-:Y:S02]  /*22b80*/  ISETP.GE.AND P0, PT, R5, R4, PT ;  /* 0x000000040500720c */ /* 0x000fe40003f06270 */
[----:B------:R2:W-:Y:S04]  /*22b90*/  STG.E desc[UR6][R8.64+0x100], R19 ;  /* 0x0001001308007986 */ /* 0x0005e8000c101906 */
        /* <DEDUP_REMOVED lines=23> */
[----:B------:R2:W-:Y:S01]  /*22d10*/  STG.E desc[UR6][R8.64+0xd00], R31 ;  /* 0x000d001f08007986 */ /* 0x0005e2000c101906 */
[----:B------:R-:W-:Y:S05]  /*22d20*/  @!P0 BRA `(.L_x_665) ;  /* 0xfffffdd000dc8947 */ /* 0x000fea000383ffff */
[----:B------:R-:W-:Y:S05]  /*22d30*/  EXIT ;  /* 0x000000000000794d */ /* 0x000fea0003800000 */
        .weak           $__internal_0_$__cuda_sm20_dblrcp_rn_slowpath_v3
        .type           $__internal_0_$__cuda_sm20_dblrcp_rn_slowpath_v3,@function
        .size           $__internal_0_$__cuda_sm20_dblrcp_rn_slowpath_v3,($__internal_1_$__cuda_sm20_rcp_rn_f32_slowpath - $__internal_0_$__cuda_sm20_dblrcp_rn_slowpath_v3)
$__internal_0_$__cuda_sm20_dblrcp_rn_slowpath_v3:
[----:B------:R-:W-:Y:S01]  /*22d40*/  MOV R6, R12 ;  /* 0x0000000c00067202 */ /* 0x000fe20000000f00 */
[----:B------:R-:W-:Y:S01]  /*22d50*/  IMAD.MOV.U32 R7, RZ, RZ, R13 ;  /* 0x000000ffff077224 */ /* 0x000fe200078e000d */
[----:B------:R-:W-:Y:S05]  /*22d60*/  BSSY.RECONVERGENT B1, `(.L_x_666) ;  /* 0x0000025000017945 */ /* 0x000fea0003800200 */
[----:B------:R-:W-:-:S14]  /*22d70*/  DSETP.GTU.AND P0, PT, |R6|, +INF , PT ;  /* 0x7ff000000600742a */ /* 0x000fdc0003f0c200 */
[----:B------:R-:W-:Y:S05]  /*22d80*/  @P0 BRA `(.L_x_667) ;  /* 0x0000000000800947 */ /* 0x000fea0003800000 */
[----:B------:R-:W-:-:S05]  /*22d90*/  LOP3.LUT R12, R13, 0x7fffffff, RZ, 0xc0, !PT ;  /* 0x7fffffff0d0c7812 */ /* 0x000fca00078ec0ff */
[----:B------:R-:W-:-:S05]  /*22da0*/  VIADD R8, R12, 0xffffffff ;  /* 0xffffffff0c087836 */ /* 0x000fca0000000000 */
[----:B------:R-:W-:-:S13]  /*22db0*/  ISETP.GE.U32.AND P0, PT, R8, 0x7fefffff, PT ;  /* 0x7fefffff0800780c */ /* 0x000fda0003f06070 */
[----:B------:R-:W-:Y:S01]  /*22dc0*/  @P0 LOP3.LUT R9, R7, 0x7ff00000, RZ, 0x3c, !PT ;  /* 0x7ff0000007090812 */ /* 0x000fe200078e3cff */
[----:B------:R-:W-:Y:S01]  /*22dd0*/  @P0 IMAD.MOV.U32 R8, RZ, RZ, RZ ;  /* 0x000000ffff080224 */ /* 0x000fe200078e00ff */
[----:B------:R-:W-:Y:S06]  /*22de0*/  @P0 BRA `(.L_x_668) ;  /* 0x0000000000700947 */ /* 0x000fec0003800000 */
[----:B------:R-:W-:-:S13]  /*22df0*/  ISETP.GE.U32.AND P0, PT, R12, 0x1000001, PT ;  /* 0x010000010c00780c */ /* 0x000fda0003f06070 */
[----:B------:R-:W-:Y:S05]  /*22e00*/  @!P0 BRA `(.L_x_669) ;  /* 0x0000000000388947 */ /* 0x000fea0003800000 */
[----:B------:R-:W-:Y:S02]  /*22e10*/  VIADD R15, R7, 0xc0200000 ;  /* 0xc0200000070f7836 */ /* 0x000fe40000000000 */
[----:B------:R-:W-:Y:S02]  /*22e20*/  IMAD.MOV.U32 R14, RZ, RZ, R6 ;  /* 0x000000ffff0e7224 */ /* 0x000fe400078e0006 */
[----:B------:R-:W0:Y:S01]  /*22e30*/  MUFU.RCP64H R13, R15 ;  /* 0x0000000f000d7308 */ /* 0x000e220000001800 */
[----:B------:R-:W-:-:S06]  /*22e40*/  IMAD.MOV.U32 R12, RZ, RZ, R17 ;  /* 0x000000ffff0c7224 */ /* 0x000fcc00078e0011 */
[----:B0-----:R-:W-:-:S08]  /*22e50*/  DFMA R8, -R14, R12, 1 ;  /* 0x3ff000000e08742b */ /* 0x001fd0000000010c */
[----:B------:R-:W-:-:S08]  /*22e60*/  DFMA R8, R8, R8, R8 ;  /* 0x000000080808722b */ /* 0x000fd00000000008 */
[----:B------:R-:W-:-:S08]  /*22e70*/  DFMA R8, R12, R8, R12 ;  /* 0x000000080c08722b */ /* 0x000fd0000000000c */
[----:B------:R-:W-:-:S08]  /*22e80*/  DFMA R12, -R14, R8, 1 ;  /* 0x3ff000000e0c742b */ /* 0x000fd00000000108 */
[----:B------:R-:W-:-:S08]  /*22e90*/  DFMA R8, R8, R12, R8 ;  /* 0x0000000c0808722b */ /* 0x000fd00000000008 */
[----:B------:R-:W-:-:S08]  /*22ea0*/  DMUL R8, R8, 2.2250738585072013831e-308 ;  /* 0x0010000008087828 */ /* 0x000fd00000000000 */
[----:B------:R-:W-:-:S08]  /*22eb0*/  DFMA R6, -R6, R8, 1 ;  /* 0x3ff000000606742b */ /* 0x000fd00000000108 */
[----:B------:R-:W-:-:S08]  /*22ec0*/  DFMA R6, R6, R6, R6 ;  /* 0x000000060606722b */ /* 0x000fd00000000006 */
[----:B------:R-:W-:Y:S01]  /*22ed0*/  DFMA R8, R8, R6, R8 ;  /* 0x000000060808722b */ /* 0x000fe20000000008 */
[----:B------:R-:W-:Y:S10]  /*22ee0*/  BRA `(.L_x_668) ;  /* 0x0000000000307947 */ /* 0x000ff40003800000 */
.L_x_669:
[----:B------:R-:W-:Y:S01]  /*22ef0*/  DMUL R12, R6, 8.11296384146066816958e+31 ;  /* 0x46900000060c7828 */ /* 0x000fe20000000000 */
[----:B------:R-:W-:-:S05]  /*22f00*/  IMAD.MOV.U32 R8, RZ, RZ, R17 ;  /* 0x000000ffff087224 */ /* 0x000fca00078e0011 */
[----:B------:R-:W0:Y:S02]  /*22f10*/  MUFU.RCP64H R9, R13 ;  /* 0x0000000d00097308 */ /* 0x000e240000001800 */
[----:B0-----:R-:W-:-:S08]  /*22f20*/  DFMA R6, -R12, R8, 1 ;  /* 0x3ff000000c06742b */ /* 0x001fd00000000108 */
[----:B------:R-:W-:-:S08]  /*22f30*/  DFMA R6, R6, R6, R6 ;  /* 0x000000060606722b */ /* 0x000fd00000000006 */
[----:B------:R-:W-:-:S08]  /*22f40*/  DFMA R6, R8, R6, R8 ;  /* 0x000000060806722b */ /* 0x000fd00000000008 */
[----:B------:R-:W-:-:S08]  /*22f50*/  DFMA R8, -R12, R6, 1 ;  /* 0x3ff000000c08742b */ /* 0x000fd00000000106 */
[----:B------:R-:W-:-:S08]  /*22f60*/  DFMA R8, R6, R8, R6 ;  /* 0x000000080608722b */ /* 0x000fd00000000006 */
[----:B------:R-:W-:Y:S01]  /*22f70*/  DMUL R8, R8, 8.11296384146066816958e+31 ;  /* 0x4690000008087828 */ /* 0x000fe20000000000 */
[----:B------:R-:W-:Y:S10]  /*22f80*/  BRA `(.L_x_668) ;  /* 0x0000000000087947 */ /* 0x000ff40003800000 */
.L_x_667:
[----:B------:R-:W-:Y:S01]  /*22f90*/  LOP3.LUT R9, R7, 0x80000, RZ, 0xfc, !PT ;  /* 0x0008000007097812 */ /* 0x000fe200078efcff */
[----:B------:R-:W-:-:S07]  /*22fa0*/  IMAD.MOV.U32 R8, RZ, RZ, R6 ;  /* 0x000000ffff087224 */ /* 0x000fce00078e0006 */
.L_x_668:
[----:B------:R-:W-:Y:S05]  /*22fb0*/  BSYNC.RECONVERGENT B1 ;  /* 0x0000000000017941 */ /* 0x000fea0003800200 */
.L_x_666:
[----:B------:R-:W-:-:S04]  /*22fc0*/  IMAD.MOV.U32 R19, RZ, RZ, 0x0 ;  /* 0x00000000ff137424 */ /* 0x000fc800078e00ff */
[----:B------:R-:W-:Y:S05]  /*22fd0*/  RET.REL.NODEC R18 `(_Z12GPUsequenceRP5MPTRKP5MPHITS0_i) ;  /* 0xfffffdd012087950 */ /* 0x000fea0003c3ffff */
        .weak           $__internal_1_$__cuda_sm20_rcp_rn_f32_slowpath
        .type           $__internal_1_$__cuda_sm20_rcp_rn_f32_slowpath,@function
        .size           $__internal_1_$__cuda_sm20_rcp_rn_f32_slowpath,($__internal_2_$__cuda_sm3x_div_rn_noftz_f32_slowpath - $__internal_1_$__cuda_sm20_rcp_rn_f32_slowpath)
$__internal_1_$__cuda_sm20_rcp_rn_f32_slowpath:
[----:B------:R-:W-:Y:S01]  /*22fe0*/  SHF.L.U32 R2, R50, 0x1, RZ ;  /* 0x0000000132027819 */ /* 0x000fe200000006ff */
[----:B------:R-:W-:Y:S03]  /*22ff0*/  BSSY.RECONVERGENT B0, `(.L_x_670) ;  /* 0x0000030000007945 */ /* 0x000fe60003800200 */
[----:B------:R-:W-:-:S04]  /*23000*/  SHF.R.U32.HI R2, RZ, 0x18, R2 ;  /* 0x00000018ff027819 */ /* 0x000fc80000011602 */
[----:B------:R-:W-:-:S13]  /*23010*/  ISETP.NE.U32.AND P1, PT, R2, RZ, PT ;  /* 0x000000ff0200720c */ /* 0x000fda0003f25070 */
[----:B------:R-:W-:Y:S05]  /*23020*/  @P1 BRA `(.L_x_671) ;  /* 0x0000000000281947 */ /* 0x000fea0003800000 */
[----:B------:R-:W-:-:S05]  /*23030*/  IMAD.SHL.U32 R0, R50, 0x2, RZ ;  /* 0x0000000232007824 */ /* 0x000fca00078e00ff */
[----:B------:R-:W-:-:S13]  /*23040*/  ISETP.NE.AND P1, PT, R0, RZ, PT ;  /* 0x000000ff0000720c */ /* 0x000fda0003f25270 */
[----:B------:R-:W-:Y:S01]  /*23050*/  @P1 FFMA R43, R50, 1.84467440737095516160e+19, RZ ;  /* 0x5f800000322b1823 */ /* 0x000fe200000000ff */
[----:B------:R-:W-:Y:S08]  /*23060*/  @!P1 MUFU.RCP R2, R50 ;  /* 0x0000003200029308 */ /* 0x000ff00000001000 */
[----:B------:R-:W0:Y:S02]  /*23070*/  @P1 MUFU.RCP R0, R43 ;  /* 0x0000002b00001308 */ /* 0x000e240000001000 */
[----:B0-----:R-:W-:-:S04]  /*23080*/  @P1 FFMA R51, R43, R0, -1 ;  /* 0xbf8000002b331423 */ /* 0x001fc80000000000 */
[----:B------:R-:W-:-:S04]  /*23090*/  @P1 FADD.FTZ R51, -R51, -RZ ;  /* 0x800000ff33331221 */ /* 0x000fc80000010100 */
[----:B------:R-:W-:-:S04]  /*230a0*/  @P1 FFMA R51, R0, R51, R0 ;  /* 0x0000003300331223 */ /* 0x000fc80000000000 */
[----:B------:R-:W-:Y:S01]  /*230b0*/  @P1 FFMA R2, R51, 1.84467440737095516160e+19, RZ ;  /* 0x5f80000033021823 */ /* 0x000fe200000000ff */
[----:B------:R-:W-:Y:S06]  /*230c0*/  BRA `(.L_x_672) ;  /* 0x0000000000887947 */ /* 0x000fec0003800000 */
.L_x_671:
[----:B------:R-:W-:-:S05]  /*230d0*/  VIADD R0, R2, 0xffffff03 ;  /* 0xffffff0302007836 */ /* 0x000fca0000000000 */
[----:B------:R-:W-:-:S13]  /*230e0*/  ISETP.GT.U32.AND P1, PT, R0, 0x1, PT ;  /* 0x000000010000780c */ /* 0x000fda0003f24070 */
[----:B------:R-:W-:Y:S05]  /*230f0*/  @P1 BRA `(.L_x_673) ;  /* 0x0000000000781947 */ /* 0x000fea0003800000 */
[----:B------:R-:W-:Y:S01]  /*23100*/  LOP3.LUT R53, R50, 0x7fffff, RZ, 0xc0, !PT ;  /* 0x007fffff32357812 */ /* 0x000fe200078ec0ff */
[----:B------:R-:W-:-:S03]  /*23110*/  IMAD.MOV.U32 R43, RZ, RZ, 0x3 ;  /* 0x00000003ff2b7424 */ /* 0x000fc600078e00ff */
[----:B------:R-:W-:Y:S02]  /*23120*/  LOP3.LUT R53, R53, 0x3f800000, RZ, 0xfc, !PT ;  /* 0x3f80000035357812 */ /* 0x000fe400078efcff */
[----:B------:R-:W-:Y:S02]  /*23130*/  SHF.L.U32 R43, R43, R0, RZ ;  /* 0x000000002b2b7219 */ /* 0x000fe400000006ff */
[----:B------:R-:W0:Y:S02]  /*23140*/  MUFU.RCP R52, R53 ;  /* 0x0000003500347308 */ /* 0x000e240000001000 */
[----:B0-----:R-:W-:-:S04]  /*23150*/  FFMA R51, R53, R52, -1 ;  /* 0xbf80000035337423 */ /* 0x001fc80000000034 */
[----:B------:R-:W-:-:S04]  /*23160*/  FADD.FTZ R51, -R51, -RZ ;  /* 0x800000ff33337221 */ /* 0x000fc80000010100 */
[CCC-:B------:R-:W-:Y:S01]  /*23170*/  FFMA.RM R54, R52.reuse, R51.reuse, R52.reuse ;  /* 0x0000003334367223 */ /* 0x1c0fe20000004034 */
[----:B------:R-:W-:-:S04]  /*23180*/  FFMA.RP R51, R52, R51, R52 ;  /* 0x0000003334337223 */ /* 0x000fc80000008034 */
[C---:B------:R-:W-:Y:S02]  /*23190*/  LOP3.LUT R52, R54.reuse, 0x7fffff, RZ, 0xc0, !PT ;  /* 0x007fffff36347812 */ /* 0x040fe400078ec0ff */
[----:B------:R-:W-:Y:S02]  /*231a0*/  FSETP.NEU.FTZ.AND P1, PT, R54, R51, PT ;  /* 0x000000333600720b */ /* 0x000fe40003f3d000 */
[----:B------:R-:W-:Y:S02]  /*231b0*/  LOP3.LUT R52, R52, 0x800000, RZ, 0xfc, !PT ;  /* 0x0080000034347812 */ /* 0x000fe400078efcff */
[----:B------:R-:W-:Y:S02]  /*231c0*/  SEL R51, RZ, 0xffffffff, !P1 ;  /* 0xffffffffff337807 */ /* 0x000fe40004800000 */
[----:B------:R-:W-:-:S03]  /*231d0*/  LOP3.LUT R43, R43, R52, RZ, 0xc0, !PT ;  /* 0x000000342b2b7212 */ /* 0x000fc600078ec0ff */
[----:B------:R-:W-:Y:S01]  /*231e0*/  IMAD.MOV R51, RZ, RZ, -R51 ;  /* 0x000000ffff337224 */ /* 0x000fe200078e0a33 */
[----:B------:R-:W-:-:S04]  /*231f0*/  SHF.R.U32.HI R43, RZ, R0, R43 ;  /* 0x00000000ff2b7219 */ /* 0x000fc8000001162b */
[----:B------:R-:W-:Y:S02]  /*23200*/  LOP3.LUT P2, RZ, R51, R0, R52, 0xf8, !PT ;  /* 0x0000000033ff7212 */ /* 0x000fe4000784f834 */
[C---:B------:R-:W-:Y:S02]  /*23210*/  LOP3.LUT P1, RZ, R43.reuse, 0x1, RZ, 0xc0, !PT ;  /* 0x000000012bff7812 */ /* 0x040fe4000782c0ff */
[----:B------:R-:W-:Y:S01]  /*23220*/  LOP3.LUT P4, RZ, R43, 0x2, RZ, 0xc0, !PT ;  /* 0x000000022bff7812 */ /* 0x000fe2000788c0ff */
[----:B------:R-:W-:-:S03]  /*23230*/  VIADD R43, R2, 0xffffff04 ;  /* 0xffffff04022b7836 */ /* 0x000fc60000000000 */
[----:B------:R-:W-:Y:S02]  /*23240*/  PLOP3.LUT P1, PT, P1, P2, P4, 0xe0, 0x0 ;  /* 0x000000000000781c */ /* 0x000fe40000f25c40 */
[----:B------:R-:W-:Y:S02]  /*23250*/  LOP3.LUT P2, RZ, R50, 0x7fffff, RZ, 0xc0, !PT ;  /* 0x007fffff32ff7812 */ /* 0x000fe4000784c0ff */
[----:B------:R-:W-:Y:S02]  /*23260*/  SEL R0, RZ, 0x1, !P1 ;  /* 0x00000001ff007807 */ /* 0x000fe40004800000 */
[----:B------:R-:W-:-:S03]  /*23270*/  SHF.R.U32.HI R43, RZ, R43, R52 ;  /* 0x0000002bff2b7219 */ /* 0x000fc60000011634 */
[----:B------:R-:W-:-:S05]  /*23280*/  IMAD.MOV R0, RZ, RZ, -R0 ;  /* 0x000000ffff007224 */ /* 0x000fca00078e0a00 */
[----:B------:R-:W-:-:S13]  /*23290*/  ISETP.GE.AND P1, PT, R0, RZ, PT ;  /* 0x000000ff0000720c */ /* 0x000fda0003f26270 */
[----:B------:R-:W-:-:S04]  /*232a0*/  @!P1 VIADD R43, R43, 0x1 ;  /* 0x000000012b2b9836 */ /* 0x000fc80000000000 */
[----:B------:R-:W-:-:S05]  /*232b0*/  @!P2 IMAD.SHL.U32 R43, R43, 0x2, RZ ;  /* 0x000000022b2ba824 */ /* 0x000fca00078e00ff */
[----:B------:R-:W-:Y:S01]  /*232c0*/  LOP3.LUT R2, R43, 0x80000000, R50, 0xf8, !PT ;  /* 0x800000002b027812 */ /* 0x000fe200078ef832 */
[----:B------:R-:W-:Y:S06]  /*232d0*/  BRA `(.L_x_672) ;  /* 0x0000000000047947 */ /* 0x000fec0003800000 */
.L_x_673:
[----:B------:R0:W1:Y:S02]  /*232e0*/  MUFU.RCP R2, R50 ;  /* 0x0000003200027308 */ /* 0x0000640000001000 */
.L_x_672:
[----:B------:R-:W-:Y:S05]  /*232f0*/  BSYNC.RECONVERGENT B0 ;  /* 0x0000000000007941 */ /* 0x000fea0003800200 */
.L_x_670:
[----:B0-----:R-:W-:Y:S01]  /*23300*/  IMAD.MOV.U32 R50, RZ, RZ, R44 ;  /* 0x000000ffff327224 */ /* 0x001fe200078e002c */
[----:B------:R-:W-:-:S04]  /*23310*/  MOV R51, 0x0 ;  /* 0x0000000000337802 */ /* 0x000fc80000000f00 */
[----:B-1----:R-:W-:Y:S05]  /*23320*/  RET.REL.NODEC R50 `(_Z12GPUsequenceRP5MPTRKP5MPHITS0_i) ;  /* 0xfffffdcc32347950 */ /* 0x002fea0003c3ffff */
        .weak           $__internal_2_$__cuda_sm3x_div_rn_noftz_f32_slowpath
        .type           $__internal_2_$__cuda_sm3x_div_rn_noftz_f32_slowpath,@function
        .size           $__internal_2_$__cuda_sm3x_div_rn_noftz_f32_slowpath,(.L_x_1374 - $__internal_2_$__cuda_sm3x_div_rn_noftz_f32_slowpath)
$__internal_2_$__cuda_sm3x_div_rn_noftz_f32_slowpath:
[--C-:B------:R-:W-:Y:S01]  /*23330*/  SHF.R.U32.HI R43, RZ, 0x17, R3.reuse ;  /* 0x00000017ff2b7819 */ /* 0x100fe20000011603 */
[----:B------:R-:W-:Y:S01]  /*23340*/  BSSY.RECONVERGENT B0, `(.L_x_674) ;  /* 0x0000063000007945 */ /* 0x000fe20003800200 */
[----:B------:R-:W-:Y:S01]  /*23350*/  SHF.R.U32.HI R50, RZ, 0x17, R0 ;  /* 0x00000017ff327819 */ /* 0x000fe20000011600 */
[----:B------:R-:W-:Y:S01]  /*23360*/  IMAD.MOV.U32 R53, RZ, RZ, R3 ;  /* 0x000000ffff357224 */ /* 0x000fe200078e0003 */
[----:B------:R-:W-:Y:S02]  /*23370*/  LOP3.LUT R43, R43, 0xff, RZ, 0xc0, !PT ;  /* 0x000000ff2b2b7812 */ /* 0x000fe400078ec0ff */
[----:B------:R-:W-:-:S03]  /*23380*/  LOP3.LUT R50, R50, 0xff, RZ, 0xc0, !PT ;  /* 0x000000ff32327812 */ /* 0x000fc600078ec0ff */
[----:B------:R-:W-:Y:S02]  /*23390*/  VIADD R51, R43, 0xffffffff ;  /* 0xffffffff2b337836 */ /* 0x000fe40000000000 */
[----:B------:R-:W-:-:S03]  /*233a0*/  VIADD R52, R50, 0xffffffff ;  /* 0xffffffff32347836 */ /* 0x000fc60000000000 */
[----:B------:R-:W-:-:S04]  /*233b0*/  ISETP.GT.U32.AND P1, PT, R51, 0xfd, PT ;  /* 0x000000fd3300780c */ /* 0x000fc80003f24070 */
[----:B------:R-:W-:-:S13]  /*233c0*/  ISETP.GT.U32.OR P1, PT, R52, 0xfd, P1 ;  /* 0x000000fd3400780c */ /* 0x000fda0000f24470 */
[----:B------:R-:W-:Y:S01]  /*233d0*/  @!P1 IMAD.MOV.U32 R44, RZ, RZ, RZ ;  /* 0x000000ffff2c9224 */ /* 0x000fe200078e00ff */
[----:B------:R-:W-:Y:S06]  /*233e0*/  @!P1 BRA `(.L_x_675) ;  /* 0x00000000005c9947 */ /* 0x000fec0003800000 */
[----:B------:R-:W-:Y:S02]  /*233f0*/  FSETP.GTU.FTZ.AND P1, PT, |R0|, +INF , PT ;  /* 0x7f8000000000780b */ /* 0x000fe40003f3c200 */
[----:B------:R-:W-:-:S04]  /*23400*/  FSETP.GTU.FTZ.AND P2, PT, |R3|, +INF , PT ;  /* 0x7f8000000300780b */ /* 0x000fc80003f5c200 */
[----:B------:R-:W-:-:S13]  /*23410*/  PLOP3.LUT P1, PT, P1, P2, PT, 0xf8, 0x8f ;  /* 0x00000000008f781c */ /* 0x000fda0000f25f70 */
[----:B------:R-:W-:Y:S05]  /*23420*/  @P1 BRA `(.L_x_676) ;  /* 0x00000004004c1947 */ /* 0x000fea0003800000 */
[----:B------:R-:W-:-:S13]  /*23430*/  LOP3.LUT P1, RZ, R53, 0x7fffffff, R0, 0xc8, !PT ;  /* 0x7fffffff35ff7812 */ /* 0x000fda000782c800 */
[----:B------:R-:W-:Y:S05]  /*23440*/  @!P1 BRA `(.L_x_677) ;  /* 0x00000004003c9947 */ /* 0x000fea0003800000 */
[C---:B------:R-:W-:Y:S02]  /*23450*/  FSETP.NEU.FTZ.AND P2, PT, |R0|.reuse, +INF , PT ;  /* 0x7f8000000000780b */ /* 0x040fe40003f5d200 */
[----:B------:R-:W-:Y:S02]  /*23460*/  FSETP.NEU.FTZ.AND P3, PT, |R3|, +INF , PT ;  /* 0x7f8000000300780b */ /* 0x000fe40003f7d200 */
[----:B------:R-:W-:-:S11]  /*23470*/  FSETP.NEU.FTZ.AND P1, PT, |R0|, +INF , PT ;  /* 0x7f8000000000780b */ /* 0x000fd60003f3d200 */
[----:B------:R-:W-:Y:S05]  /*23480*/  @!P3 BRA !P2, `(.L_x_677) ;  /* 0x00000004002cb947 */ /* 0x000fea0005000000 */
[----:B------:R-:W-:-:S04]  /*23490*/  LOP3.LUT P2, RZ, R0, 0x7fffffff, RZ, 0xc0, !PT ;  /* 0x7fffffff00ff7812 */ /* 0x000fc8000784c0ff */
[----:B------:R-:W-:-:S13]  /*234a0*/  PLOP3.LUT P2, PT, P3, P2, PT, 0x2f, 0xf2 ;  /* 0x0000000000f2781c */ /* 0x000fda0001f44577 */
[----:B------:R-:W-:Y:S05]  /*234b0*/  @P2 BRA `(.L_x_678) ;  /* 0x0000000400182947 */ /* 0x000fea0003800000 */
[----:B------:R-:W-:-:S04]  /*234c0*/  LOP3.LUT P2, RZ, R53, 0x7fffffff, RZ, 0xc0, !PT ;  /* 0x7fffffff35ff7812 */ /* 0x000fc8000784c0ff */
[----:B------:R-:W-:-:S13]  /*234d0*/  PLOP3.LUT P1, PT, P1, P2, PT, 0x2f, 0xf2 ;  /* 0x0000000000f2781c */ /* 0x000fda0000f24577 */
[----:B------:R-:W-:Y:S05]  /*234e0*/  @P1 BRA `(.L_x_679) ;  /* 0x0000000400001947 */ /* 0x000fea0003800000 */
[----:B------:R-:W-:Y:S02]  /*234f0*/  ISETP.GE.AND P1, PT, R52, RZ, PT ;  /* 0x000000ff3400720c */ /* 0x000fe40003f26270 */
[----:B------:R-:W-:-:S11]  /*23500*/  ISETP.GE.AND P2, PT, R51, RZ, PT ;  /* 0x000000ff3300720c */ /* 0x000fd60003f46270 */
[----:B------:R-:W-:Y:S02]  /*23510*/  @P1 IMAD.MOV.U32 R44, RZ, RZ, RZ ;  /* 0x000000ffff2c1224 */ /* 0x000fe400078e00ff */
[----:B------:R-:W-:Y:S01]  /*23520*/  @!P1 FFMA R0, R0, 1.84467440737095516160e+19, RZ ;  /* 0x5f80000000009823 */ /* 0x000fe200000000ff */
[----:B------:R-:W-:Y:S02]  /*23530*/  @!P1 IMAD.MOV.U32 R44, RZ, RZ, -0x40 ;  /* 0xffffffc0ff2c9424 */ /* 0x000fe400078e00ff */
[----:B------:R-:W-:Y:S02]  /*23540*/  @!P2 FFMA R53, R3, 1.84467440737095516160e+19, RZ ;  /* 0x5f8000000335a823 */ /* 0x000fe400000000ff */
[----:B------:R-:W-:-:S07]  /*23550*/  @!P2 VIADD R44, R44, 0x40 ;  /* 0x000000402c2ca836 */ /* 0x000fce0000000000 */
.L_x_675:
[----:B------:R-:W-:Y:S01]  /*23560*/  LEA R52, R43, 0xc0800000, 0x17 ;  /* 0xc08000002b347811 */ /* 0x000fe200078eb8ff */
[----:B------:R-:W-:Y:S01]  /*23570*/  VIADD R50, R50, 0xffffff81 ;  /* 0xffffff8132327836 */ /* 0x000fe20000000000 */
[----:B------:R-:W-:Y:S03]  /*23580*/  BSSY.RECONVERGENT B1, `(.L_x_680) ;  /* 0x0000035000017945 */ /* 0x000fe60003800200 */
[----:B------:R-:W-:Y:S02]  /*23590*/  IMAD.IADD R55, R53, 0x1, -R52 ;  /* 0x0000000135377824 */ /* 0x000fe400078e0a34 */
[C---:B------:R-:W-:Y:S02]  /*235a0*/  IMAD R0, R50.reuse, -0x800000, R0 ;  /* 0xff80000032007824 */ /* 0x040fe400078e0200 */
[----:B------:R0:W1:Y:S01]  /*235b0*/  MUFU.RCP R52, R55 ;  /* 0x0000003700347308 */ /* 0x0000620000001000 */
[----:B------:R-:W-:Y:S01]  /*235c0*/  FADD.FTZ R51, -R55, -RZ ;  /* 0x800000ff37337221 */ /* 0x000fe20000010100 */
[----:B0-----:R-:W-:-:S04]  /*235d0*/  IADD3 R55, PT, PT, R50, 0x7f, -R43 ;  /* 0x0000007f32377810 */ /* 0x001fc80007ffe82b */
[----:B------:R-:W-:Y:S01]  /*235e0*/  IADD3 R55, PT, PT, R55, R44, RZ ;  /* 0x0000002c37377210 */ /* 0x000fe20007ffe0ff */
[----:B-1----:R-:W-:-:S04]  /*235f0*/  FFMA R53, R52, R51, 1 ;  /* 0x3f80000034357423 */ /* 0x002fc80000000033 */
[----:B------:R-:W-:-:S04]  /*23600*/  FFMA R53, R52, R53, R52 ;  /* 0x0000003534357223 */ /* 0x000fc80000000034 */
[----:B------:R-:W-:-:S04]  /*23610*/  FFMA R52, R0, R53, RZ ;  /* 0x0000003500347223 */ /* 0x000fc800000000ff */
[----:B------:R-:W-:-:S04]  /*23620*/  FFMA R54, R51, R52, R0 ;  /* 0x0000003433367223 */ /* 0x000fc80000000000 */
[----:B------:R-:W-:-:S04]  /*23630*/  FFMA R54, R53, R54, R52 ;  /* 0x0000003635367223 */ /* 0x000fc80000000034 */
[----:B------:R-:W-:-:S04]  /*23640*/  FFMA R51, R51, R54, R0 ;  /* 0x0000003633337223 */ /* 0x000fc80000000000 */
[----:B------:R-:W-:-:S05]  /*23650*/  FFMA R0, R53, R51, R54 ;  /* 0x0000003335007223 */ /* 0x000fca0000000036 */
[----:B------:R-:W-:-:S04]  /*23660*/  SHF.R.U32.HI R43, RZ, 0x17, R0 ;  /* 0x00000017ff2b7819 */ /* 0x000fc80000011600 */
[----:B------:R-:W-:-:S05]  /*23670*/  LOP3.LUT R44, R43, 0xff, RZ, 0xc0, !PT ;  /* 0x000000ff2b2c7812 */ /* 0x000fca00078ec0ff */
[----:B------:R-:W-:-:S04]  /*23680*/  IMAD.IADD R43, R44, 0x1, R55 ;  /* 0x000000012c2b7824 */ /* 0x000fc800078e0237 */
[----:B------:R-:W-:-:S05]  /*23690*/  VIADD R44, R43, 0xffffffff ;  /* 0xffffffff2b2c7836 */ /* 0x000fca0000000000 */
[----:B------:R-:W-:-:S13]  /*236a0*/  ISETP.GE.U32.AND P1, PT, R44, 0xfe, PT ;  /* 0x000000fe2c00780c */ /* 0x000fda0003f26070 */
[----:B------:R-:W-:Y:S05]  /*236b0*/  @!P1 BRA `(.L_x_681) ;  /* 0x0000000000809947 */ /* 0x000fea0003800000 */
[----:B------:R-:W-:-:S13]  /*236c0*/  ISETP.GT.AND P1, PT, R43, 0xfe, PT ;  /* 0x000000fe2b00780c */ /* 0x000fda0003f24270 */
[----:B------:R-:W-:Y:S05]  /*236d0*/  @P1 BRA `(.L_x_682) ;  /* 0x00000000006c1947 */ /* 0x000fea0003800000 */
[----:B------:R-:W-:-:S13]  /*236e0*/  ISETP.GE.AND P1, PT, R43, 0x1, PT ;  /* 0x000000012b00780c */ /* 0x000fda0003f26270 */
[----:B------:R-:W-:Y:S05]  /*236f0*/  @P1 BRA `(.L_x_683) ;  /* 0x0000000000741947 */ /* 0x000fea0003800000 */
[----:B------:R-:W-:Y:S02]  /*23700*/  ISETP.GE.AND P1, PT, R43, -0x18, PT ;  /* 0xffffffe82b00780c */ /* 0x000fe40003f26270 */
[----:B------:R-:W-:-:S11]  /*23710*/  LOP3.LUT R0, R0, 0x80000000, RZ, 0xc0, !PT ;  /* 0x8000000000007812 */ /* 0x000fd600078ec0ff */
[----:B------:R-:W-:Y:S05]  /*23720*/  @!P1 BRA `(.L_x_683) ;  /* 0x0000000000689947 */ /* 0x000fea0003800000 */
[CCC-:B------:R-:W-:Y:S01]  /*23730*/  FFMA.RZ R44, R53.reuse, R51.reuse, R54.reuse ;  /* 0x00000033352c7223 */ /* 0x1c0fe2000000c036 */
[CCC-:B------:R-:W-:Y:S01]  /*23740*/  FFMA.RP R50, R53.reuse, R51.reuse, R54.reuse ;  /* 0x0000003335327223 */ /* 0x1c0fe20000008036 */
[----:B------:R-:W-:Y:S01]  /*23750*/  FFMA.RM R53, R53, R51, R54 ;  /* 0x0000003335357223 */ /* 0x000fe20000004036 */
[C---:B------:R-:W-:Y:S01]  /*23760*/  VIADD R51, R43.reuse, 0x20 ;  /* 0x000000202b337836 */ /* 0x040fe20000000000 */
[C---:B------:R-:W-:Y:S02]  /*23770*/  ISETP.NE.AND P3, PT, R43.reuse, RZ, PT ;  /* 0x000000ff2b00720c */ /* 0x040fe40003f65270 */
[----:B------:R-:W-:Y:S02]  /*23780*/  LOP3.LUT R44, R44, 0x7fffff, RZ, 0xc0, !PT ;  /* 0x007fffff2c2c7812 */ /* 0x000fe400078ec0ff */
[----:B------:R-:W-:Y:S01]  /*23790*/  ISETP.NE.AND P2, PT, R43, RZ, PT ;  /* 0x000000ff2b00720c */ /* 0x000fe20003f45270 */
[----:B------:R-:W-:Y:S01]  /*237a0*/  IMAD.MOV R43, RZ, RZ, -R43 ;  /* 0x000000ffff2b7224 */ /* 0x000fe200078e0a2b */
[----:B------:R-:W-:-:S02]  /*237b0*/  LOP3.LUT R44, R44, 0x800000, RZ, 0xfc, !PT ;  /* 0x008000002c2c7812 */ /* 0x000fc400078efcff */
[----:B------:R-:W-:Y:S02]  /*237c0*/  FSETP.NEU.FTZ.AND P1, PT, R50, R53, PT ;  /* 0x000000353200720b */ /* 0x000fe40003f3d000 */
[----:B------:R-:W-:Y:S02]  /*237d0*/  SHF.L.U32 R51, R44, R51, RZ ;  /* 0x000000332c337219 */ /* 0x000fe400000006ff */
[----:B------:R-:W-:Y:S02]  /*237e0*/  SEL R43, R43, RZ, P3 ;  /* 0x000000ff2b2b7207 */ /* 0x000fe40001800000 */
[----:B------:R-:W-:Y:S02]  /*237f0*/  ISETP.NE.AND P2, PT, R51, RZ, P2 ;  /* 0x000000ff3300720c */ /* 0x000fe40001745270 */
[----:B------:R-:W-:Y:S02]  /*23800*/  SHF.R.U32.HI R50, RZ, R43, R44 ;  /* 0x0000002bff327219 */ /* 0x000fe4000001162c */
[----:B------:R-:W-:-:S02]  /*23810*/  PLOP3.LUT P1, PT, P1, P2, PT, 0xf8, 0x8f ;  /* 0x00000000008f781c */ /* 0x000fc40000f25f70 */
[----:B------:R-:W-:Y:S02]  /*23820*/  SHF.R.U32.HI R44, RZ, 0x1, R50 ;  /* 0x00000001ff2c7819 */ /* 0x000fe40000011632 */
[----:B------:R-:W-:-:S04]  /*23830*/  SEL R43, RZ, 0x1, !P1 ;  /* 0x00000001ff2b7807 */ /* 0x000fc80004800000 */
[----:B------:R-:W-:-:S04]  /*23840*/  LOP3.LUT R43, R43, 0x1, R44, 0xf8, !PT ;  /* 0x000000012b2b7812 */ /* 0x000fc800078ef82c */
[----:B------:R-:W-:-:S05]  /*23850*/  LOP3.LUT R43, R43, R50, RZ, 0xc0, !PT ;  /* 0x000000322b2b7212 */ /* 0x000fca00078ec0ff */
[----:B------:R-:W-:-:S05]  /*23860*/  IMAD.IADD R43, R44, 0x1, R43 ;  /* 0x000000012c2b7824 */ /* 0x000fca00078e022b */
[----:B------:R-:W-:Y:S01]  /*23870*/  LOP3.LUT R0, R43, R0, RZ, 0xfc, !PT ;  /* 0x000000002b007212 */ /* 0x000fe200078efcff */
[----:B------:R-:W-:Y:S06]  /*23880*/  BRA `(.L_x_683) ;  /* 0x0000000000107947 */ /* 0x000fec0003800000 */
.L_x_682:
[----:B------:R-:W-:-:S04]  /*23890*/  LOP3.LUT R0, R0, 0x80000000, RZ, 0xc0, !PT ;  /* 0x8000000000007812 */ /* 0x000fc800078ec0ff */
[----:B------:R-:W-:Y:S01]  /*238a0*/  LOP3.LUT R0, R0, 0x7f800000, RZ, 0xfc, !PT ;  /* 0x7f80000000007812 */ /* 0x000fe200078efcff */
[----:B------:R-:W-:Y:S06]  /*238b0*/  BRA `(.L_x_683) ;  /* 0x0000000000047947 */ /* 0x000fec0003800000 */
.L_x_681:
[----:B------:R-:W-:-:S07]  /*238c0*/  IMAD R0, R55, 0x800000, R0 ;  /* 0x0080000037007824 */ /* 0x000fce00078e0200 */
.L_x_683:
[----:B------:R-:W-:Y:S05]  /*238d0*/  BSYNC.RECONVERGENT B1 ;  /* 0x0000000000017941 */ /* 0x000fea0003800200 */
.L_x_680:
[----:B------:R-:W-:Y:S05]  /*238e0*/  BRA `(.L_x_684) ;  /* 0x0000000000207947 */ /* 0x000fea0003800000 */
.L_x_679:
[----:B------:R-:W-:-:S04]  /*238f0*/  LOP3.LUT R0, R53, 0x80000000, R0, 0x48, !PT ;  /* 0x8000000035007812 */ /* 0x000fc800078e4800 */
[----:B------:R-:W-:Y:S01]  /*23900*/  LOP3.LUT R0, R0, 0x7f800000, RZ, 0xfc, !PT ;  /* 0x7f80000000007812 */ /* 0x000fe200078efcff */
[----:B------:R-:W-:Y:S06]  /*23910*/  BRA `(.L_x_684) ;  /* 0x0000000000147947 */ /* 0x000fec0003800000 */
.L_x_678:
[----:B------:R-:W-:Y:S01]  /*23920*/  LOP3.LUT R0, R53, 0x80000000, R0, 0x48, !PT ;  /* 0x8000000035007812 */ /* 0x000fe200078e4800 */
[----:B------:R-:W-:Y:S06]  /*23930*/  BRA `(.L_x_684) ;  /* 0x00000000000c7947 */ /* 0x000fec0003800000 */
.L_x_677:
[----:B------:R-:W0:Y:S01]  /*23940*/  MUFU.RSQ R0, -QNAN ;  /* 0xffc0000000007908 */ /* 0x000e220000001400 */
[----:B------:R-:W-:Y:S05]  /*23950*/  BRA `(.L_x_684) ;  /* 0x0000000000047947 */ /* 0x000fea0003800000 */
.L_x_676:
[----:B------:R-:W-:-:S07]  /*23960*/  FADD.FTZ R0, R0, R3 ;  /* 0x0000000300007221 */ /* 0x000fce0000010000 */
.L_x_684:
[----:B------:R-:W-:Y:S05]  /*23970*/  BSYNC.RECONVERGENT B0 ;  /* 0x0000000000007941 */ /* 0x000fea0003800200 */
.L_x_674:
[----:B------:R-:W-:Y:S02]  /*23980*/  IMAD.MOV.U32 R50, RZ, RZ, R2 ;  /* 0x000000ffff327224 */ /* 0x000fe400078e0002 */
[----:B------:R-:W-:-:S04]  /*23990*/  IMAD.MOV.U32 R51, RZ, RZ, 0x0 ;  /* 0x00000000ff337424 */ /* 0x000fc800078e00ff */
[----:B0-----:R-:W-:Y:S05]  /*239a0*/  RET.REL.NODEC R50 `(_Z12GPUsequenceRP5MPTRKP5MPHITS0_i) ;  /* 0xfffffdc432947950 */ /* 0x001fea0003c3ffff */
.L_x_685:
[----:B------:R-:W-:-:S00]  /*239b0*/  BRA `(.L_x_685) ;  /* 0xfffffffc00fc7947 */ /* 0x000fc0000383ffff */
[----:B------:R-:W-:-:S00]  /*239c0*/  NOP ;  /* 0x0000000000007918 */ /* 0x000fc00000000000 */
        /* <DEDUP_REMOVED lines=11> */
.L_x_1374:


//--------------------- .text._Z11GPUsequenceP5MPTRKP5MPHITS0_i --------------------------
	.section	.text._Z11GPUsequenceP5MPTRKP5MPHITS0_i,"ax",@progbits
	.align	128
        .global         _Z11GPUsequenceP5MPTRKP5MPHITS0_i
        .type           _Z11GPUsequenceP5MPTRKP5MPHITS0_i,@function
        .size           _Z11GPUsequenceP5MPTRKP5MPHITS0_i,(.L_x_1377 - _Z11GPUsequenceP5MPTRKP5MPHITS0_i)
        .other          _Z11GPUsequenceP5MPTRKP5MPHITS0_i,@"STO_CUDA_ENTRY STV_DEFAULT"
_Z11GPUsequenceP5MPTRKP5MPHITS0_i:
.text._Z11GPUsequenceP5MPTRKP5MPHITS0_i:
        /* <DEDUP_REMOVED lines=10> */
.L_x_1351:
        /* <DEDUP_REMOVED lines=63> */
.L_x_688:
        /* <DEDUP_REMOVED lines=44> */
.L_x_687:
[----:B------:R-:W-:Y:S05]  /*0750*/  BSYNC.RECONVERGENT B0 ;  /* 0x0000000000007941 */ /* 0x000fea0003800200 */
.L_x_686:
        /* <DEDUP_REMOVED lines=34> */
.L_x_691:
        /* <DEDUP_REMOVED lines=11> */
.L_x_690:
[----:B------:R-:W-:Y:S05]  /*0a30*/  BSYNC.RECONVERGENT B0 ;  /* 0x0000000000007941 */ /* 0x000fea0003800200 */
.L_x_689:
        /* <DEDUP_REMOVED lines=13> */
.L_x_694:
        /* <DEDUP_REMOVED lines=42> */
.L_x_693:
[----:B------:R-:W-:Y:S05]  /*0db0*/  BSYNC.RECONVERGENT B0 ;  /* 0x0000000000007941 */ /* 0x000fea0003800200 */
.L_x_692:
        /* <DEDUP_REMOVED lines=29> */
.L_x_697:
        /* <DEDUP_REMOVED lines=42> */
.L_x_696:
[----:B------:R-:W-:Y:S05]  /*1230*/  BSYNC.RECONVERGENT B0 ;  /* 0x0000000000007941 */ /* 0x000fea0003800200 */
.L_x_695:
        /* <DEDUP_REMOVED lines=20> */
[----:B------:R-:W-:Y:S05]  /*1380*/  CALL.REL.NOINC `($__internal_4_$__cuda_sm20_rcp_rn_f32_slowpath) ;  /* 0x0000021c00147944 */ /* 0x000fea0003c00000 */
[----:B------:R-:W-:Y:S05]  /*1390*/  BRA `(.L_x_700) ;  /* 0x0000000000107947 */ /* 0x000fea0003800000 */
.L_x_699:
[----:B------:R-:W0:Y:S02]  /*13a0*/  MUFU.RCP R39, R50 ;  /* 0x0000003200277308 */ /* 0x000e240000001000 */
[----:B0-----:R-:W-:-:S04]  /*13b0*/  FFMA R0, R50, R39, -1 ;  /* 0xbf80000032007423 */ /* 0x001fc80000000027 */
[----:B------:R-:W-:-:S04]  /*13c0*/  FADD.FTZ R0, -R0, -RZ ;  /* 0x800000ff00007221 */ /* 0x000fc80000010100 */
[----:B------:R-:W-:-:S07]  /*13d0*/  FFMA R2, R39, R0, R39 ;  /* 0x0000000027027223 */ /* 0x000fce0000000027 */
.L_x_700:
[----:B------:R-:W-:Y:S05]  /*13e0*/  BSYNC.RECONVERGENT B1 ;  /* 0x0000000000017941 */ /* 0x000fea0003800200 */
.L_x_698:
        /* <DEDUP_REMOVED lines=11> */
[----:B------:R-:W-:Y:S05]  /*14a0*/  CALL.REL.NOINC `($__internal_5_$__cuda_sm3x_div_rn_noftz_f32_slowpath) ;  /* 0x0000021c00a07944 */ /* 0x000fea0003c00000 */
.L_x_702:
[----:B------:R-:W-:Y:S05]  /*14b0*/  BSYNC.RECONVERGENT B2 ;  /* 0x0000000000027941 */ /* 0x000fea0003800200 */
.L_x_701:
        /* <DEDUP_REMOVED lines=22> */
.L_x_705:
        /* <DEDUP_REMOVED lines=42> */
.L_x_704:
[----:B------:R-:W-:Y:S05]  /*18c0*/  BSYNC.RECONVERGENT B0 ;  /* 0x0000000000007941 */ /* 0x000fea0003800200 */
.L_x_703:
        /* <DEDUP_REMOVED lines=31> */
.L_x_708:
        /* <DEDUP_REMOVED lines=11> */
.L_x_707:
[----:B------:R-:W-:Y:S05]  /*1b70*/  BSYNC.RECONVERGENT B0 ;  /* 0x0000000000007941 */ /* 0x000fea0003800200 */
.L_x_706:
[----:B------:R-:W-:Y:S04]  /*1b80*/  BSSY.RECONVERGENT B0, `(.L_x_709) ;  /* 0x0000012000007945 */ /* 0x000fe80003800200 */
[----:B------:R-:W-:Y:S05]  /*1b90*/  @P1 BRA `(.L_x_710) ;  /* 0x0000000000401947 */ /* 0x000fea0003800000 */
[----:B------:R-:W-:Y:S01]  /*1ba0*/  IMAD.SHL.U32 R38, R35, 0x100, RZ ;  /* 0x0000010023267824 */ /* 0x000fe200078e00ff */
[----:B------:R-:W-:Y:S01]  /*1bb0*/  UMOV UR4, URZ ;  /* 0x000000ff00047c82 */ /* 0x000fe20008000000 */
[----:B------:R-:W-:Y:S02]  /*1bc0*/  IMAD.MOV.U32 R53, RZ, RZ, RZ ;  /* 0x000000ffff357224 */ /* 0x000fe400078e00ff */
[----:B------:R-:W-:Y:S01]  /*1bd0*/  IMAD.MOV.U32 R43, RZ, RZ, RZ ;  /* 0x000000ffff2b7224 */ /* 0x000fe200078e00ff */
[----:B------:R-:W-:-:S07]  /*1be0*/  LOP3.LUT R55, R38, 0x80000000, RZ, 0xfc, !PT ;  /* 0x8000000026377812 */ /* 0x000fce00078efcff */
.L_x_711:
        /* <DEDUP_REMOVED lines=11> */
.L_x_710:
[----:B------:R-:W-:Y:S05]  /*1ca0*/  BSYNC.RECONVERGENT B0 ;  /* 0x0000000000007941 */ /* 0x000fea0003800200 */
.L_x_709:
[----:B------:R-:W-:Y:S04]  /*1cb0*/  BSSY.RECONVERGENT B0, `(.L_x_712) ;  /* 0x0000012000007945 */ /* 0x000fe80003800200 */
[----:B------:R-:W-:Y:S05]  /*1cc0*/  @P1 BRA `(.L_x_713) ;  /* 0x0000000000401947 */ /* 0x000fea0003800000 */
[----:B------:R-:W-:Y:S02]  /*1cd0*/  IMAD.SHL.U32 R38, R35, 0x100, RZ ;  /* 0x0000010023267824 */ /* 0x000fe400078e00ff */
[----:B------:R-:W-:Y:S02]  /*1ce0*/  HFMA2 R35, -RZ, RZ, 0, 0 ;  /* 0x00000000ff237431 */ /* 0x000fe400000001ff */
[----:B01----:R-:W-:Y:S01]  /*1cf0*/  IMAD.MOV.U32 R51, RZ, RZ, RZ ;  /* 0x000000ffff337224 */ /* 0x003fe200078e00ff */
[----:B------:R-:W-:Y:S01]  /*1d00*/  UMOV UR4, URZ ;  /* 0x000000ff00047c82 */ /* 0x000fe20008000000 */
[----:B------:R-:W-:-:S07]  /*1d10*/  LOP3.LUT R53, R38, 0x80000000, RZ, 0xfc, !PT ;  /* 0x8000000026357812 */ /* 0x000fce00078efcff */
.L_x_714:
        /* <DEDUP_REMOVED lines=11> */
.L_x_713:
[----:B------:R-:W-:Y:S05]  /*1dd0*/  BSYNC.RECONVERGENT B0 ;  /* 0x0000000000007941 */ /* 0x000fea0003800200 */
.L_x_712:
        /* <DEDUP_REMOVED lines=11> */
.L_x_718:
        /* <DEDUP_REMOVED lines=43> */
.L_x_717:
[----:B------:R-:W-:Y:S01]  /*2140*/  FMUL R35, RZ, R6 ;  /* 0x00000006ff237220 */ /* 0x000fe20000400000 */
[----:B------:R-:W-:-:S07]  /*2150*/  IMAD.MOV.U32 R43, RZ, RZ, RZ ;  /* 0x000000ffff2b7224 */ /* 0x000fce00078e00ff */
.L_x_716:
[----:B------:R-:W-:Y:S05]  /*2160*/  BSYNC.RECONVERGENT B0 ;  /* 0x0000000000007941 */ /* 0x000fea0003800200 */
.L_x_715:
        /* <DEDUP_REMOVED lines=23> */
.L_x_721:
        /* <DEDUP_REMOVED lines=11> */
.L_x_720:
[----:B------:R-:W-:Y:S05]  /*2390*/  BSYNC.RECONVERGENT B0 ;  /* 0x0000000000007941 */ /* 0x000fea0003800200 */
.L_x_719:
        /* <DEDUP_REMOVED lines=11> */
.L_x_725:
        /* <DEDUP_REMOVED lines=43> */
.L_x_724:
[----:B------:R-:W-:Y:S01]  /*2700*/  FMUL R38, RZ, R10 ;  /* 0x0000000aff267220 */ /* 0x000fe20000400000 */
[----:B------:R-:W-:-:S07]  /*2710*/  IMAD.MOV.U32 R51, RZ, RZ, RZ ;  /* 0x000000ffff337224 */ /* 0x000fce00078e00ff */
.L_x_723:
[----:B------:R-:W-:Y:S05]  /*2720*/  BSYNC.RECONVERGENT B0 ;  /* 0x0000000000007941 */ /* 0x000fea0003800200 */
.L_x_722:
        /* <DEDUP_REMOVED lines=27> */
.L_x_729:
        /* <DEDUP_REMOVED lines=43> */
.L_x_728:
[----:B------:R-:W-:Y:S01]  /*2b90*/  FMUL R38, RZ, R10 ;  /* 0x0000000aff267220 */ /* 0x000fe20000400000 */
[----:B------:R-:W-:-:S07]  /*2ba0*/  IMAD.MOV.U32 R51, RZ, RZ, RZ ;  /* 0x000000ffff337224 */ /* 0x000fce00078e00ff */
.L_x_727:
[----:B------:R-:W-:Y:S05]  /*2bb0*/  BSYNC.RECONVERGENT B0 ;  /* 0x0000000000007941 */ /* 0x000fea0003800200 */
.L_x_726:
        /* <DEDUP_REMOVED lines=20> */
[----:B-----5:R-:W-:Y:S05]  /*2d00*/  CALL.REL.NOINC `($__internal_4_$__cuda_sm20_rcp_rn_f32_slowpath) ;  /* 0x0000020000b47944 */ /* 0x020fea0003c00000 */
[----:B------:R-:W-:Y:S05]  /*2d10*/  BRA `(.L_x_732) ;  /* 0x0000000000107947 */ /* 0x000fea0003800000 */
.L_x_731:
[----:B------:R-:W0:Y:S02]  /*2d20*/  MUFU.RCP R39, R50 ;  /* 0x0000003200277308 */ /* 0x000e240000001000 */
[----:B0-----:R-:W-:-:S04]  /*2d30*/  FFMA R0, R50, R39, -1 ;  /* 0xbf80000032007423 */ /* 0x001fc80000000027 */
[----:B------:R-:W-:-:S04]  /*2d40*/  FADD.FTZ R0, -R0, -RZ ;  /* 0x800000ff00007221 */ /* 0x000fc80000010100 */
[----:B------:R-:W-:-:S07]  /*2d50*/  FFMA R2, R39, R0, R39 ;  /* 0x0000000027027223 */ /* 0x000fce0000000027 */
.L_x_732:
[----:B------:R-:W-:Y:S05]  /*2d60*/  BSYNC.RECONVERGENT B1 ;  /* 0x0000000000017941 */ /* 0x000fea0003800200 */
.L_x_730:
        /* <DEDUP_REMOVED lines=11> */
[----:B-----5:R-:W-:Y:S05]  /*2e20*/  CALL.REL.NOINC `($__internal_5_$__cuda_sm3x_div_rn_noftz_f32_slowpath) ;  /* 0x0000020400407944 */ /* 0x020fea0003c00000 */
.L_x_734:
[----:B------:R-:W-:Y:S05]  /*2e30*/  BSYNC.RECONVERGENT B2 ;  /* 0x0000000000027941 */ /* 0x000fea0003800200 */
.L_x_733:
        /* <DEDUP_REMOVED lines=20> */
.L_x_738:
        /* <DEDUP_REMOVED lines=43> */
.L_x_737:
[----:B------:R-:W-:Y:S01]  /*3230*/  FMUL R38, RZ, R44 ;  /* 0x0000002cff267220 */ /* 0x000fe20000400000 */
[----:B------:R-:W-:-:S07]  /*3240*/  IMAD.MOV.U32 R49, RZ, RZ, RZ ;  /* 0x000000ffff317224 */ /* 0x000fce00078e00ff */
.L_x_736:
[----:B------:R-:W-:Y:S05]  /*3250*/  BSYNC.RECONVERGENT B0 ;  /* 0x0000000000007941 */ /* 0x000fea0003800200 */
.L_x_735:
        /* <DEDUP_REMOVED lines=31> */
.L_x_741:
        /* <DEDUP_REMOVED lines=11> */
.L_x_740:
[----:B------:R-:W-:Y:S05]  /*3500*/  BSYNC.RECONVERGENT B0 ;  /* 0x0000000000007941 */ /* 0x000fea0003800200 */
.L_x_739:
[----:B------:R-:W-:Y:S04]  /*3510*/  BSSY.RECONVERGENT B0, `(.L_x_742) ;  /* 0x0000012000007945 */ /* 0x000fe80003800200 */
[----:B------:R-:W-:Y:S05]  /*3520*/  @P1 BRA `(.L_x_743) ;  /* 0x0000000000401947 */ /* 0x000fea0003800000 */
[----:B------:R-:W-:Y:S01]  /*3530*/  SHF.L.U32 R38, R35, 0x8, RZ ;  /* 0x0000000823267819 */ /* 0x000fe200000006ff */
[----:B------:R-:W-:Y:S01]  /*3540*/  IMAD.MOV.U32 R53, RZ, RZ, RZ ;  /* 0x000000ffff357224 */ /* 0x000fe200078e00ff */
[----:B------:R-:W-:Y:S01]  /*3550*/  UMOV UR4, URZ ;  /* 0x000000ff00047c82 */ /* 0x000fe20008000000 */
[----:B------:R-:W-:Y:S01]  /*3560*/  IMAD.MOV.U32 R43, RZ, RZ, RZ ;  /* 0x000000ffff2b7224 */ /* 0x000fe200078e00ff */
[----:B------:R-:W-:-:S07]  /*3570*/  LOP3.LUT R55, R38, 0x80000000, RZ, 0xfc, !PT ;  /* 0x8000000026377812 */ /* 0x000fce00078efcff */
.L_x_744:
        /* <DEDUP_REMOVED lines=11> */
.L_x_743:
[----:B------:R-:W-:Y:S05]  /*3630*/  BSYNC.RECONVERGENT B0 ;  /* 0x0000000000007941 */ /* 0x000fea0003800200 */
.L_x_742:
[----:B------:R-:W-:Y:S04]  /*3640*/  BSSY.RECONVERGENT B0, `(.L_x_745) ;  /* 0x0000012000007945 */ /* 0x000fe80003800200 */
[----:B------:R-:W-:Y:S05]  /*3650*/  @P1 BRA `(.L_x_746) ;  /* 0x0000000000401947 */ /* 0x000fea0003800000 */
[----:B------:R-:W-:Y:S01]  /*3660*/  IMAD.SHL.U32 R38, R35, 0x100, RZ ;  /* 0x0000010023267824 */ /* 0x000fe200078e00ff */
[----:B------:R-:W-:Y:S01]  /*3670*/  UMOV UR4, URZ ;  /* 0x000000ff00047c82 */ /* 0x000fe20008000000 */
[----:B01----:R-:W-:Y:S02]  /*3680*/  IMAD.MOV.U32 R51, RZ, RZ, RZ ;  /* 0x000000ffff337224 */ /* 0x003fe400078e00ff */
[----:B------:R-:W-:Y:S01]  /*3690*/  IMAD.MOV.U32 R35, RZ, RZ, RZ ;  /* 0x000000ffff237224 */ /* 0x000fe200078e00ff */
[----:B------:R-:W-:-:S07]  /*36a0*/  LOP3.LUT R53, R38, 0x80000000, RZ, 0xfc, !PT ;  /* 0x8000000026357812 */ /* 0x000fce00078efcff */
.L_x_747:
        /* <DEDUP_REMOVED lines=11> */
.L_x_746:
[----:B------:R-:W-:Y:S05]  /*3760*/  BSYNC.RECONVERGENT B0 ;  /* 0x0000000000007941 */ /* 0x000fea0003800200 */
.L_x_745:
        /* <DEDUP_REMOVED lines=11> */
.L_x_751:
        /* <DEDUP_REMOVED lines=43> */
.L_x_750:
[----:B------:R-:W-:Y:S01]  /*3ad0*/  FMUL R35, RZ, R6 ;  /* 0x00000006ff237220 */ /* 0x000fe20000400000 */
[----:B------:R-:W-:-:S07]  /*3ae0*/  IMAD.MOV.U32 R43, RZ, RZ, RZ ;  /* 0x000000ffff2b7224 */ /* 0x000fce00078e00ff */
.L_x_749:
[----:B------:R-:W-:Y:S05]  /*3af0*/  BSYNC.RECONVERGENT B0 ;  /* 0x0000000000007941 */ /* 0x000fea0003800200 */
.L_x_748:
        /* <DEDUP_REMOVED lines=23> */
.L_x_754:
        /* <DEDUP_REMOVED lines=11> */
.L_x_753:
[----:B------:R-:W-:Y:S05]  /*3d20*/  BSYNC.RECONVERGENT B0 ;  /* 0x0000000000007941 */ /* 0x000fea0003800200 */
.L_x_752:
        /* <DEDUP_REMOVED lines=11> */
.L_x_758:
        /* <DEDUP_REMOVED lines=43> */
.L_x_757:
[----:B------:R-:W-:Y:S01]  /*4090*/  FMUL R38, RZ, R10 ;  /* 0x0000000aff267220 */ /* 0x000fe20000400000 */
[----:B------:R-:W-:-:S07]  /*40a0*/  IMAD.MOV.U32 R51, RZ, RZ, RZ ;  /* 0x000000ffff337224 */ /* 0x000fce00078e00ff */
.L_x_756:
[----:B------:R-:W-:Y:S05]  /*40b0*/  BSYNC.RECONVERGENT B0 ;  /* 0x0000000000007941 */ /* 0x000fea0003800200 */
.L_x_755:
        /* <DEDUP_REMOVED lines=27> */
.L_x_762:
        /* <DEDUP_REMOVED lines=43> */
.L_x_761:
[----:B------:R-:W-:Y:S01]  /*4520*/  FMUL R38, RZ, R10 ;  /* 0x0000000aff267220 */ /* 0x000fe20000400000 */
[----:B------:R-:W-:-:S07]  /*4530*/  IMAD.MOV.U32 R51, RZ, RZ, RZ ;  /* 0x000000ffff337224 */ /* 0x000fce00078e00ff */
.L_x_760:
[----:B------:R-:W-:Y:S05]  /*4540*/  BSYNC.RECONVERGENT B0 ;  /* 0x0000000000007941 */ /* 0x000fea0003800200 */
.L_x_759:
        /* <DEDUP_REMOVED lines=22> */
.L_x_764:
[----:B------:R-:W0:Y:S02]  /*46b0*/  MUFU.RCP R39, R50 ;  /* 0x0000003200277308 */ /* 0x000e240000001000 */
[----:B0-----:R-:W-:-:S04]  /*46c0*/  FFMA R0, R50, R39, -1 ;  /* 0xbf80000032007423 */ /* 0x001fc80000000027 */
[----:B------:R-:W-:-:S04]  /*46d0*/  FADD.FTZ R0, -R0, -RZ ;  /* 0x800000ff00007221 */ /* 0x000fc80000010100 */
[----:B------:R-:W-:-:S07]  /*46e0*/  FFMA R2, R39, R0, R39 ;  /* 0x0000000027027223 */ /* 0x000fce0000000027 */
.L_x_765:
[----:B------:R-:W-:Y:S05]  /*46f0*/  BSYNC.RECONVERGENT B1 ;  /* 0x0000000000017941 */ /* 0x000fea0003800200 */
.L_x_763:
        /* <DEDUP_REMOVED lines=12> */
.L_x_767:
[----:B------:R-:W-:Y:S05]  /*47c0*/  BSYNC.RECONVERGENT B2 ;  /* 0x0000000000027941 */ /* 0x000fea0003800200 */
.L_x_766:
        /* <DEDUP_REMOVED lines=20> */
.L_x_771:
        /* <DEDUP_REMOVED lines=43> */
.L_x_770:
[----:B------:R-:W-:Y:S01]  /*4bc0*/  FMUL R38, RZ, R44 ;  /* 0x0000002cff267220 */ /* 0x000fe20000400000 */
[----:B------:R-:W-:-:S07]  /*4bd0*/  IMAD.MOV.U32 R49, RZ, RZ, RZ ;  /* 0x000000ffff317224 */ /* 0x000fce00078e00ff */
.L_x_769:
[----:B------:R-:W-:Y:S05]  /*4be0*/  BSYNC.RECONVERGENT B0 ;  /* 0x0000000000007941 */ /* 0x000fea0003800200 */
.L_x_768:
        /* <DEDUP_REMOVED lines=31> */
.L_x_774:
        /* <DEDUP_REMOVED lines=11> */
.L_x_773:
[----:B------:R-:W-:Y:S05]  /*4e90*/  BSYNC.RECONVERGENT B0 ;  /* 0x0000000000007941 */ /* 0x000fea0003800200 */
.L_x_772:
[----:B------:R-:W-:Y:S04]  /*4ea0*/  BSSY.RECONVERGENT B0, `(.L_x_775) ;  /* 0x0000012000007945 */ /* 0x000fe80003800200 */
[----:B------:R-:W-:Y:S05]  /*4eb0*/  @P1 BRA `(.L_x_776) ;  /* 0x0000000000401947 */ /* 0x000fea0003800000 */
[----:B------:R-:W-:Y:S01]  /*4ec0*/  IMAD.SHL.U32 R38, R35, 0x100, RZ ;  /* 0x0000010023267824 */ /* 0x000fe200078e00ff */
[----:B------:R-:W-:Y:S01]  /*4ed0*/  UMOV UR4, URZ ;  /* 0x000000ff00047c82 */ /* 0x000fe20008000000 */
[----:B------:R-:W-:Y:S02]  /*4ee0*/  IMAD.MOV.U32 R53, RZ, RZ, RZ ;  /* 0x000000ffff357224 */ /* 0x000fe400078e00ff */
[----:B------:R-:W-:Y:S01]  /*4ef0*/  IMAD.MOV.U32 R43, RZ, RZ, RZ ;  /* 0x000000ffff2b7224 */ /* 0x000fe200078e00ff */
[----:B------:R-:W-:-:S07]  /*4f00*/  LOP3.LUT R55, R38, 0x80000000, RZ, 0xfc, !PT ;  /* 0x8000000026377812 */ /* 0x000fce00078efcff */
.L_x_777:
        /* <DEDUP_REMOVED lines=11> */
.L_x_776:
[----:B------:R-:W-:Y:S05]  /*4fc0*/  BSYNC.RECONVERGENT B0 ;  /* 0x0000000000007941 */ /* 0x000fea0003800200 */
.L_x_775:
[----:B------:R-:W-:Y:S04]  /*4fd0*/  BSSY.RECONVERGENT B0, `(.L_x_778) ;  /* 0x0000012000007945 */ /* 0x000fe80003800200 */
[----:B------:R-:W-:Y:S05]  /*4fe0*/  @P1 BRA `(.L_x_779) ;  /* 0x0000000000401947 */ /* 0x000fea0003800000 */
[----:B------:R-:W-:Y:S01]  /*4ff0*/  IMAD.SHL.U32 R38, R35, 0x100, RZ ;  /* 0x0000010023267824 */ /* 0x000fe200078e00ff */
[----:B------:R-:W-:Y:S01]  /*5000*/  UMOV UR4, URZ ;  /* 0x000000ff00047c82 */ /* 0x000fe20008000000 */
[----:B01----:R-:W-:Y:S02]  /*5010*/  IMAD.MOV.U32 R51, RZ, RZ, RZ ;  /* 0x000000ffff337224 */ /* 0x003fe400078e00ff */
[----:B------:R-:W-:Y:S01]  /*5020*/  IMAD.MOV.U32 R35, RZ, RZ, RZ ;  /* 0x000000ffff237224 */ /* 0x000fe200078e00ff */
[----:B------:R-:W-:-:S07]  /*5030*/  LOP3.LUT R53, R38, 0x80000000, RZ, 0xfc, !PT ;  /* 0x8000000026357812 */ /* 0x000fce00078efcff */
.L_x_780:
        /* <DEDUP_REMOVED lines=11> */
.L_x_779:
[----:B------:R-:W-:Y:S05]  /*50f0*/  BSYNC.RECONVERGENT B0 ;  /* 0x0000000000007941 */ /* 0x000fea0003800200 */
.L_x_778:
        /* <DEDUP_REMOVED lines=11> */
.L_x_784:
        /* <DEDUP_REMOVED lines=43> */
.L_x_783:
[----:B------:R-:W-:Y:S01]  /*5460*/  FMUL R35, RZ, R6 ;  /* 0x00000006ff237220 */ /* 0x000fe20000400000 */
[----:B------:R-:W-:-:S07]  /*5470*/  IMAD.MOV.U32 R43, RZ, RZ, RZ ;  /* 0x000000ffff2b7224 */ /* 0x000fce00078e00ff */
.L_x_782:
[----:B------:R-:W-:Y:S05]  /*5480*/  BSYNC.RECONVERGENT B0 ;  /* 0x0000000000007941 */ /* 0x000fea0003800200 */
.L_x_781:
        /* <DEDUP_REMOVED lines=23> */
.L_x_787:
        /* <DEDUP_REMOVED lines=11> */
.L_x_786:
[----:B------:R-:W-:Y:S05]  /*56b0*/  BSYNC.RECONVERGENT B0 ;  /* 0x0000000000007941 */ /* 0x000fea0003800200 */
.L_x_785:
        /* <DEDUP_REMOVED lines=11> */
.L_x_791:
        /* <DEDUP_REMOVED lines=43> */
.L_x_790:
[----:B------:R-:W-:Y:S01]  /*5a20*/  FMUL R38, RZ, R10 ;  /* 0x0000000aff267220 */ /* 0x000fe20000400000 */
[----:B------:R-:W-:-:S07]  /*5a30*/  IMAD.MOV.U32 R51, RZ, RZ, RZ ;  /* 0x000000ffff337224 */ /* 0x000fce00078e00ff */
.L_x_789:
[----:B------:R-:W-:Y:S05]  /*5a40*/  BSYNC.RECONVERGENT B0 ;  /* 0x0000000000007941 */ /* 0x000fea0003800200 */
.L_x_788:
        /* <DEDUP_REMOVED lines=27> */
.L_x_795:
        /* <DEDUP_REMOVED lines=43> */
.L_x_794:
[----:B------:R-:W-:Y:S01]  /*5eb0*/  FMUL R38, RZ, R10 ;  /* 0x0000000aff267220 */ /* 0x000fe20000400000 */
[----:B------:R-:W-:-:S07]  /*5ec0*/  IMAD.MOV.U32 R51, RZ, RZ, RZ ;  /* 0x000000ffff337224 */ /* 0x000fce00078e00ff */
.L_x_793:
[----:B------:R-:W-:Y:S05]  /*5ed0*/  BSYNC.RECONVERGENT B0 ;  /* 0x0000000000007941 */ /* 0x000fea0003800200 */
.L_x_792:
        /* <DEDUP_REMOVED lines=22> */
.L_x_797:
[----:B------:R-:W0:Y:S02]  /*6040*/  MUFU.RCP R39, R50 ;  /* 0x0000003200277308 */ /* 0x000e240000001000 */
[----:B0-----:R-:W-:-:S04]  /*6050*/  FFMA R0, R50, R39, -1 ;  /* 0xbf80000032007423 */ /* 0x001fc80000000027 */
[----:B------:R-:W-:-:S04]  /*6060*/  FADD.FTZ R0, -R0, -RZ ;  /* 0x800000ff00007221 */ /* 0x000fc80000010100 */
[----:B------:R-:W-:-:S07]  /*6070*/  FFMA R2, R39, R0, R39 ;  /* 0x0000000027027223 */ /* 0x000fce0000000027 */
.L_x_798:
[----:B------:R-:W-:Y:S05]  /*6080*/  BSYNC.RECONVERGENT B1 ;  /* 0x0000000000017941 */ /* 0x000fea0003800200 */
.L_x_796:
        /* <DEDUP_REMOVED lines=12> */
.L_x_800:
[----:B------:R-:W-:Y:S05]  /*6150*/  BSYNC.RECONVERGENT B2 ;  /* 0x0000000000027941 */ /* 0x000fea0003800200 */
.L_x_799:
        /* <DEDUP_REMOVED lines=20> */
.L_x_804:
        /* <DEDUP_REMOVED lines=43> */
.L_x_803:
[----:B------:R-:W-:Y:S01]  /*6550*/  FMUL R38, RZ, R44 ;  /* 0x0000002cff267220 */ /* 0x000fe20000400000 */
[----:B------:R-:W-:-:S07]  /*6560*/  IMAD.MOV.U32 R49, RZ, RZ, RZ ;  /* 0x000000ffff317224 */ /* 0x000fce00078e00ff */
.L_x_802:
[----:B------:R-:W-:Y:S05]  /*6570*/  BSYNC.RECONVERGENT B0 ;  /* 0x0000000000007941 */ /* 0x000fea0003800200 */
.L_x_801:
        /* <DEDUP_REMOVED lines=31> */
.L_x_807:
        /* <DEDUP_REMOVED lines=11> */
.L_x_806:
[----:B------:R-:W-:Y:S05]  /*6820*/  BSYNC.RECONVERGENT B0 ;  /* 0x0000000000007941 */ /* 0x000fea0003800200 */
.L_x_805:
[----:B------:R-:W-:Y:S04]  /*6830*/  BSSY.RECONVERGENT B0, `(.L_x_808) ;  /* 0x0000012000007945 */ /* 0x000fe80003800200 */
[----:B------:R-:W-:Y:S05]  /*6840*/  @P1 BRA `(.L_x_809) ;  /* 0x0000000000401947 */ /* 0x000fea0003800000 */
[----:B------:R-:W-:Y:S01]  /*6850*/  IMAD.SHL.U32 R38, R35, 0x100, RZ ;  /* 0x0000010023267824 */ /* 0x000fe200078e00ff */
[----:B------:R-:W-:Y:S01]  /*6860*/  UMOV UR4, URZ ;  /* 0x000000ff00047c82 */ /* 0x000fe20008000000 */
[----:B------:R-:W-:Y:S02]  /*6870*/  IMAD.MOV.U32 R53, RZ, RZ, RZ ;  /* 0x000000ffff357224 */ /* 0x000fe400078e00ff */
[----:B------:R-:W-:Y:S01]  /*6880*/  IMAD.MOV.U32 R43, RZ, RZ, RZ ;  /* 0x000000ffff2b7224 */ /* 0x000fe200078e00ff */
[----:B------:R-:W-:-:S07]  /*6890*/  LOP3.LUT R55, R38, 0x80000000, RZ, 0xfc, !PT ;  /* 0x8000000026377812 */ /* 0x000fce00078efcff */
.L_x_810:
        /* <DEDUP_REMOVED lines=11> */
.L_x_809:
[----:B------:R-:W-:Y:S05]  /*6950*/  BSYNC.RECONVERGENT B0 ;  /* 0x0000000000007941 */ /* 0x000fea0003800200 */
.L_x_808:
[----:B------:R-:W-:Y:S04]  /*6960*/  BSSY.RECONVERGENT B0, `(.L_x_811) ;  /* 0x0000012000007945 */ /* 0x000fe80003800200 */
[----:B------:R-:W-:Y:S05]  /*6970*/  @P1 BRA `(.L_x_812) ;  /* 0x0000000000401947 */ /* 0x000fea0003800000 */
[----:B------:R-:W-:Y:S01]  /*6980*/  IMAD.SHL.U32 R38, R35, 0x100, RZ ;  /* 0x0000010023267824 */ /* 0x000fe200078e00ff */
[----:B------:R-:W-:Y:S01]  /*6990*/  UMOV UR4, URZ ;  /* 0x000000ff00047c82 */ /* 0x000fe20008000000 */
[----:B01----:R-:W-:Y:S02]  /*69a0*/  IMAD.MOV.U32 R51, RZ, RZ, RZ ;  /* 0x000000ffff337224 */ /* 0x003fe400078e00ff */
[----:B------:R-:W-:Y:S01]  /*69b0*/  IMAD.MOV.U32 R35, RZ, RZ, RZ ;  /* 0x000000ffff237224 */ /* 0x000fe200078e00ff */
[----:B------:R-:W-:-:S07]  /*69c0*/  LOP3.LUT R53, R38, 0x80000000, RZ, 0xfc, !PT ;  /* 0x8000000026357812 */ /* 0x000fce00078efcff */
.L_x_813:
        /* <DEDUP_REMOVED lines=11> */
.L_x_812:
[----:B------:R-:W-:Y:S05]  /*6a80*/  BSYNC.RECONVERGENT B0 ;  /* 0x0000000000007941 */ /* 0x000fea0003800200 */
.L_x_811:
        /* <DEDUP_REMOVED lines=11> */
.L_x_817:
        /* <DEDUP_REMOVED lines=43> */
.L_x_816:
[----:B------:R-:W-:Y:S01]  /*6df0*/  FMUL R35, RZ, R6 ;  /* 0x00000006ff237220 */ /* 0x000fe20000400000 */
[----:B------:R-:W-:-:S07]  /*6e00*/  IMAD.MOV.U32 R43, RZ, RZ, RZ ;  /* 0x000000ffff2b7224 */ /* 0x000fce00078e00ff */
.L_x_815:
[----:B------:R-:W-:Y:S05]  /*6e10*/  BSYNC.RECONVERGENT B0 ;  /* 0x0000000000007941 */ /* 0x000fea0003800200 */
.L_x_814:
        /* <DEDUP_REMOVED lines=23> */
.L_x_820:
        /* <DEDUP_REMOVED lines=11> */
.L_x_819:
[----:B------:R-:W-:Y:S05]  /*7040*/  BSYNC.RECONVERGENT B0 ;  /* 0x0000000000007941 */ /* 0x000fea0003800200 */
.L_x_818:
        /* <DEDUP_REMOVED lines=11> */
.L_x_824:
        /* <DEDUP_REMOVED lines=43> */
.L_x_823:
[----:B------:R-:W-:Y:S01]  /*73b0*/  FMUL R38, RZ, R10 ;  /* 0x0000000aff267220 */ /* 0x000fe20000400000 */
[----:B------:R-:W-:-:S07]  /*73c0*/  IMAD.MOV.U32 R51, RZ, RZ, RZ ;  /* 0x000000ffff337224 */ /* 0x000fce00078e00ff */
.L_x_822:
[----:B------:R-:W-:Y:S05]  /*73d0*/  BSYNC.RECONVERGENT B0 ;  /* 0x0000000000007941 */ /* 0x000fea0003800200 */
.L_x_821:
        /* <DEDUP_REMOVED lines=27> */
.L_x_828:
        /* <DEDUP_REMOVED lines=43> */
.L_x_827:
[----:B------:R-:W-:Y:S01]  /*7840*/  FMUL R38, RZ, R10 ;  /* 0x0000000aff267220 */ /* 0x000fe20000400000 */
[----:B------:R-:W-:-:S07]  /*7850*/  MOV R51, RZ ;  /* 0x000000ff00337202 */ /* 0x000fce0000000f00 */
.L_x_826:
[----:B------:R-:W-:Y:S05]  /*7860*/  BSYNC.RECONVERGENT B0 ;  /* 0x0000000000007941 */ /* 0x000fea0003800200 */
.L_x_825:
        /* <DEDUP_REMOVED lines=22> */
.L_x_830:
[----:B------:R-:W0:Y:S02]  /*79d0*/  MUFU.RCP R39, R50 ;  /* 0x0000003200277308 */ /* 0x000e240000001000 */
[----:B0-----:R-:W-:-:S04]  /*79e0*/  FFMA R0, R50, R39, -1 ;  /* 0xbf80000032007423 */ /* 0x001fc80000000027 */
[----:B------:R-:W-:-:S04]  /*79f0*/  FADD.FTZ R0, -R0, -RZ ;  /* 0x800000ff00007221 */ /* 0x000fc80000010100 */
[----:B------:R-:W-:-:S07]  /*7a00*/  FFMA R2, R39, R0, R39 ;  /* 0x0000000027027223 */ /* 0x000fce0000000027 */
.L_x_831:
[----:B------:R-:W-:Y:S05]  /*7a10*/  BSYNC.RECONVERGENT B1 ;  /* 0x0000000000017941 */ /* 0x000fea0003800200 */
.L_x_829:
        /* <DEDUP_REMOVED lines=12> */
.L_x_833:
[----:B------:R-:W-:Y:S05]  /*7ae0*/  BSYNC.RECONVERGENT B2 ;  /* 0x0000000000027941 */ /* 0x000fea0003800200 */
.L_x_832:
        /* <DEDUP_REMOVED lines=20> */
.L_x_837:
        /* <DEDUP_REMOVED lines=43> */
.L_x_836:
[----:B------:R-:W-:Y:S01]  /*7ee0*/  FMUL R38, RZ, R44 ;  /* 0x0000002cff267220 */ /* 0x000fe20000400000 */
[----:B------:R-:W-:-:S07]  /*7ef0*/  IMAD.MOV.U32 R49, RZ, RZ, RZ ;  /* 0x000000ffff317224 */ /* 0x000fce00078e00ff */
.L_x_835:
[----:B------:R-:W-:Y:S05]  /*7f00*/  BSYNC.RECONVERGENT B0 ;  /* 0x0000000000007941 */ /* 0x000fea0003800200 */
.L_x_834:
        /* <DEDUP_REMOVED lines=31> */
.L_x_840:
        /* <DEDUP_REMOVED lines=11> */
.L_x_839:
[----:B------:R-:W-:Y:S05]  /*81b0*/  BSYNC.RECONVERGENT B0 ;  /* 0x0000000000007941 */ /* 0x000fea0003800200 */
.L_x_838:
[----:B------:R-:W-:Y:S04]  /*81c0*/  BSSY.RECONVERGENT B0, `(.L_x_841) ;  /* 0x0000012000007945 */ /* 0x000fe80003800200 */
[----:B------:R-:W-:Y:S05]  /*81d0*/  @P1 BRA `(.L_x_842) ;  /* 0x0000000000401947 */ /* 0x000fea0003800000 */
[----:B------:R-:W-:Y:S02]  /*81e0*/  IMAD.SHL.U32 R38, R35, 0x100, RZ ;  /* 0x0000010023267824 */ /* 0x000fe400078e00ff */
[----:B------:R-:W-:Y:S02]  /*81f0*/  HFMA2 R53, -RZ, RZ, 0, 0 ;  /* 0x00000000ff357431 */ /* 0x000fe400000001ff */
[----:B------:R-:W-:Y:S01]  /*8200*/  IMAD.MOV.U32 R43, RZ, RZ, RZ ;  /* 0x000000ffff2b7224 */ /* 0x000fe200078e00ff */
[----:B------:R-:W-:Y:S01]  /*8210*/  UMOV UR4, URZ ;  /* 0x000000ff00047c82 */ /* 0x000fe20008000000 */
[----:B------:R-:W-:-:S07]  /*8220*/  LOP3.LUT R55, R38, 0x80000000, RZ, 0xfc, !PT ;  /* 0x8000000026377812 */ /* 0x000fce00078efcff */
.L_x_843:
        /* <DEDUP_REMOVED lines=11> */
.L_x_842:
[----:B------:R-:W-:Y:S05]  /*82e0*/  BSYNC.RECONVERGENT B0 ;  /* 0x0000000000007941 */ /* 0x000fea0003800200 */
.L_x_841:
[----:B------:R-:W-:Y:S04]  /*82f0*/  BSSY.RECONVERGENT B0, `(.L_x_844) ;  /* 0x0000012000007945 */ /* 0x000fe80003800200 */
[----:B------:R-:W-:Y:S05]  /*8300*/  @P1 BRA `(.L_x_845) ;  /* 0x0000000000401947 */ /* 0x000fea0003800000 */
[----:B------:R-:W-:Y:S01]  /*8310*/  IMAD.SHL.U32 R38, R35, 0x100, RZ ;  /* 0x0000010023267824 */ /* 0x000fe200078e00ff */
[----:B------:R-:W-:Y:S01]  /*8320*/  UMOV UR4, URZ ;  /* 0x000000ff00047c82 */ /* 0x000fe20008000000 */
[----:B01----:R-:W-:Y:S02]  /*8330*/  IMAD.MOV.U32 R51, RZ, RZ, RZ ;  /* 0x000000ffff337224 */ /* 0x003fe400078e00ff */
[----:B------:R-:W-:Y:S01]  /*8340*/  IMAD.MOV.U32 R35, RZ, RZ, RZ ;  /* 0x000000ffff237224 */ /* 0x000fe200078e00ff */
[----:B------:R-:W-:-:S07]  /*8350*/  LOP3.LUT R53, R38, 0x80000000, RZ, 0xfc, !PT ;  /* 0x8000000026357812 */ /* 0x000fce00078efcff */
.L_x_846:
        /* <DEDUP_REMOVED lines=11> */
.L_x_845:
[----:B------:R-:W-:Y:S05]  /*8410*/  BSYNC.RECONVERGENT B0 ;  /* 0x0000000000007941 */ /* 0x000fea0003800200 */
.L_x_844:
        /* <DEDUP_REMOVED lines=11> */
.L_x_850:
        /* <DEDUP_REMOVED lines=43> */
.L_x_849:
[----:B------:R-:W-:Y:S01]  /*8780*/  FMUL R35, RZ, R6 ;  /* 0x00000006ff237220 */ /* 0x000fe20000400000 */
[----:B------:R-:W-:-:S07]  /*8790*/  IMAD.MOV.U32 R43, RZ, RZ, RZ ;  /* 0x000000ffff2b7224 */ /* 0x000fce00078e00ff */
.L_x_848:
[----:B------:R-:W-:Y:S05]  /*87a0*/  BSYNC.RECONVERGENT B0 ;  /* 0x0000000000007941 */ /* 0x000fea0003800200 */
.L_x_847:
        /* <DEDUP_REMOVED lines=23> */
.L_x_853:
        /* <DEDUP_REMOVED lines=11> */
.L_x_852:
[----:B------:R-:W-:Y:S05]  /*89d0*/  BSYNC.RECONVERGENT B0 ;  /* 0x0000000000007941 */ /* 0x000fea0003800200 */
.L_x_851:
        /* <DEDUP_REMOVED lines=11> */
.L_x_857:
        /* <DEDUP_REMOVED lines=43> */
.L_x_856:
[----:B------:R-:W-:Y:S01]  /*8d40*/  FMUL R38, RZ, R10 ;  /* 0x0000000aff267220 */ /* 0x000fe20000400000 */
[----:B------:R-:W-:-:S07]  /*8d50*/  IMAD.MOV.U32 R51, RZ, RZ, RZ ;  /* 0x000000ffff337224 */ /* 0x000fce00078e00ff */
.L_x_855:
[----:B------:R-:W-:Y:S05]  /*8d60*/  BSYNC.RECONVERGENT B0 ;  /* 0x0000000000007941 */ /* 0x000fea0003800200 */
.L_x_854:
        /* <DEDUP_REMOVED lines=27> */
.L_x_861:
        /* <DEDUP_REMOVED lines=43> */
.L_x_860:
[----:B------:R-:W-:Y:S01]  /*91d0*/  FMUL R38, RZ, R10 ;  /* 0x0000000aff267220 */ /* 0x000fe20000400000 */
[----:B------:R-:W-:-:S07]  /*91e0*/  IMAD.MOV.U32 R51, RZ, RZ, RZ ;  /* 0x000000ffff337224 */ /* 0x000fce00078e00ff */
.L_x_859:
[----:B------:R-:W-:Y:S05]  /*91f0*/  BSYNC.RECONVERGENT B0 ;  /* 0x0000000000007941 */ /* 0x000fea0003800200 */
.L_x_858:
        /* <DEDUP_REMOVED lines=22> */
.L_x_863:
[----:B------:R-:W0:Y:S02]  /*9360*/  MUFU.RCP R39, R50 ;  /* 0x0000003200277308 */ /* 0x000e240000001000 */
[----:B0-----:R-:W-:-:S04]  /*9370*/  FFMA R0, R50, R39, -1 ;  /* 0xbf80000032007423 */ /* 0x001fc80000000027 */
[----:B------:R-:W-:-:S04]  /*9380*/  FADD.FTZ R0, -R0, -RZ ;  /* 0x800000ff00007221 */ /* 0x000fc80000010100 */
[----:B------:R-:W-:-:S07]  /*9390*/  FFMA R2, R39, R0, R39 ;  /* 0x0000000027027223 */ /* 0x000fce0000000027 */
.L_x_864:
[----:B------:R-:W-:Y:S05]  /*93a0*/  BSYNC.RECONVERGENT B1 ;  /* 0x0000000000017941 */ /* 0x000fea0003800200 */
.L_x_862:
        /* <DEDUP_REMOVED lines=12> */
.L_x_866:
[----:B------:R-:W-:Y:S05]  /*9470*/  BSYNC.RECONVERGENT B2 ;  /* 0x0000000000027941 */ /* 0x000fea0003800200 */
.L_x_865:
        /* <DEDUP_REMOVED lines=20> */
.L_x_870:
        /* <DEDUP_REMOVED lines=43> */
.L_x_869:
[----:B------:R-:W-:Y:S01]  /*9870*/  FMUL R38, RZ, R44 ;  /* 0x0000002cff267220 */ /* 0x000fe20000400000 */
[----:B------:R-:W-:-:S07]  /*9880*/  IMAD.MOV.U32 R49, RZ, RZ, RZ ;  /* 0x000000ffff317224 */ /* 0x000fce00078e00ff */
.L_x_868:
[----:B------:R-:W-:Y:S05]  /*9890*/  BSYNC.RECONVERGENT B0 ;  /* 0x0000000000007941 */ /* 0x000fea0003800200 */
.L_x_867:
        /* <DEDUP_REMOVED lines=31> */
.L_x_873:
        /* <DEDUP_REMOVED lines=11> */
.L_x_872:
[----:B------:R-:W-:Y:S05]  /*9b40*/  BSYNC.RECONVERGENT B0 ;  /* 0x0000000000007941 */ /* 0x000fea0003800200 */
.L_x_871:
[----:B------:R-:W-:Y:S04]  /*9b50*/  BSSY.RECONVERGENT B0, `(.L_x_874) ;  /* 0x0000012000007945 */ /* 0x000fe80003800200 */
[----:B------:R-:W-:Y:S05]  /*9b60*/  @P1 BRA `(.L_x_875) ;  /* 0x0000000000401947 */ /* 0x000fea0003800000 */
[----:B------:R-:W-:Y:S01]  /*9b70*/  IMAD.SHL.U32 R38, R35, 0x100, RZ ;  /* 0x0000010023267824 */ /* 0x000fe200078e00ff */
[----:B------:R-:W-:Y:S01]  /*9b80*/  UMOV UR4, URZ ;  /* 0x000000ff00047c82 */ /* 0x000fe20008000000 */
[----:B------:R-:W-:Y:S02]  /*9b90*/  IMAD.MOV.U32 R53, RZ, RZ, RZ ;  /* 0x000000ffff357224 */ /* 0x000fe400078e00ff */
[----:B------:R-:W-:Y:S01]  /*9ba0*/  IMAD.MOV.U32 R43, RZ, RZ, RZ ;  /* 0x000000ffff2b7224 */ /* 0x000fe200078e00ff */
[----:B------:R-:W-:-:S07]  /*9bb0*/  LOP3.LUT R55, R38, 0x80000000, RZ, 0xfc, !PT ;  /* 0x8000000026377812 */ /* 0x000fce00078efcff */
.L_x_876:
        /* <DEDUP_REMOVED lines=11> */
.L_x_875:
[----:B------:R-:W-:Y:S05]  /*9c70*/  BSYNC.RECONVERGENT B0 ;  /* 0x0000000000007941 */ /* 0x000fea0003800200 */
.L_x_874:
[----:B------:R-:W-:Y:S04]  /*9c80*/  BSSY.RECONVERGENT B0, `(.L_x_877) ;  /* 0x0000012000007945 */ /* 0x000fe80003800200 */
[----:B------:R-:W-:Y:S05]  /*9c90*/  @P1 BRA `(.L_x_878) ;  /* 0x0000000000401947 */ /* 0x000fea0003800000 */
[----:B------:R-:W-:Y:S01]  /*9ca0*/  SHF.L.U32 R38, R35, 0x8, RZ ;  /* 0x0000000823267819 */ /* 0x000fe200000006ff */
[----:B01----:R-:W-:Y:S01]  /*9cb0*/  IMAD.MOV.U32 R51, RZ, RZ, RZ ;  /* 0x000000ffff337224 */ /* 0x003fe200078e00ff */
[----:B------:R-:W-:Y:S01]  /*9cc0*/  UMOV UR4, URZ ;  /* 0x000000ff00047c82 */ /* 0x000fe20008000000 */
[----:B------:R-:W-:Y:S01]  /*9cd0*/  IMAD.MOV.U32 R35, RZ, RZ, RZ ;  /* 0x000000ffff237224 */ /* 0x000fe200078e00ff */
[----:B------:R-:W-:-:S07]  /*9ce0*/  LOP3.LUT R53, R38, 0x80000000, RZ, 0xfc, !PT ;  /* 0x8000000026357812 */ /* 0x000fce00078efcff */
.L_x_879:
        /* <DEDUP_REMOVED lines=11> */
.L_x_878:
[----:B------:R-:W-:Y:S05]  /*9da0*/  BSYNC.RECONVERGENT B0 ;  /* 0x0000000000007941 */ /* 0x000fea0003800200 */
.L_x_877:
        /* <DEDUP_REMOVED lines=11> */
.L_x_883:
        /* <DEDUP_REMOVED lines=43> */
.L_x_882:
[----:B------:R-:W-:Y:S01]  /*a110*/  FMUL R35, RZ, R6 ;  /* 0x00000006ff237220 */ /* 0x000fe20000400000 */
[----:B------:R-:W-:-:S07]  /*a120*/  IMAD.MOV.U32 R43, RZ, RZ, RZ ;  /* 0x000000ffff2b7224 */ /* 0x000fce00078e00ff */
.L_x_881:
[----:B------:R-:W-:Y:S05]  /*a130*/  BSYNC.RECONVERGENT B0 ;  /* 0x0000000000007941 */ /* 0x000fea0003800200 */
.L_x_880:
        /* <DEDUP_REMOVED lines=23> */
.L_x_886:
        /* <DEDUP_REMOVED lines=11> */
.L_x_885:
[----:B------:R-:W-:Y:S05]  /*a360*/  BSYNC.RECONVERGENT B0 ;  /* 0x0000000000007941 */ /* 0x000fea0003800200 */
.L_x_884:
        /* <DEDUP_REMOVED lines=11> */
.L_x_890:
        /* <DEDUP_REMOVED lines=43> */
.L_x_889:
[----:B------:R-:W-:Y:S01]  /*a6d0*/  FMUL R38, RZ, R10 ;  /* 0x0000000aff267220 */ /* 0x000fe20000400000 */
[----:B------:R-:W-:-:S07]  /*a6e0*/  IMAD.MOV.U32 R51, RZ, RZ, RZ ;  /* 0x000000ffff337224 */ /* 0x000fce00078e00ff */
.L_x_888:
[----:B------:R-:W-:Y:S05]  /*a6f0*/  BSYNC.RECONVERGENT B0 ;  /* 0x0000000000007941 */ /* 0x000fea0003800200 */
.L_x_887:
        /* <DEDUP_REMOVED lines=27> */
.L_x_894:
        /* <DEDUP_REMOVED lines=43> */
.L_x_893:
[----:B------:R-:W-:Y:S01]  /*ab60*/  FMUL R38, RZ, R10 ;  /* 0x0000000aff267220 */ /* 0x000fe20000400000 */
[----:B------:R-:W-:-:S07]  /*ab70*/  IMAD.MOV.U32 R51, RZ, RZ, RZ ;  /* 0x000000ffff337224 */ /* 0x000fce00078e00ff */
.L_x_892:
[----:B------:R-:W-:Y:S05]  /*ab80*/  BSYNC.RECONVERGENT B0 ;  /* 0x0000000000007941 */ /* 0x000fea0003800200 */
.L_x_891:
        /* <DEDUP_REMOVED lines=22> */
.L_x_896:
[----:B------:R-:W0:Y:S02]  /*acf0*/  MUFU.RCP R39, R50 ;  /* 0x0000003200277308 */ /* 0x000e240000001000 */
[----:B0-----:R-:W-:-:S04]  /*ad00*/  FFMA R0, R50, R39, -1 ;  /* 0xbf80000032007423 */ /* 0x001fc80000000027 */
[----:B------:R-:W-:-:S04]  /*ad10*/  FADD.FTZ R0, -R0, -RZ ;  /* 0x800000ff00007221 */ /* 0x000fc80000010100 */
[----:B------:R-:W-:-:S07]  /*ad20*/  FFMA R2, R39, R0, R39 ;  /* 0x0000000027027223 */ /* 0x000fce0000000027 */
.L_x_897:
[----:B------:R-:W-:Y:S05]  /*ad30*/  BSYNC.RECONVERGENT B1 ;  /* 0x0000000000017941 */ /* 0x000fea0003800200 */
.L_x_895:
        /* <DEDUP_REMOVED lines=12> */
.L_x_899:
[----:B------:R-:W-:Y:S05]  /*ae00*/  BSYNC.RECONVERGENT B2 ;  /* 0x0000000000027941 */ /* 0x000fea0003800200 */
.L_x_898:
        /* <DEDUP_REMOVED lines=20> */
.L_x_903:
        /* <DEDUP_REMOVED lines=43> */
.L_x_902:
[----:B------:R-:W-:Y:S01]  /*b200*/  FMUL R38, RZ, R44 ;  /* 0x0000002cff267220 */ /* 0x000fe20000400000 */
[----:B------:R-:W-:-:S07]  /*b210*/  IMAD.MOV.U32 R49, RZ, RZ, RZ ;  /* 0x000000ffff317224 */ /* 0x000fce00078e00ff */
.L_x_901:
[----:B------:R-:W-:Y:S05]  /*b220*/  BSYNC.RECONVERGENT B0 ;  /* 0x0000000000007941 */ /* 0x000fea0003800200 */
.L_x_900:
        /* <DEDUP_REMOVED lines=31> */
.L_x_906:
        /* <DEDUP_REMOVED lines=11> */
.L_x_905:
[----:B------:R-:W-:Y:S05]  /*b4d0*/  BSYNC.RECONVERGENT B0 ;  /* 0x0000000000007941 */ /* 0x000fea0003800200 */
.L_x_904:
[----:B------:R-:W-:Y:S04]  /*b4e0*/  BSSY.RECONVERGENT B0, `(.L_x_907) ;  /* 0x0000012000007945 */ /* 0x000fe80003800200 */
[----:B------:R-:W-:Y:S05]  /*b4f0*/  @P1 BRA `(.L_x_908) ;  /* 0x0000000000401947 */ /* 0x000fea0003800000 */
[----:B------:R-:W-:Y:S01]  /*b500*/  IMAD.SHL.U32 R38, R35, 0x100, RZ ;  /* 0x0000010023267824 */ /* 0x000fe200078e00ff */
[----:B------:R-:W-:Y:S01]  /*b510*/  UMOV UR4, URZ ;  /* 0x000000ff00047c82 */ /* 0x000fe20008000000 */
[----:B------:R-:W-:Y:S02]  /*b520*/  IMAD.MOV.U32 R53, RZ, RZ, RZ ;  /* 0x000000ffff357224 */ /* 0x000fe400078e00ff */
[----:B------:R-:W-:Y:S01]  /*b530*/  IMAD.MOV.U32 R43, RZ, RZ, RZ ;  /* 0x000000ffff2b7224 */ /* 0x000fe200078e00ff */
[----:B------:R-:W-:-:S07]  /*b540*/  LOP3.LUT R55, R38, 0x80000000, RZ, 0xfc, !PT ;  /* 0x8000000026377812 */ /* 0x000fce00078efcff */
.L_x_909:
        /* <DEDUP_REMOVED lines=11> */
.L_x_908:
[----:B------:R-:W-:Y:S05]  /*b600*/  BSYNC.RECONVERGENT B0 ;  /* 0x0000000000007941 */ /* 0x000fea0003800200 */
.L_x_907:
[----:B------:R-:W-:Y:S04]  /*b610*/  BSSY.RECONVERGENT B0, `(.L_x_910) ;  /* 0x0000012000007945 */ /* 0x000fe80003800200 */
[----:B------:R-:W-:Y:S05]  /*b620*/  @P1 BRA `(.L_x_911) ;  /* 0x0000000000401947 */ /* 0x000fea0003800000 */
[----:B------:R-:W-:Y:S01]  /*b630*/  IMAD.SHL.U32 R38, R35, 0x100, RZ ;  /* 0x0000010023267824 */ /* 0x000fe200078e00ff */
[----:B------:R-:W-:Y:S01]  /*b640*/  UMOV UR4, URZ ;  /* 0x000000ff00047c82 */ /* 0x000fe20008000000 */
[----:B01----:R-:W-:Y:S02]  /*b650*/  IMAD.MOV.U32 R51, RZ, RZ, RZ ;  /* 0x000000ffff337224 */ /* 0x003fe400078e00ff */
[----:B------:R-:W-:Y:S01]  /*b660*/  IMAD.MOV.U32 R35, RZ, RZ, RZ ;  /* 0x000000ffff237224 */ /* 0x000fe200078e00ff */
[----:B------:R-:W-:-:S07]  /*b670*/  LOP3.LUT R53, R38, 0x80000000, RZ, 0xfc, !PT ;  /* 0x8000000026357812 */ /* 0x000fce00078efcff */
.L_x_912:
        /* <DEDUP_REMOVED lines=11> */
.L_x_911:
[----:B------:R-:W-:Y:S05]  /*b730*/  BSYNC.RECONVERGENT B0 ;  /* 0x0000000000007941 */ /* 0x000fea0003800200 */
.L_x_910:
        /* <DEDUP_REMOVED lines=11> */
.L_x_916:
        /* <DEDUP_REMOVED lines=43> */
.L_x_915:
[----:B------:R-:W-:Y:S01]  /*baa0*/  FMUL R35, RZ, R6 ;  /* 0x00000006ff237220 */ /* 0x000fe20000400000 */
[----:B------:R-:W-:-:S07]  /*bab0*/  IMAD.MOV.U32 R43, RZ, RZ, RZ ;  /* 0x000000ffff2b7224 */ /* 0x000fce00078e00ff */
.L_x_914:
[----:B------:R-:W-:Y:S05]  /*bac0*/  BSYNC.RECONVERGENT B0 ;  /* 0x0000000000007941 */ /* 0x000fea0003800200 */
.L_x_913:
        /* <DEDUP_REMOVED lines=23> */
.L_x_919:
        /* <DEDUP_REMOVED lines=11> */
.L_x_918:
[----:B------:R-:W-:Y:S05]  /*bcf0*/  BSYNC.RECONVERGENT B0 ;  /* 0x0000000000007941 */ /* 0x000fea0003800200 */
.L_x_917:
        /* <DEDUP_REMOVED lines=11> */
.L_x_923:
        /* <DEDUP_REMOVED lines=43> */
.L_x_922:
[----:B------:R-:W-:Y:S01]  /*c060*/  FMUL R38, RZ, R10 ;  /* 0x0000000aff267220 */ /* 0x000fe20000400000 */
[----:B------:R-:W-:-:S07]  /*c070*/  IMAD.MOV.U32 R51, RZ, RZ, RZ ;  /* 0x000000ffff337224 */ /* 0x000fce00078e00ff */
.L_x_921:
[----:B------:R-:W-:Y:S05]  /*c080*/  BSYNC.RECONVERGENT B0 ;  /* 0x0000000000007941 */ /* 0x000fea0003800200 */
.L_x_920:
        /* <DEDUP_REMOVED lines=27> */
.L_x_927:
        /* <DEDUP_REMOVED lines=43> */
.L_x_926:
[----:B------:R-:W-:Y:S01]  /*c4f0*/  FMUL R38, RZ, R10 ;  /* 0x0000000aff267220 */ /* 0x000fe20000400000 */
[----:B------:R-:W-:-:S07]  /*c500*/  IMAD.MOV.U32 R51, RZ, RZ, RZ ;  /* 0x000000ffff337224 */ /* 0x000fce00078e00ff */
.L_x_925:
[----:B------:R-:W-:Y:S05]  /*c510*/  BSYNC.RECONVERGENT B0 ;  /* 0x0000000000007941 */ /* 0x000fea0003800200 */
.L_x_924:
        /* <DEDUP_REMOVED lines=22> */
.L_x_929:
[----:B------:R-:W0:Y:S02]  /*c680*/  MUFU.RCP R39, R50 ;  /* 0x0000003200277308 */ /* 0x000e240000001000 */
[----:B0-----:R-:W-:-:S04]  /*c690*/  FFMA R0, R50, R39, -1 ;  /* 0xbf80000032007423 */ /* 0x001fc80000000027 */
[----:B------:R-:W-:-:S04]  /*c6a0*/  FADD.FTZ R0, -R0, -RZ ;  /* 0x800000ff00007221 */ /* 0x000fc80000010100 */
[----:B------:R-:W-:-:S07]  /*c6b0*/  FFMA R2, R39, R0, R39 ;  /* 0x0000000027027223 */ /* 0x000fce0000000027 */
.L_x_930:
[----:B------:R-:W-:Y:S05]  /*c6c0*/  BSYNC.RECONVERGENT B1 ;  /* 0x0000000000017941 */ /* 0x000fea0003800200 */
.L_x_928:
        /* <DEDUP_REMOVED lines=12> */
.L_x_932:
[----:B------:R-:W-:Y:S05]  /*c790*/  BSYNC.RECONVERGENT B2 ;  /* 0x0000000000027941 */ /* 0x000fea0003800200 */
.L_x_931:
        /* <DEDUP_REMOVED lines=20> */
.L_x_936:
        /* <DEDUP_REMOVED lines=43> */
.L_x_935:
[----:B------:R-:W-:Y:S01]  /*cb90*/  FMUL R38, RZ, R44 ;  /* 0x0000002cff267220 */ /* 0x000fe20000400000 */
[----:B------:R-:W-:-:S07]  /*cba0*/  MOV R49, RZ ;  /* 0x000000ff00317202 */ /* 0x000fce0000000f00 */
.L_x_934:
[----:B------:R-:W-:Y:S05]  /*cbb0*/  BSYNC.RECONVERGENT B0 ;  /* 0x0000000000007941 */ /* 0x000fea0003800200 */
.L_x_933:
        /* <DEDUP_REMOVED lines=31> */
.L_x_939:
        /* <DEDUP_REMOVED lines=11> */
.L_x_938:
[----:B------:R-:W-:Y:S05]  /*ce60*/  BSYNC.RECONVERGENT B0 ;  /* 0x0000000000007941 */ /* 0x000fea0003800200 */
.L_x_937:
[----:B------:R-:W-:Y:S04]  /*ce70*/  BSSY.RECONVERGENT B0, `(.L_x_940) ;  /* 0x0000012000007945 */ /* 0x000fe80003800200 */
[----:B------:R-:W-:Y:S05]  /*ce80*/  @P1 BRA `(.L_x_941) ;  /* 0x0000000000401947 */ /* 0x000fea0003800000 */
[----:B------:R-:W-:Y:S02]  /*ce90*/  IMAD.SHL.U32 R38, R35, 0x100, RZ ;  /* 0x0000010023267824 */ /* 0x000fe400078e00ff */
[----:B------:R-:W-:Y:S02]  /*cea0*/  HFMA2 R43, -RZ, RZ, 0, 0 ;  /* 0x00000000ff2b7431 */ /* 0x000fe400000001ff */
[----:B------:R-:W-:Y:S01]  /*ceb0*/  IMAD.MOV.U32 R53, RZ, RZ, RZ ;  /* 0x000000ffff357224 */ /* 0x000fe200078e00ff */
[----:B------:R-:W-:Y:S01]  /*cec0*/  UMOV UR4, URZ ;  /* 0x000000ff00047c82 */ /* 0x000fe20008000000 */
[----:B------:R-:W-:-:S07]  /*ced0*/  LOP3.LUT R55, R38, 0x80000000, RZ, 0xfc, !PT ;  /* 0x8000000026377812 */ /* 0x000fce00078efcff */
.L_x_942:
        /* <DEDUP_REMOVED lines=11> */
.L_x_941:
[----:B------:R-:W-:Y:S05]  /*cf90*/  BSYNC.RECONVERGENT B0 ;  /* 0x0000000000007941 */ /* 0x000fea0003800200 */
.L_x_940:
[----:B------:R-:W-:Y:S04]  /*cfa0*/  BSSY.RECONVERGENT B0, `(.L_x_943) ;  /* 0x0000012000007945 */ /* 0x000fe80003800200 */
[----:B------:R-:W-:Y:S05]  /*cfb0*/  @P1 BRA `(.L_x_944) ;  /* 0x0000000000401947 */ /* 0x000fea0003800000 */
[----:B------:R-:W-:Y:S01]  /*cfc0*/  IMAD.SHL.U32 R38, R35, 0x100, RZ ;  /* 0x0000010023267824 */ /* 0x000fe200078e00ff */
[----:B------:R-:W-:Y:S01]  /*cfd0*/  UMOV UR4, URZ ;  /* 0x000000ff00047c82 */ /* 0x000fe20008000000 */
[----:B01----:R-:W-:Y:S02]  /*cfe0*/  IMAD.MOV.U32 R51, RZ, RZ, RZ ;  /* 0x000000ffff337224 */ /* 0x003fe400078e00ff */
[----:B------:R-:W-:Y:S01]  /*cff0*/  IMAD.MOV.U32 R35, RZ, RZ, RZ ;  /* 0x000000ffff237224 */ /* 0x000fe200078e00ff */
[----:B------:R-:W-:-:S07]  /*d000*/  LOP3.LUT R53, R38, 0x80000000, RZ, 0xfc, !PT ;  /* 0x8000000026357812 */ /* 0x000fce00078efcff */
.L_x_945:
        /* <DEDUP_REMOVED lines=11> */
.L_x_944:
[----:B------:R-:W-:Y:S05]  /*d0c0*/  BSYNC.RECONVERGENT B0 ;  /* 0x0000000000007941 */ /* 0x000fea0003800200 */
.L_x_943:
        /* <DEDUP_REMOVED lines=11> */
.L_x_949:
        /* <DEDUP_REMOVED lines=43> */
.L_x_948:
[----:B------:R-:W-:Y:S01]  /*d430*/  FMUL R35, RZ, R6 ;  /* 0x00000006ff237220 */ /* 0x000fe20000400000 */
[----:B------:R-:W-:-:S07]  /*d440*/  IMAD.MOV.U32 R43, RZ, RZ, RZ ;  /* 0x000000ffff2b7224 */ /* 0x000fce00078e00ff */
.L_x_947:
[----:B------:R-:W-:Y:S05]  /*d450*/  BSYNC.RECONVERGENT B0 ;  /* 0x0000000000007941 */ /* 0x000fea0003800200 */
.L_x_946:
        /* <DEDUP_REMOVED lines=23> */
.L_x_952:
        /* <DEDUP_REMOVED lines=11> */
.L_x_951:
[----:B------:R-:W-:Y:S05]  /*d680*/  BSYNC.RECONVERGENT B0 ;  /* 0x0000000000007941 */ /* 0x000fea0003800200 */
.L_x_950:
        /* <DEDUP_REMOVED lines=11> */
.L_x_956:
        /* <DEDUP_REMOVED lines=43> */
.L_x_955:
[----:B------:R-:W-:Y:S01]  /*d9f0*/  FMUL R38, RZ, R10 ;  /* 0x0000000aff267220 */ /* 0x000fe20000400000 */
[----:B------:R-:W-:-:S07]  /*da00*/  IMAD.MOV.U32 R51, RZ, RZ, RZ ;  /* 0x000000ffff337224 */ /* 0x000fce00078e00ff */
.L_x_954:
[----:B------:R-:W-:Y:S05]  /*da10*/  BSYNC.RECONVERGENT B0 ;  /* 0x0000000000007941 */ /* 0x000fea0003800200 */
.L_x_953:
        /* <DEDUP_REMOVED lines=27> */
.L_x_960:
        /* <DEDUP_REMOVED lines=43> */
.L_x_959:
[----:B------:R-:W-:Y:S01]  /*de80*/  FMUL R38, RZ, R10 ;  /* 0x0000000aff267220 */ /* 0x000fe20000400000 */
[----:B------:R-:W-:-:S07]  /*de90*/  IMAD.MOV.U32 R51, RZ, RZ, RZ ;  /* 0x000000ffff337224 */ /* 0x000fce00078e00ff */
.L_x_958:
[----:B------:R-:W-:Y:S05]  /*dea0*/  BSYNC.RECONVERGENT B0 ;  /* 0x0000000000007941 */ /* 0x000fea0003800200 */
.L_x_957:
        /* <DEDUP_REMOVED lines=22> */
.L_x_962:
[----:B------:R-:W0:Y:S02]  /*e010*/  MUFU.RCP R39, R50 ;  /* 0x0000003200277308 */ /* 0x000e240000001000 */
[----:B0-----:R-:W-:-:S04]  /*e020*/  FFMA R0, R50, R39, -1 ;  /* 0xbf80000032007423 */ /* 0x001fc80000000027 */
[----:B------:R-:W-:-:S04]  /*e030*/  FADD.FTZ R0, -R0, -RZ ;  /* 0x800000ff00007221 */ /* 0x000fc80000010100 */
[----:B------:R-:W-:-:S07]  /*e040*/  FFMA R2, R39, R0, R39 ;  /* 0x0000000027027223 */ /* 0x000fce0000000027 */
.L_x_963:
[----:B------:R-:W-:Y:S05]  /*e050*/  BSYNC.RECONVERGENT B1 ;  /* 0x0000000000017941 */ /* 0x000fea0003800200 */
.L_x_961:
        /* <DEDUP_REMOVED lines=12> */
.L_x_965:
[----:B------:R-:W-:Y:S05]  /*e120*/  BSYNC.RECONVERGENT B2 ;  /* 0x0000000000027941 */ /* 0x000fea0003800200 */
.L_x_964:
        /* <DEDUP_REMOVED lines=20> */
.L_x_969:
        /* <DEDUP_REMOVED lines=43> */
.L_x_968:
[----:B------:R-:W-:Y:S01]  /*e520*/  FMUL R38, RZ, R44 ;  /* 0x0000002cff267220 */ /* 0x000fe20000400000 */
[----:B------:R-:W-:-:S07]  /*e530*/  IMAD.MOV.U32 R49, RZ, RZ, RZ ;  /* 0x000000ffff317224 */ /* 0x000fce00078e00ff */
.L_x_967:
[----:B------:R-:W-:Y:S05]  /*e540*/  BSYNC.RECONVERGENT B0 ;  /* 0x0000000000007941 */ /* 0x000fea0003800200 */
.L_x_966:
        /* <DEDUP_REMOVED lines=31> */
.L_x_972:
        /* <DEDUP_REMOVED lines=11> */
.L_x_971:
[----:B------:R-:W-:Y:S05]  /*e7f0*/  BSYNC.RECONVERGENT B0 ;  /* 0x0000000000007941 */ /* 0x000fea0003800200 */
.L_x_970:
[----:B------:R-:W-:Y:S04]  /*e800*/  BSSY.RECONVERGENT B0, `(.L_x_973) ;  /* 0x0000012000007945 */ /* 0x000fe80003800200 */
[----:B------:R-:W-:Y:S05]  /*e810*/  @P1 BRA `(.L_x_974) ;  /* 0x0000000000401947 */ /* 0x000fea0003800000 */
[----:B------:R-:W-:Y:S01]  /*e820*/  IMAD.SHL.U32 R38, R35, 0x100, RZ ;  /* 0x0000010023267824 */ /* 0x000fe200078e00ff */
[----:B------:R-:W-:Y:S01]  /*e830*/  UMOV UR4, URZ ;  /* 0x000000ff00047c82 */ /* 0x000fe20008000000 */
[----:B------:R-:W-:Y:S02]  /*e840*/  IMAD.MOV.U32 R53, RZ, RZ, RZ ;  /* 0x000000ffff357224 */ /* 0x000fe400078e00ff */
[----:B------:R-:W-:Y:S01]  /*e850*/  IMAD.MOV.U32 R43, RZ, RZ, RZ ;  /* 0x000000ffff2b7224 */ /* 0x000fe200078e00ff */
[----:B------:R-:W-:-:S07]  /*e860*/  LOP3.LUT R55, R38, 0x80000000, RZ, 0xfc, !PT ;  /* 0x8000000026377812 */ /* 0x000fce00078efcff */
.L_x_975:
        /* <DEDUP_REMOVED lines=11> */
.L_x_974:
[----:B------:R-:W-:Y:S05]  /*e920*/  BSYNC.RECONVERGENT B0 ;  /* 0x0000000000007941 */ /* 0x000fea0003800200 */
.L_x_973:
[----:B------:R-:W-:Y:S04]  /*e930*/  BSSY.RECONVERGENT B0, `(.L_x_976) ;  /* 0x0000012000007945 */ /* 0x000fe80003800200 */
[----:B------:R-:W-:Y:S05]  /*e940*/  @P1 BRA `(.L_x_977) ;  /* 0x0000000000401947 */ /* 0x000fea0003800000 */
[----:B------:R-:W-:Y:S02]  /*e950*/  IMAD.SHL.U32 R38, R35, 0x100, RZ ;  /* 0x0000010023267824 */ /* 0x000fe400078e00ff */
[----:B01----:R-:W-:Y:S02]  /*e960*/  HFMA2 R51, -RZ, RZ, 0, 0 ;  /* 0x00000000ff337431 */ /* 0x003fe400000001ff */
[----:B------:R-:W-:Y:S01]  /*e970*/  IMAD.MOV.U32 R35, RZ, RZ, RZ ;  /* 0x000000ffff237224 */ /* 0x000fe200078e00ff */
[----:B------:R-:W-:Y:S01]  /*e980*/  UMOV UR4, URZ ;  /* 0x000000ff00047c82 */ /* 0x000fe20008000000 */
[----:B------:R-:W-:-:S07]  /*e990*/  LOP3.LUT R53, R38, 0x80000000, RZ, 0xfc, !PT ;  /* 0x8000000026357812 */ /* 0x000fce00078efcff */
.L_x_978:
        /* <DEDUP_REMOVED lines=11> */
.L_x_977:
[----:B------:R-:W-:Y:S05]  /*ea50*/  BSYNC.RECONVERGENT B0 ;  /* 0x0000000000007941 */ /* 0x000fea0003800200 */
.L_x_976:
        /* <DEDUP_REMOVED lines=11> */
.L_x_982:
        /* <DEDUP_REMOVED lines=43> */
.L_x_981:
[----:B------:R-:W-:Y:S01]  /*edc0*/  FMUL R35, RZ, R6 ;  /* 0x00000006ff237220 */ /* 0x000fe20000400000 */
[----:B------:R-:W-:-:S07]  /*edd0*/  IMAD.MOV.U32 R43, RZ, RZ, RZ ;  /* 0x000000ffff2b7224 */ /* 0x000fce00078e00ff */
.L_x_980:
[----:B------:R-:W-:Y:S05]  /*ede0*/  BSYNC.RECONVERGENT B0 ;  /* 0x0000000000007941 */ /* 0x000fea0003800200 */
.L_x_979:
        /* <DEDUP_REMOVED lines=23> */
.L_x_985:
        /* <DEDUP_REMOVED lines=11> */
.L_x_984:
[----:B------:R-:W-:Y:S05]  /*f010*/  BSYNC.RECONVERGENT B0 ;  /* 0x0000000000007941 */ /* 0x000fea0003800200 */
.L_x_983:
        /* <DEDUP_REMOVED lines=11> */
.L_x_989:
        /* <DEDUP_REMOVED lines=43> */
.L_x_988:
[----:B------:R-:W-:Y:S01]  /*f380*/  FMUL R38, RZ, R10 ;  /* 0x0000000aff267220 */ /* 0x000fe20000400000 */
[----:B------:R-:W-:-:S07]  /*f390*/  MOV R51, RZ ;  /* 0x000000ff00337202 */ /* 0x000fce0000000f00 */
.L_x_987:
[----:B------:R-:W-:Y:S05]  /*f3a0*/  BSYNC.RECONVERGENT B0 ;  /* 0x0000000000007941 */ /* 0x000fea0003800200 */
.L_x_986:
        /* <DEDUP_REMOVED lines=27> */
.L_x_993:
        /* <DEDUP_REMOVED lines=43> */
.L_x_992:
[----:B------:R-:W-:Y:S01]  /*f810*/  FMUL R38, RZ, R10 ;  /* 0x0000000aff267220 */ /* 0x000fe20000400000 */
[----:B------:R-:W-:-:S07]  /*f820*/  IMAD.MOV.U32 R51, RZ, RZ, RZ ;  /* 0x000000ffff337224 */ /* 0x000fce00078e00ff */
.L_x_991:
[----:B------:R-:W-:Y:S05]  /*f830*/  BSYNC.RECONVERGENT B0 ;  /* 0x0000000000007941 */ /* 0x000fea0003800200 */
.L_x_990:
        /* <DEDUP_REMOVED lines=22> */
.L_x_995:
[----:B------:R-:W0:Y:S02]  /*f9a0*/  MUFU.RCP R39, R50 ;  /* 0x0000003200277308 */ /* 0x000e240000001000 */
[----:B0-----:R-:W-:-:S04]  /*f9b0*/  FFMA R0, R50, R39, -1 ;  /* 0xbf80000032007423 */ /* 0x001fc80000000027 */
[----:B------:R-:W-:-:S04]  /*f9c0*/  FADD.FTZ R0, -R0, -RZ ;  /* 0x800000ff00007221 */ /* 0x000fc80000010100 */
[----:B------:R-:W-:-:S07]  /*f9d0*/  FFMA R2, R39, R0, R39 ;  /* 0x0000000027027223 */ /* 0x000fce0000000027 */
.L_x_996:
[----:B------:R-:W-:Y:S05]  /*f9e0*/  BSYNC.RECONVERGENT B1 ;  /* 0x0000000000017941 */ /* 0x000fea0003800200 */
.L_x_994:
        /* <DEDUP_REMOVED lines=12> */
.L_x_998:
[----:B------:R-:W-:Y:S05]  /*fab0*/  BSYNC.RECONVERGENT B2 ;  /* 0x0000000000027941 */ /* 0x000fea0003800200 */
.L_x_997:
        /* <DEDUP_REMOVED lines=20> */
.L_x_1002:
        /* <DEDUP_REMOVED lines=43> */
.L_x_1001:
[----:B------:R-:W-:Y:S01]  /*feb0*/  FMUL R38, RZ, R44 ;  /* 0x0000002cff267220 */ /* 0x000fe20000400000 */
[----:B------:R-:W-:-:S07]  /*fec0*/  IMAD.MOV.U32 R49, RZ, RZ, RZ ;  /* 0x000000ffff317224 */ /* 0x000fce00078e00ff */
.L_x_1000:
[----:B------:R-:W-:Y:S05]  /*fed0*/  BSYNC.RECONVERGENT B0 ;  /* 0x0000000000007941 */ /* 0x000fea0003800200 */
.L_x_999:
        /* <DEDUP_REMOVED lines=31> */
.L_x_1005:
        /* <DEDUP_REMOVED lines=11> */
.L_x_1004:
[----:B------:R-:W-:Y:S05]  /*10180*/  BSYNC.RECONVERGENT B0 ;  /* 0x0000000000007941 */ /* 0x000fea0003800200 */
.L_x_1003:
[----:B------:R-:W-:Y:S04]  /*10190*/  BSSY.RECONVERGENT B0, `(.L_x_1006) ;  /* 0x0000012000007945 */ /* 0x000fe80003800200 */
[----:B------:R-:W-:Y:S05]  /*101a0*/  @P1 BRA `(.L_x_1007) ;  /* 0x0000000000401947 */ /* 0x000fea0003800000 */
[----:B------:R-:W-:Y:S01]  /*101b0*/  IMAD.SHL.U32 R38, R35, 0x100, RZ ;  /* 0x0000010023267824 */ /* 0x000fe200078e00ff */
[----:B------:R-:W-:Y:S01]  /*101c0*/  UMOV UR4, URZ ;  /* 0x000000ff00047c82 */ /* 0x000fe20008000000 */
[----:B------:R-:W-:Y:S02]  /*101d0*/  IMAD.MOV.U32 R53, RZ, RZ, RZ ;  /* 0x000000ffff357224 */ /* 0x000fe400078e00ff */
[----:B------:R-:W-:Y:S01]  /*101e0*/  IMAD.MOV.U32 R43, RZ, RZ, RZ ;  /* 0x000000ffff2b7224 */ /* 0x000fe200078e00ff */
[----:B------:R-:W-:-:S07]  /*101f0*/  LOP3.LUT R55, R38, 0x80000000, RZ, 0xfc, !PT ;  /* 0x8000000026377812 */ /* 0x000fce00078efcff */
.L_x_1008:
        /* <DEDUP_REMOVED lines=11> */
.L_x_1007:
[----:B------:R-:W-:Y:S05]  /*102b0*/  BSYNC.RECONVERGENT B0 ;  /* 0x0000000000007941 */ /* 0x000fea0003800200 */
.L_x_1006:
[----:B------:R-:W-:Y:S04]  /*102c0*/  BSSY.RECONVERGENT B0, `(.L_x_1009) ;  /* 0x0000012000007945 */ /* 0x000fe80003800200 */
[----:B------:R-:W-:Y:S05]  /*102d0*/  @P1 BRA `(.L_x_1010) ;  /* 0x0000000000401947 */ /* 0x000fea0003800000 */
[----:B------:R-:W-:Y:S01]  /*102e0*/  IMAD.SHL.U32 R38, R35, 0x100, RZ ;  /* 0x0000010023267824 */ /* 0x000fe200078e00ff */
[----:B------:R-:W-:Y:S01]  /*102f0*/  UMOV UR4, URZ ;  /* 0x000000ff00047c82 */ /* 0x000fe20008000000 */
[----:B01----:R-:W-:Y:S02]  /*10300*/  IMAD.MOV.U32 R51, RZ, RZ, RZ ;  /* 0x000000ffff337224 */ /* 0x003fe400078e00ff */
[----:B------:R-:W-:Y:S01]  /*10310*/  IMAD.MOV.U32 R35, RZ, RZ, RZ ;  /* 0x000000ffff237224 */ /* 0x000fe200078e00ff */
[----:B------:R-:W-:-:S07]  /*10320*/  LOP3.LUT R53, R38, 0x80000000, RZ, 0xfc, !PT ;  /* 0x8000000026357812 */ /* 0x000fce00078efcff */
.L_x_1011:
        /* <DEDUP_REMOVED lines=11> */
.L_x_1010:
[----:B------:R-:W-:Y:S05]  /*103e0*/  BSYNC.RECONVERGENT B0 ;  /* 0x0000000000007941 */ /* 0x000fea0003800200 */
.L_x_1009:
        /* <DEDUP_REMOVED lines=11> */
.L_x_1015:
        /* <DEDUP_REMOVED lines=43> */
.L_x_1014:
[----:B------:R-:W-:Y:S01]  /*10750*/  FMUL R35, RZ, R6 ;  /* 0x00000006ff237220 */ /* 0x000fe20000400000 */
[----:B------:R-:W-:-:S07]  /*10760*/  MOV R43, RZ ;  /* 0x000000ff002b7202 */ /* 0x000fce0000000f00 */
.L_x_1013:
[----:B------:R-:W-:Y:S05]  /*10770*/  BSYNC.RECONVERGENT B0 ;  /* 0x0000000000007941 */ /* 0x000fea0003800200 */
.L_x_1012:
        /* <DEDUP_REMOVED lines=23> */
.L_x_1018:
        /* <DEDUP_REMOVED lines=11> */
.L_x_1017:
[----:B------:R-:W-:Y:S05]  /*109a0*/  BSYNC.RECONVERGENT B0 ;  /* 0x0000000000007941 */ /* 0x000fea0003800200 */
.L_x_1016:
        /* <DEDUP_REMOVED lines=11> */
.L_x_1022:
        /* <DEDUP_REMOVED lines=43> */
.L_x_1021:
[----:B------:R-:W-:Y:S01]  /*10d10*/  FMUL R38, RZ, R10 ;  /* 0x0000000aff267220 */ /* 0x000fe20000400000 */
[----:B------:R-:W-:-:S07]  /*10d20*/  IMAD.MOV.U32 R51, RZ, RZ, RZ ;  /* 0x000000ffff337224 */ /* 0x000fce00078e00ff */
.L_x_1020:
[----:B------:R-:W-:Y:S05]  /*10d30*/  BSYNC.RECONVERGENT B0 ;  /* 0x0000000000007941 */ /* 0x000fea0003800200 */
.L_x_1019:
        /* <DEDUP_REMOVED lines=27> */
.L_x_1026:
        /* <DEDUP_REMOVED lines=43> */
.L_x_1025:
[----:B------:R-:W-:Y:S01]  /*111a0*/  FMUL R38, RZ, R10 ;  /* 0x0000000aff267220 */ /* 0x000fe20000400000 */
[----:B------:R-:W-:-:S07]  /*111b0*/  IMAD.MOV.U32 R51, RZ, RZ, RZ ;  /* 0x000000ffff337224 */ /* 0x000fce00078e00ff */
.L_x_1024:
[----:B------:R-:W-:Y:S05]  /*111c0*/  BSYNC.RECONVERGENT B0 ;  /* 0x0000000000007941 */ /* 0x000fea0003800200 */
.L_x_1023:
        /* <DEDUP_REMOVED lines=22> */
.L_x_1028:
[----:B------:R-:W0:Y:S02]  /*11330*/  MUFU.RCP R39, R50 ;  /* 0x0000003200277308 */ /* 0x000e240000001000 */
[----:B0-----:R-:W-:-:S04]  /*11340*/  FFMA R0, R50, R39, -1 ;  /* 0xbf80000032007423 */ /* 0x001fc80000000027 */
[----:B------:R-:W-:-:S04]  /*11350*/  FADD.FTZ R0, -R0, -RZ ;  /* 0x800000ff00007221 */ /* 0x000fc80000010100 */
[----:B------:R-:W-:-:S07]  /*11360*/  FFMA R2, R39, R0, R39 ;  /* 0x0000000027027223 */ /* 0x000fce0000000027 */
.L_x_1029:
[----:B------:R-:W-:Y:S05]  /*11370*/  BSYNC.RECONVERGENT B1 ;  /* 0x0000000000017941 */ /* 0x000fea0003800200 */
.L_x_1027:
        /* <DEDUP_REMOVED lines=11> */
[----:B-----5:R-:W-:Y:S05]  /*11430*/  CALL.REL.NOINC `($__internal_5_$__cuda_sm3x_div_rn_noftz_f32_slowpath) ;  /* 0x0000011c00bc7944 */ /* 0x020fea0003c00000 */
.L_x_1031:
[----:B------:R-:W-:Y:S05]  /*11440*/  BSYNC.RECONVERGENT B2 ;  /* 0x0000000000027941 */ /* 0x000fea0003800200 */
.L_x_1030:
        /* <DEDUP_REMOVED lines=20> */
.L_x_1035:
        /* <DEDUP_REMOVED lines=43> */
.L_x_1034:
[----:B------:R-:W-:Y:S01]  /*11840*/  FMUL R38, RZ, R44 ;  /* 0x0000002cff267220 */ /* 0x000fe20000400000 */
[----:B------:R-:W-:-:S07]  /*11850*/  IMAD.MOV.U32 R49, RZ, RZ, RZ ;  /* 0x000000ffff317224 */ /* 0x000fce00078e00ff */
.L_x_1033:
[----:B------:R-:W-:Y:S05]  /*11860*/  BSYNC.RECONVERGENT B0 ;  /* 0x0000000000007941 */ /* 0x000fea0003800200 */
.L_x_1032:
        /* <DEDUP_REMOVED lines=31> */
.L_x_1038:
        /* <DEDUP_REMOVED lines=11> */
.L_x_1037:
[----:B------:R-:W-:Y:S05]  /*11b10*/  BSYNC.RECONVERGENT B0 ;  /* 0x0000000000007941 */ /* 0x000fea0003800200 */
.L_x_1036:
[----:B------:R-:W-:Y:S04]  /*11b20*/  BSSY.RECONVERGENT B0, `(.L_x_1039) ;  /* 0x0000012000007945 */ /* 0x000fe80003800200 */
[----:B------:R-:W-:Y:S05]  /*11b30*/  @P1 BRA `(.L_x_1040) ;  /* 0x0000000000401947 */ /* 0x000fea0003800000 */
[----:B------:R-:W-:Y:S01]  /*11b40*/  IMAD.SHL.U32 R38, R35, 0x100, RZ ;  /* 0x0000010023267824 */ /* 0x000fe200078e00ff */
[----:B------:R-:W-:Y:S01]  /*11b50*/  UMOV UR4, URZ ;  /* 0x000000ff00047c82 */ /* 0x000fe20008000000 */
[----:B------:R-:W-:Y:S02]  /*11b60*/  IMAD.MOV.U32 R53, RZ, RZ, RZ ;  /* 0x000000ffff357224 */ /* 0x000fe400078e00ff */
[----:B------:R-:W-:Y:S01]  /*11b70*/  IMAD.MOV.U32 R43, RZ, RZ, RZ ;  /* 0x000000ffff2b7224 */ /* 0x000fe200078e00ff */
[----:B------:R-:W-:-:S07]  /*11b80*/  LOP3.LUT R55, R38, 0x80000000, RZ, 0xfc, !PT ;  /* 0x8000000026377812 */ /* 0x000fce00078efcff */
.L_x_1041:
        /* <DEDUP_REMOVED lines=11> */
.L_x_1040:
[----:B------:R-:W-:Y:S05]  /*11c40*/  BSYNC.RECONVERGENT B0 ;  /* 0x0000000000007941 */ /* 0x000fea0003800200 */
.L_x_1039:
[----:B------:R-:W-:Y:S04]  /*11c50*/  BSSY.RECONVERGENT B0, `(.L_x_1042) ;  /* 0x0000012000007945 */ /* 0x000fe80003800200 */
[----:B------:R-:W-:Y:S05]  /*11c60*/  @P1 BRA `(.L_x_1043) ;  /* 0x0000000000401947 */ /* 0x000fea0003800000 */
[----:B------:R-:W-:Y:S01]  /*11c70*/  IMAD.SHL.U32 R38, R35, 0x100, RZ ;  /* 0x0000010023267824 */ /* 0x000fe200078e00ff */
[----:B------:R-:W-:Y:S01]  /*11c80*/  UMOV UR4, URZ ;  /* 0x000000ff00047c82 */ /* 0x000fe20008000000 */
[----:B01----:R-:W-:Y:S02]  /*11c90*/  IMAD.MOV.U32 R51, RZ, RZ, RZ ;  /* 0x000000ffff337224 */ /* 0x003fe400078e00ff */
[----:B------:R-:W-:Y:S01]  /*11ca0*/  IMAD.MOV.U32 R35, RZ, RZ, RZ ;  /* 0x000000ffff237224 */ /* 0x000fe200078e00ff */
[----:B------:R-:W-:-:S07]  /*11cb0*/  LOP3.LUT R53, R38, 0x80000000, RZ, 0xfc, !PT ;  /* 0x8000000026357812 */ /* 0x000fce00078efcff */
.L_x_1044:
        /* <DEDUP_REMOVED lines=11> */
.L_x_1043:
[----:B------:R-:W-:Y:S05]  /*11d70*/  BSYNC.RECONVERGENT B0 ;  /* 0x0000000000007941 */ /* 0x000fea0003800200 */
.L_x_1042:
        /* <DEDUP_REMOVED lines=11> */
.L_x_1048:
        /* <DEDUP_REMOVED lines=43> */
.L_x_1047:
[----:B------:R-:W-:Y:S01]  /*120e0*/  FMUL R35, RZ, R6 ;  /* 0x00000006ff237220 */ /* 0x000fe20000400000 */
[----:B------:R-:W-:-:S07]  /*120f0*/  IMAD.MOV.U32 R43, RZ, RZ, RZ ;  /* 0x000000ffff2b7224 */ /* 0x000fce00078e00ff */
.L_x_1046:
[----:B------:R-:W-:Y:S05]  /*12100*/  BSYNC.RECONVERGENT B0 ;  /* 0x0000000000007941 */ /* 0x000fea0003800200 */
.L_x_1045:
        /* <DEDUP_REMOVED lines=23> */
.L_x_1051:
        /* <DEDUP_REMOVED lines=11> */
.L_x_1050:
[----:B------:R-:W-:Y:S05]  /*12330*/  BSYNC.RECONVERGENT B0 ;  /* 0x0000000000007941 */ /* 0x000fea0003800200 */
.L_x_1049:
        /* <DEDUP_REMOVED lines=11> */
.L_x_1055:
        /* <DEDUP_REMOVED lines=43> */
.L_x_1054:
[----:B------:R-:W-:Y:S01]  /*126a0*/  FMUL R38, RZ, R10 ;  /* 0x0000000aff267220 */ /* 0x000fe20000400000 */
[----:B------:R-:W-:-:S07]  /*126b0*/  IMAD.MOV.U32 R51, RZ, RZ, RZ ;  /* 0x000000ffff337224 */ /* 0x000fce00078e00ff */
.L_x_1053:
[----:B------:R-:W-:Y:S05]  /*126c0*/  BSYNC.RECONVERGENT B0 ;  /* 0x0000000000007941 */ /* 0x000fea0003800200 */
.L_x_1052:
        /* <DEDUP_REMOVED lines=27> */
.L_x_1059:
        /* <DEDUP_REMOVED lines=43> */
.L_x_1058:
[----:B------:R-:W-:Y:S01]  /*12b30*/  FMUL R38, RZ, R10 ;  /* 0x0000000aff267220 */ /* 0x000fe20000400000 */
[----:B------:R-:W-:-:S07]  /*12b40*/  IMAD.MOV.U32 R51, RZ, RZ, RZ ;  /* 0x000000ffff337224 */ /* 0x000fce00078e00ff */
.L_x_1057:
[----:B------:R-:W-:Y:S05]  /*12b50*/  BSYNC.RECONVERGENT B0 ;  /* 0x0000000000007941 */ /* 0x000fea0003800200 */
.L_x_1056:
        /* <DEDUP_REMOVED lines=22> */
.L_x_1061:
[----:B------:R-:W0:Y:S02]  /*12cc0*/  MUFU.RCP R39, R50 ;  /* 0x0000003200277308 */ /* 0x000e240000001000 */
[----:B0-----:R-:W-:-:S04]  /*12cd0*/  FFMA R0, R50, R39, -1 ;  /* 0xbf80000032007423 */ /* 0x001fc80000000027 */
[----:B------:R-:W-:-:S04]  /*12ce0*/  FADD.FTZ R0, -R0, -RZ ;  /* 0x800000ff00007221 */ /* 0x000fc80000010100 */
[----:B------:R-:W-:-:S07]  /*12cf0*/  FFMA R2, R39, R0, R39 ;  /* 0x0000000027027223 */ /* 0x000fce0000000027 */
.L_x_1062:
[----:B------:R-:W-:Y:S05]  /*12d00*/  BSYNC.RECONVERGENT B1 ;  /* 0x0000000000017941 */ /* 0x000fea0003800200 */
.L_x_1060:
        /* <DEDUP_REMOVED lines=12> */
.L_x_1064:
[----:B------:R-:W-:Y:S05]  /*12dd0*/  BSYNC.RECONVERGENT B2 ;  /* 0x0000000000027941 */ /* 0x000fea0003800200 */
.L_x_1063:
        /* <DEDUP_REMOVED lines=20> */
.L_x_1068:
        /* <DEDUP_REMOVED lines=43> */
.L_x_1067:
[----:B------:R-:W-:Y:S01]  /*131d0*/  FMUL R38, RZ, R44 ;  /* 0x0000002cff267220 */ /* 0x000fe20000400000 */
[----:B------:R-:W-:-:S07]  /*131e0*/  IMAD.MOV.U32 R49, RZ, RZ, RZ ;  /* 0x000000ffff317224 */ /* 0x000fce00078e00ff */
.L_x_1066:
[----:B------:R-:W-:Y:S05]  /*131f0*/  BSYNC.RECONVERGENT B0 ;  /* 0x0000000000007941 */ /* 0x000fea0003800200 */
.L_x_1065:
        /* <DEDUP_REMOVED lines=31> */
.L_x_1071:
        /* <DEDUP_REMOVED lines=11> */
.L_x_1070:
[----:B------:R-:W-:Y:S05]  /*134a0*/  BSYNC.RECONVERGENT B0 ;  /* 0x0000000000007941 */ /* 0x000fea0003800200 */
.L_x_1069:
[----:B------:R-:W-:Y:S04]  /*134b0*/  BSSY.RECONVERGENT B0, `(.L_x_1072) ;  /* 0x0000012000007945 */ /* 0x000fe80003800200 */
[----:B------:R-:W-:Y:S05]  /*134c0*/  @P1 BRA `(.L_x_1073) ;  /* 0x0000000000401947 */ /* 0x000fea0003800000 */
[----:B------:R-:W-:Y:S01]  /*134d0*/  IMAD.SHL.U32 R38, R35, 0x100, RZ ;  /* 0x0000010023267824 */ /* 0x000fe200078e00ff */
[----:B------:R-:W-:Y:S01]  /*134e0*/  UMOV UR4, URZ ;  /* 0x000000ff00047c82 */ /* 0x000fe20008000000 */
[----:B------:R-:W-:Y:S02]  /*134f0*/  IMAD.MOV.U32 R53, RZ, RZ, RZ ;  /* 0x000000ffff357224 */ /* 0x000fe400078e00ff */
[----:B------:R-:W-:Y:S01]  /*13500*/  IMAD.MOV.U32 R43, RZ, RZ, RZ ;  /* 0x000000ffff2b7224 */ /* 0x000fe200078e00ff */
[----:B------:R-:W-:-:S07]  /*13510*/  LOP3.LUT R55, R38, 0x80000000, RZ, 0xfc, !PT ;  /* 0x8000000026377812 */ /* 0x000fce00078efcff */
.L_x_1074:
        /* <DEDUP_REMOVED lines=11> */
.L_x_1073:
[----:B------:R-:W-:Y:S05]  /*135d0*/  BSYNC.RECONVERGENT B0 ;  /* 0x0000000000007941 */ /* 0x000fea0003800200 */
.L_x_1072:
[----:B------:R-:W-:Y:S04]  /*135e0*/  BSSY.RECONVERGENT B0, `(.L_x_1075) ;  /* 0x0000012000007945 */ /* 0x000fe80003800200 */
[----:B------:R-:W-:Y:S05]  /*135f0*/  @P1 BRA `(.L_x_1076) ;  /* 0x0000000000401947 */ /* 0x000fea0003800000 */
[----:B------:R-:W-:Y:S02]  /*13600*/  IMAD.SHL.U32 R38, R35, 0x100, RZ ;  /* 0x0000010023267824 */ /* 0x000fe400078e00ff */
[----:B------:R-:W-:Y:S02]  /*13610*/  HFMA2 R35, -RZ, RZ, 0, 0 ;  /* 0x00000000ff237431 */ /* 0x000fe400000001ff */
[----:B01----:R-:W-:Y:S01]  /*13620*/  IMAD.MOV.U32 R51, RZ, RZ, RZ ;  /* 0x000000ffff337224 */ /* 0x003fe200078e00ff */
[----:B------:R-:W-:Y:S01]  /*13630*/  UMOV UR4, URZ ;  /* 0x000000ff00047c82 */ /* 0x000fe20008000000 */
[----:B------:R-:W-:-:S07]  /*13640*/  LOP3.LUT R53, R38, 0x80000000, RZ, 0xfc, !PT ;  /* 0x8000000026357812 */ /* 0x000fce00078efcff */
.L_x_1077:
        /* <DEDUP_REMOVED lines=11> */
.L_x_1076:
[----:B------:R-:W-:Y:S05]  /*13700*/  BSYNC.RECONVERGENT B0 ;  /* 0x0000000000007941 */ /* 0x000fea0003800200 */
.L_x_1075:
        /* <DEDUP_REMOVED lines=11> */
.L_x_1081:
        /* <DEDUP_REMOVED lines=43> */
.L_x_1080:
[----:B------:R-:W-:Y:S01]  /*13a70*/  FMUL R35, RZ, R6 ;  /* 0x00000006ff237220 */ /* 0x000fe20000400000 */
[----:B------:R-:W-:-:S07]  /*13a80*/  IMAD.MOV.U32 R43, RZ, RZ, RZ ;  /* 0x000000ffff2b7224 */ /* 0x000fce00078e00ff */
.L_x_1079:
[----:B------:R-:W-:Y:S05]  /*13a90*/  BSYNC.RECONVERGENT B0 ;  /* 0x0000000000007941 */ /* 0x000fea0003800200 */
.L_x_1078:
        /* <DEDUP_REMOVED lines=23> */
.L_x_1084:
        /* <DEDUP_REMOVED lines=11> */
.L_x_1083:
[----:B------:R-:W-:Y:S05]  /*13cc0*/  BSYNC.RECONVERGENT B0 ;  /* 0x0000000000007941 */ /* 0x000fea0003800200 */
.L_x_1082:
        /* <DEDUP_REMOVED lines=11> */
.L_x_1088:
        /* <DEDUP_REMOVED lines=43> */
.L_x_1087:
[----:B------:R-:W-:Y:S01]  /*14030*/  FMUL R38, RZ, R10 ;  /* 0x0000000aff267220 */ /* 0x000fe20000400000 */
[----:B------:R-:W-:-:S07]  /*14040*/  IMAD.MOV.U32 R51, RZ, RZ, RZ ;  /* 0x000000ffff337224 */ /* 0x000fce00078e00ff */
.L_x_1086:
[----:B------:R-:W-:Y:S05]  /*14050*/  BSYNC.RECONVERGENT B0 ;  /* 0x0000000000007941 */ /* 0x000fea0003800200 */
.L_x_1085:
        /* <DEDUP_REMOVED lines=27> */
.L_x_1092:
        /* <DEDUP_REMOVED lines=43> */
.L_x_1091:
[----:B------:R-:W-:Y:S01]  /*144c0*/  FMUL R38, RZ, R10 ;  /* 0x0000000aff267220 */ /* 0x000fe20000400000 */
[----:B------:R-:W-:-:S07]  /*144d0*/  IMAD.MOV.U32 R51, RZ, RZ, RZ ;  /* 0x000000ffff337224 */ /* 0x000fce00078e00ff */
.L_x_1090:
[----:B------:R-:W-:Y:S05]  /*144e0*/  BSYNC.RECONVERGENT B0 ;  /* 0x0000000000007941 */ /* 0x000fea0003800200 */
.L_x_1089:
        /* <DEDUP_REMOVED lines=22> */
.L_x_1094:
[----:B------:R-:W0:Y:S02]  /*14650*/  MUFU.RCP R39, R50 ;  /* 0x0000003200277308 */ /* 0x000e240000001000 */
[----:B0-----:R-:W-:-:S04]  /*14660*/  FFMA R0, R50, R39, -1 ;  /* 0xbf80000032007423 */ /* 0x001fc80000000027 */
[----:B------:R-:W-:-:S04]  /*14670*/  FADD.FTZ R0, -R0, -RZ ;  /* 0x800000ff00007221 */ /* 0x000fc80000010100 */
[----:B------:R-:W-:-:S07]  /*14680*/  FFMA R2, R39, R0, R39 ;  /* 0x0000000027027223 */ /* 0x000fce0000000027 */
.L_x_1095:
[----:B------:R-:W-:Y:S05]  /*14690*/  BSYNC.RECONVERGENT B1 ;  /* 0x0000000000017941 */ /* 0x000fea0003800200 */
.L_x_1093:
        /* <DEDUP_REMOVED lines=12> */
.L_x_1097:
[----:B------:R-:W-:Y:S05]  /*14760*/  BSYNC.RECONVERGENT B2 ;  /* 0x0000000000027941 */ /* 0x000fea0003800200 */
.L_x_1096:
        /* <DEDUP_REMOVED lines=20> */
.L_x_1101:
        /* <DEDUP_REMOVED lines=43> */
.L_x_1100:
[----:B------:R-:W-:Y:S01]  /*14b60*/  FMUL R38, RZ, R44 ;  /* 0x0000002cff267220 */ /* 0x000fe20000400000 */
[----:B------:R-:W-:-:S07]  /*14b70*/  IMAD.MOV.U32 R49, RZ, RZ, RZ ;  /* 0x000000ffff317224 */ /* 0x000fce00078e00ff */
.L_x_1099:
[----:B------:R-:W-:Y:S05]  /*14b80*/  BSYNC.RECONVERGENT B0 ;  /* 0x0000000000007941 */ /* 0x000fea0003800200 */
.L_x_1098:
        /* <DEDUP_REMOVED lines=31> */
.L_x_1104:
        /* <DEDUP_REMOVED lines=11> */
.L_x_1103:
[----:B------:R-:W-:Y:S05]  /*14e30*/  BSYNC.RECONVERGENT B0 ;  /* 0x0000000000007941 */ /* 0x000fea0003800200 */
.L_x_1102:
[----:B------:R-:W-:Y:S04]  /*14e40*/  BSSY.RECONVERGENT B0, `(.L_x_1105) ;  /* 0x0000012000007945 */ /* 0x000fe80003800200 */
[----:B------:R-:W-:Y:S05]  /*14e50*/  @P1 BRA `(.L_x_1106) ;  /* 0x0000000000401947 */ /* 0x000fea0003800000 */
[----:B------:R-:W-:Y:S01]  /*14e60*/  SHF.L.U32 R38, R35, 0x8, RZ ;  /* 0x0000000823267819 */ /* 0x000fe200000006ff */
[----:B------:R-:W-:Y:S01]  /*14e70*/  IMAD.MOV.U32 R53, RZ, RZ, RZ ;  /* 0x000000ffff357224 */ /* 0x000fe200078e00ff */
[----:B------:R-:W-:Y:S01]  /*14e80*/  UMOV UR4, URZ ;  /* 0x000000ff00047c82 */ /* 0x000fe20008000000 */
[----:B------:R-:W-:Y:S01]  /*14e90*/  IMAD.MOV.U32 R43, RZ, RZ, RZ ;  /* 0x000000ffff2b7224 */ /* 0x000fe200078e00ff */
[----:B------:R-:W-:-:S07]  /*14ea0*/  LOP3.LUT R55, R38, 0x80000000, RZ, 0xfc, !PT ;  /* 0x8000000026377812 */ /* 0x000fce00078efcff */
.L_x_1107:
        /* <DEDUP_REMOVED lines=11> */
.L_x_1106:
[----:B------:R-:W-:Y:S05]  /*14f60*/  BSYNC.RECONVERGENT B0 ;  /* 0x0000000000007941 */ /* 0x000fea0003800200 */
.L_x_1105:
[----:B------:R-:W-:Y:S04]  /*14f70*/  BSSY.RECONVERGENT B0, `(.L_x_1108) ;  /* 0x0000012000007945 */ /* 0x000fe80003800200 */
[----:B------:R-:W-:Y:S05]  /*14f80*/  @P1 BRA `(.L_x_1109) ;  /* 0x0000000000401947 */ /* 0x000fea0003800000 */
[----:B------:R-:W-:Y:S01]  /*14f90*/  IMAD.SHL.U32 R38, R35, 0x100, RZ ;  /* 0x0000010023267824 */ /* 0x000fe200078e00ff */
[----:B------:R-:W-:Y:S01]  /*14fa0*/  UMOV UR4, URZ ;  /* 0x000000ff00047c82 */ /* 0x000fe20008000000 */
[----:B01----:R-:W-:Y:S02]  /*14fb0*/  IMAD.MOV.U32 R51, RZ, RZ, RZ ;  /* 0x000000ffff337224 */ /* 0x003fe400078e00ff */
[----:B------:R-:W-:Y:S01]  /*14fc0*/  IMAD.MOV.U32 R35, RZ, RZ, RZ ;  /* 0x000000ffff237224 */ /* 0x000fe200078e00ff */
[----:B------:R-:W-:-:S07]  /*14fd0*/  LOP3.LUT R53, R38, 0x80000000, RZ, 0xfc, !PT ;  /* 0x8000000026357812 */ /* 0x000fce00078efcff */
.L_x_1110:
        /* <DEDUP_REMOVED lines=11> */
.L_x_1109:
[----:B------:R-:W-:Y:S05]  /*15090*/  BSYNC.RECONVERGENT B0 ;  /* 0x0000000000007941 */ /* 0x000fea0003800200 */
.L_x_1108:
        /* <DEDUP_REMOVED lines=11> */
.L_x_1114:
        /* <DEDUP_REMOVED lines=43> */
.L_x_1113:
[----:B------:R-:W-:Y:S01]  /*15400*/  FMUL R35, RZ, R6 ;  /* 0x00000006ff237220 */ /* 0x000fe20000400000 */
[----:B------:R-:W-:-:S07]  /*15410*/  IMAD.MOV.U32 R43, RZ, RZ, RZ ;  /* 0x000000ffff2b7224 */ /* 0x000fce00078e00ff */
.L_x_1112:
[----:B------:R-:W-:Y:S05]  /*15420*/  BSYNC.RECONVERGENT B0 ;  /* 0x0000000000007941 */ /* 0x000fea0003800200 */
.L_x_1111:
        /* <DEDUP_REMOVED lines=23> */
.L_x_1117:
        /* <DEDUP_REMOVED lines=11> */
.L_x_1116:
[----:B------:R-:W-:Y:S05]  /*15650*/  BSYNC.RECONVERGENT B0 ;  /* 0x0000000000007941 */ /* 0x000fea0003800200 */
.L_x_1115:
        /* <DEDUP_REMOVED lines=11> */
.L_x_1121:
        /* <DEDUP_REMOVED lines=43> */
.L_x_1120:
[----:B------:R-:W-:Y:S01]  /*159c0*/  FMUL R38, RZ, R10 ;  /* 0x0000000aff267220 */ /* 0x000fe20000400000 */
[----:B------:R-:W-:-:S07]  /*159d0*/  IMAD.MOV.U32 R51, RZ, RZ, RZ ;  /* 0x000000ffff337224 */ /* 0x000fce00078e00ff */
.L_x_1119:
[----:B------:R-:W-:Y:S05]  /*159e0*/  BSYNC.RECONVERGENT B0 ;  /* 0x0000000000007941 */ /* 0x000fea0003800200 */
.L_x_1118:
        /* <DEDUP_REMOVED lines=27> */
.L_x_1125:
        /* <DEDUP_REMOVED lines=43> */
.L_x_1124:
[----:B------:R-:W-:Y:S01]  /*15e50*/  FMUL R38, RZ, R10 ;  /* 0x0000000aff267220 */ /* 0x000fe20000400000 */
[----:B------:R-:W-:-:S07]  /*15e60*/  IMAD.MOV.U32 R51, RZ, RZ, RZ ;  /* 0x000000ffff337224 */ /* 0x000fce00078e00ff */
.L_x_1123:
[----:B------:R-:W-:Y:S05]  /*15e70*/  BSYNC.RECONVERGENT B0 ;  /* 0x0000000000007941 */ /* 0x000fea0003800200 */
.L_x_1122:
        /* <DEDUP_REMOVED lines=22> */
.L_x_1127:
[----:B------:R-:W0:Y:S02]  /*15fe0*/  MUFU.RCP R39, R50 ;  /* 0x0000003200277308 */ /* 0x000e240000001000 */
[----:B0-----:R-:W-:-:S04]  /*15ff0*/  FFMA R0, R50, R39, -1 ;  /* 0xbf80000032007423 */ /* 0x001fc80000000027 */
[----:B------:R-:W-:-:S04]  /*16000*/  FADD.FTZ R0, -R0, -RZ ;  /* 0x800000ff00007221 */ /* 0x000fc80000010100 */
[----:B------:R-:W-:-:S07]  /*16010*/  FFMA R2, R39, R0, R39 ;  /* 0x0000000027027223 */ /* 0x000fce0000000027 */
.L_x_1128:
[----:B------:R-:W-:Y:S05]  /*16020*/  BSYNC.RECONVERGENT B1 ;  /* 0x0000000000017941 */ /* 0x000fea0003800200 */
.L_x_1126:
        /* <DEDUP_REMOVED lines=12> */
.L_x_1130:
[----:B------:R-:W-:Y:S05]  /*160f0*/  BSYNC.RECONVERGENT B2 ;  /* 0x0000000000027941 */ /* 0x000fea0003800200 */
.L_x_1129:
        /* <DEDUP_REMOVED lines=20> */
.L_x_1134:
        /* <DEDUP_REMOVED lines=43> */
.L_x_1133:
[----:B------:R-:W-:Y:S01]  /*164f0*/  FMUL R38, RZ, R44 ;  /* 0x0000002cff267220 */ /* 0x000fe20000400000 */
[----:B------:R-:W-:-:S07]  /*16500*/  IMAD.MOV.U32 R49, RZ, RZ, RZ ;  /* 0x000000ffff317224 */ /* 0x000fce00078e00ff */
.L_x_1132:
[----:B------:R-:W-:Y:S05]  /*16510*/  BSYNC.RECONVERGENT B0 ;  /* 0x0000000000007941 */ /* 0x000fea0003800200 */
.L_x_1131:
        /* <DEDUP_REMOVED lines=31> */
.L_x_1137:
        /* <DEDUP_REMOVED lines=11> */
.L_x_1136:
[----:B------:R-:W-:Y:S05]  /*167c0*/  BSYNC.RECONVERGENT B0 ;  /* 0x0000000000007941 */ /* 0x000fea0003800200 */
.L_x_1135:
[----:B------:R-:W-:Y:S04]  /*167d0*/  BSSY.RECONVERGENT B0, `(.L_x_1138) ;  /* 0x0000012000007945 */ /* 0x000fe80003800200 */
[----:B------:R-:W-:Y:S05]  /*167e0*/  @P1 BRA `(.L_x_1139) ;  /* 0x0000000000401947 */ /* 0x000fea0003800000 */
[----:B------:R-:W-:Y:S01]  /*167f0*/  IMAD.SHL.U32 R38, R35, 0x100, RZ ;  /* 0x0000010023267824 */ /* 0x000fe200078e00ff */
[----:B------:R-:W-:Y:S01]  /*16800*/  UMOV UR4, URZ ;  /* 0x000000ff00047c82 */ /* 0x000fe20008000000 */
[----:B------:R-:W-:Y:S02]  /*16810*/  IMAD.MOV.U32 R53, RZ, RZ, RZ ;  /* 0x000000ffff357224 */ /* 0x000fe400078e00ff */
[----:B------:R-:W-:Y:S01]  /*16820*/  IMAD.MOV.U32 R43, RZ, RZ, RZ ;  /* 0x000000ffff2b7224 */ /* 0x000fe200078e00ff */
[----:B------:R-:W-:-:S07]  /*16830*/  LOP3.LUT R55, R38, 0x80000000, RZ, 0xfc, !PT ;  /* 0x8000000026377812 */ /* 0x000fce00078efcff */
.L_x_1140:
        /* <DEDUP_REMOVED lines=11> */
.L_x_1139:
[----:B------:R-:W-:Y:S05]  /*168f0*/  BSYNC.RECONVERGENT B0 ;  /* 0x0000000000007941 */ /* 0x000fea0003800200 */
.L_x_1138:
[----:B------:R-:W-:Y:S04]  /*16900*/  BSSY.RECONVERGENT B0, `(.L_x_1141) ;  /* 0x0000012000007945 */ /* 0x000fe80003800200 */
[----:B------:R-:W-:Y:S05]  /*16910*/  @P1 BRA `(.L_x_1142) ;  /* 0x0000000000401947 */ /* 0x000fea0003800000 */
[----:B------:R-:W-:Y:S01]  /*16920*/  IMAD.SHL.U32 R38, R35, 0x100, RZ ;  /* 0x0000010023267824 */ /* 0x000fe200078e00ff */
[----:B------:R-:W-:Y:S01]  /*16930*/  UMOV UR4, URZ ;  /* 0x000000ff00047c82 */ /* 0x000fe20008000000 */
[----:B01----:R-:W-:Y:S02]  /*16940*/  IMAD.MOV.U32 R51, RZ, RZ, RZ ;  /* 0x000000ffff337224 */ /* 0x003fe400078e00ff */
[----:B------:R-:W-:Y:S01]  /*16950*/  IMAD.MOV.U32 R35, RZ, RZ, RZ ;  /* 0x000000ffff237224 */ /* 0x000fe200078e00ff */
[----:B------:R-:W-:-:S07]  /*16960*/  LOP3.LUT R53, R38, 0x80000000, RZ, 0xfc, !PT ;  /* 0x8000000026357812 */ /* 0x000fce00078efcff */
.L_x_1143:
        /* <DEDUP_REMOVED lines=11> */
.L_x_1142:
[----:B------:R-:W-:Y:S05]  /*16a20*/  BSYNC.RECONVERGENT B0 ;  /* 0x0000000000007941 */ /* 0x000fea0003800200 */
.L_x_1141:
        /* <DEDUP_REMOVED lines=11> */
.L_x_1147:
        /* <DEDUP_REMOVED lines=43> */
.L_x_1146:
[----:B------:R-:W-:Y:S01]  /*16d90*/  FMUL R35, RZ, R6 ;  /* 0x00000006ff237220 */ /* 0x000fe20000400000 */
[----:B------:R-:W-:-:S07]  /*16da0*/  IMAD.MOV.U32 R43, RZ, RZ, RZ ;  /* 0x000000ffff2b7224 */ /* 0x000fce00078e00ff */
.L_x_1145:
[----:B------:R-:W-:Y:S05]  /*16db0*/  BSYNC.RECONVERGENT B0 ;  /* 0x0000000000007941 */ /* 0x000fea0003800200 */
.L_x_1144:
        /* <DEDUP_REMOVED lines=23> */
.L_x_1150:
        /* <DEDUP_REMOVED lines=11> */
.L_x_1149:
[----:B------:R-:W-:Y:S05]  /*16fe0*/  BSYNC.RECONVERGENT B0 ;  /* 0x0000000000007941 */ /* 0x000fea0003800200 */
.L_x_1148:
        /* <DEDUP_REMOVED lines=11> */
.L_x_1154:
        /* <DEDUP_REMOVED lines=43> */
.L_x_1153:
[----:B------:R-:W-:Y:S01]  /*17350*/  FMUL R38, RZ, R10 ;  /* 0x0000000aff267220 */ /* 0x000fe20000400000 */
[----:B------:R-:W-:-:S07]  /*17360*/  IMAD.MOV.U32 R51, RZ, RZ, RZ ;  /* 0x000000ffff337224 */ /* 0x000fce00078e00ff */
.L_x_1152:
[----:B------:R-:W-:Y:S05]  /*17370*/  BSYNC.RECONVERGENT B0 ;  /* 0x0000000000007941 */ /* 0x000fea0003800200 */
.L_x_1151:
        /* <DEDUP_REMOVED lines=27> */
.L_x_1158:
        /* <DEDUP_REMOVED lines=43> */
.L_x_1157:
[----:B------:R-:W-:Y:S01]  /*177e0*/  FMUL R38, RZ, R10 ;  /* 0x0000000aff267220 */ /* 0x000fe20000400000 */
[----:B------:R-:W-:-:S07]  /*177f0*/  IMAD.MOV.U32 R51, RZ, RZ, RZ ;  /* 0x000000ffff337224 */ /* 0x000fce00078e00ff */
.L_x_1156:
[----:B------:R-:W-:Y:S05]  /*17800*/  BSYNC.RECONVERGENT B0 ;  /* 0x0000000000007941 */ /* 0x000fea0003800200 */
.L_x_1155:
        /* <DEDUP_REMOVED lines=22> */
.L_x_1160:
[----:B------:R-:W0:Y:S02]  /*17970*/  MUFU.RCP R39, R50 ;  /* 0x0000003200277308 */ /* 0x000e240000001000 */
[----:B0-----:R-:W-:-:S04]  /*17980*/  FFMA R0, R50, R39, -1 ;  /* 0xbf80000032007423 */ /* 0x001fc80000000027 */
[----:B------:R-:W-:-:S04]  /*17990*/  FADD.FTZ R0, -R0, -RZ ;  /* 0x800000ff00007221 */ /* 0x000fc80000010100 */
[----:B------:R-:W-:-:S07]  /*179a0*/  FFMA R2, R39, R0, R39 ;  /* 0x0000000027027223 */ /* 0x000fce0000000027 */
.L_x_1161:
[----:B------:R-:W-:Y:S05]  /*179b0*/  BSYNC.RECONVERGENT B1 ;  /* 0x0000000000017941 */ /* 0x000fea0003800200 */
.L_x_1159:
        /* <DEDUP_REMOVED lines=12> */
.L_x_1163:
[----:B------:R-:W-:Y:S05]  /*17a80*/  BSYNC.RECONVERGENT B2 ;  /* 0x0000000000027941 */ /* 0x000fea0003800200 */
.L_x_1162:
        /* <DEDUP_REMOVED lines=20> */
.L_x_1167:
        /* <DEDUP_REMOVED lines=43> */
.L_x_1166:
[----:B------:R-:W-:Y:S01]  /*17e80*/  FMUL R38, RZ, R44 ;  /* 0x0000002cff267220 */ /* 0x000fe20000400000 */
[----:B------:R-:W-:-:S07]  /*17e90*/  IMAD.MOV.U32 R49, RZ, RZ, RZ ;  /* 0x000000ffff317224 */ /* 0x000fce00078e00ff */
.L_x_1165:
[----:B------:R-:W-:Y:S05]  /*17ea0*/  BSYNC.RECONVERGENT B0 ;  /* 0x0000000000007941 */ /* 0x000fea0003800200 */
.L_x_1164:
        /* <DEDUP_REMOVED lines=31> */
.L_x_1170:
        /* <DEDUP_REMOVED lines=11> */
.L_x_1169:
[----:B------:R-:W-:Y:S05]  /*18150*/  BSYNC.RECONVERGENT B0 ;  /* 0x0000000000007941 */ /* 0x000fea0003800200 */
.L_x_1168:
[----:B------:R-:W-:Y:S04]  /*18160*/  BSSY.RECONVERGENT B0, `(.L_x_1171) ;  /* 0x0000012000007945 */ /* 0x000fe80003800200 */
[----:B------:R-:W-:Y:S05]  /*18170*/  @P1 BRA `(.L_x_1172) ;  /* 0x0000000000401947 */ /* 0x000fea0003800000 */
[----:B------:R-:W-:Y:S01]  /*18180*/  IMAD.SHL.U32 R38, R35, 0x100, RZ ;  /* 0x0000010023267824 */ /* 0x000fe200078e00ff */
[----:B------:R-:W-:Y:S01]  /*18190*/  UMOV UR4, URZ ;  /* 0x000000ff00047c82 */ /* 0x000fe20008000000 */
[----:B------:R-:W-:Y:S02]  /*181a0*/  IMAD.MOV.U32 R53, RZ, RZ, RZ ;  /* 0x000000ffff357224 */ /* 0x000fe400078e00ff */
[----:B------:R-:W-:Y:S01]  /*181b0*/  IMAD.MOV.U32 R43, RZ, RZ, RZ ;  /* 0x000000ffff2b7224 */ /* 0x000fe200078e00ff */
[----:B------:R-:W-:-:S07]  /*181c0*/  LOP3.LUT R55, R38, 0x80000000, RZ, 0xfc, !PT ;  /* 0x8000000026377812 */ /* 0x000fce00078efcff */
.L_x_1173:
        /* <DEDUP_REMOVED lines=11> */
.L_x_1172:
[----:B------:R-:W-:Y:S05]  /*18280*/  BSYNC.RECONVERGENT B0 ;  /* 0x0000000000007941 */ /* 0x000fea0003800200 */
.L_x_1171:
[----:B------:R-:W-:Y:S04]  /*18290*/  BSSY.RECONVERGENT B0, `(.L_x_1174) ;  /* 0x0000012000007945 */ /* 0x000fe80003800200 */
[----:B------:R-:W-:Y:S05]  /*182a0*/  @P1 BRA `(.L_x_1175) ;  /* 0x0000000000401947 */ /* 0x000fea0003800000 */
[----:B------:R-:W-:Y:S01]  /*182b0*/  IMAD.SHL.U32 R38, R35, 0x100, RZ ;  /* 0x0000010023267824 */ /* 0x000fe200078e00ff */
[----:B------:R-:W-:Y:S01]  /*182c0*/  UMOV UR4, URZ ;  /* 0x000000ff00047c82 */ /* 0x000fe20008000000 */
[----:B01----:R-:W-:Y:S02]  /*182d0*/  IMAD.MOV.U32 R51, RZ, RZ, RZ ;  /* 0x000000ffff337224 */ /* 0x003fe400078e00ff */
[----:B------:R-:W-:Y:S01]  /*182e0*/  IMAD.MOV.U32 R35, RZ, RZ, RZ ;  /* 0x000000ffff237224 */ /* 0x000fe200078e00ff */
[----:B------:R-:W-:-:S07]  /*182f0*/  LOP3.LUT R53, R38, 0x80000000, RZ, 0xfc, !PT ;  /* 0x8000000026357812 */ /* 0x000fce00078efcff */
.L_x_1176:
        /* <DEDUP_REMOVED lines=11> */
.L_x_1175:
[----:B------:R-:W-:Y:S05]  /*183b0*/  BSYNC.RECONVERGENT B0 ;  /* 0x0000000000007941 */ /* 0x000fea0003800200 */
.L_x_1174:
        /* <DEDUP_REMOVED lines=11> */
.L_x_1180:
        /* <DEDUP_REMOVED lines=43> */
.L_x_1179:
[----:B------:R-:W-:Y:S01]  /*18720*/  FMUL R35, RZ, R6 ;  /* 0x00000006ff237220 */ /* 0x000fe20000400000 */
[----:B------:R-:W-:-:S07]  /*18730*/  IMAD.MOV.U32 R43, RZ, RZ, RZ ;  /* 0x000000ffff2b7224 */ /* 0x000fce00078e00ff */
.L_x_1178:
[----:B------:R-:W-:Y:S05]  /*18740*/  BSYNC.RECONVERGENT B0 ;  /* 0x0000000000007941 */ /* 0x000fea0003800200 */
.L_x_1177:
        /* <DEDUP_REMOVED lines=23> */
.L_x_1183:
        /* <DEDUP_REMOVED lines=11> */
.L_x_1182:
[----:B------:R-:W-:Y:S05]  /*18970*/  BSYNC.RECONVERGENT B0 ;  /* 0x0000000000007941 */ /* 0x000fea0003800200 */
.L_x_1181:
        /* <DEDUP_REMOVED lines=11> */
.L_x_1187:
        /* <DEDUP_REMOVED lines=43> */
.L_x_1186:
[----:B------:R-:W-:Y:S01]  /*18ce0*/  FMUL R38, RZ, R10 ;  /* 0x0000000aff267220 */ /* 0x000fe20000400000 */
[----:B------:R-:W-:-:S07]  /*18cf0*/  IMAD.MOV.U32 R51, RZ, RZ, RZ ;  /* 0x000000ffff337224 */ /* 0x000fce00078e00ff */
.L_x_1185:
[----:B------:R-:W-:Y:S05]  /*18d00*/  BSYNC.RECONVERGENT B0 ;  /* 0x0000000000007941 */ /* 0x000fea0003800200 */
.L_x_1184:
        /* <DEDUP_REMOVED lines=27> */
.L_x_1191:
        /* <DEDUP_REMOVED lines=43> */
.L_x_1190:
[----:B------:R-:W-:Y:S01]  /*19170*/  FMUL R38, RZ, R10 ;  /* 0x0000000aff267220 */ /* 0x000fe20000400000 */
[----:B------:R-:W-:-:S07]  /*19180*/  MOV R51, RZ ;  /* 0x000000ff00337202 */ /* 0x000fce0000000f00 */
.L_x_1189:
[----:B------:R-:W-:Y:S05]  /*19190*/  BSYNC.RECONVERGENT B0 ;  /* 0x0000000000007941 */ /* 0x000fea0003800200 */
.L_x_1188:
        /* <DEDUP_REMOVED lines=22> */
.L_x_1193:
[----:B------:R-:W0:Y:S02]  /*19300*/  MUFU.RCP R39, R50 ;  /* 0x0000003200277308 */ /* 0x000e240000001000 */
[----:B0-----:R-:W-:-:S04]  /*19310*/  FFMA R0, R50, R39, -1 ;  /* 0xbf80000032007423 */ /* 0x001fc80000000027 */
[----:B------:R-:W-:-:S04]  /*19320*/  FADD.FTZ R0, -R0, -RZ ;  /* 0x800000ff00007221 */ /* 0x000fc80000010100 */
[----:B------:R-:W-:-:S07]  /*19330*/  FFMA R2, R39, R0, R39 ;  /* 0x0000000027027223 */ /* 0x000fce0000000027 */
.L_x_1194:
[----:B------:R-:W-:Y:S05]  /*19340*/  BSYNC.RECONVERGENT B1 ;  /* 0x0000000000017941 */ /* 0x000fea0003800200 */
.L_x_1192:
        /* <DEDUP_REMOVED lines=12> */
.L_x_1196:
[----:B------:R-:W-:Y:S05]  /*19410*/  BSYNC.RECONVERGENT B2 ;  /* 0x0000000000027941 */ /* 0x000fea0003800200 */
.L_x_1195:
        /* <DEDUP_REMOVED lines=20> */
.L_x_1200:
        /* <DEDUP_REMOVED lines=43> */
.L_x_1199:
[----:B------:R-:W-:Y:S01]  /*19810*/  FMUL R38, RZ, R44 ;  /* 0x0000002cff267220 */ /* 0x000fe20000400000 */
[----:B------:R-:W-:-:S07]  /*19820*/  IMAD.MOV.U32 R49, RZ, RZ, RZ ;  /* 0x000000ffff317224 */ /* 0x000fce00078e00ff */
.L_x_1198:
[----:B------:R-:W-:Y:S05]  /*19830*/  BSYNC.RECONVERGENT B0 ;  /* 0x0000000000007941 */ /* 0x000fea0003800200 */
.L_x_1197:
        /* <DEDUP_REMOVED lines=31> */
.L_x_1203:
        /* <DEDUP_REMOVED lines=11> */
.L_x_1202:
[----:B------:R-:W-:Y:S05]  /*19ae0*/  BSYNC.RECONVERGENT B0 ;  /* 0x0000000000007941 */ /* 0x000fea0003800200 */
.L_x_1201:
[----:B------:R-:W-:Y:S04]  /*19af0*/  BSSY.RECONVERGENT B0, `(.L_x_1204) ;  /* 0x0000012000007945 */ /* 0x000fe80003800200 */
[----:B------:R-:W-:Y:S05]  /*19b00*/  @P1 BRA `(.L_x_1205) ;  /* 0x0000000000401947 */ /* 0x000fea0003800000 */
[----:B------:R-:W-:Y:S02]  /*19b10*/  IMAD.SHL.U32 R38, R35, 0x100, RZ ;  /* 0x0000010023267824 */ /* 0x000fe400078e00ff */
[----:B------:R-:W-:Y:S02]  /*19b20*/  HFMA2 R53, -RZ, RZ, 0, 0 ;  /* 0x00000000ff357431 */ /* 0x000fe400000001ff */
[----:B------:R-:W-:Y:S01]  /*19b30*/  IMAD.MOV.U32 R43, RZ, RZ, RZ ;  /* 0x000000ffff2b7224 */ /* 0x000fe200078e00ff */
[----:B------:R-:W-:Y:S01]  /*19b40*/  UMOV UR4, URZ ;  /* 0x000000ff00047c82 */ /* 0x000fe20008000000 */
[----:B------:R-:W-:-:S07]  /*19b50*/  LOP3.LUT R55, R38, 0x80000000, RZ, 0xfc, !PT ;  /* 0x8000000026377812 */ /* 0x000fce00078efcff */
.L_x_1206:
        /* <DEDUP_REMOVED lines=11> */
.L_x_1205:
[----:B------:R-:W-:Y:S05]  /*19c10*/  BSYNC.RECONVERGENT B0 ;  /* 0x0000000000007941 */ /* 0x000fea0003800200 */
.L_x_1204:
[----:B------:R-:W-:Y:S04]  /*19c20*/  BSSY.RECONVERGENT B0, `(.L_x_1207) ;  /* 0x0000012000007945 */ /* 0x000fe80003800200 */
[----:B------:R-:W-:Y:S05]  /*19c30*/  @P1 BRA `(.L_x_1208) ;  /* 0x0000000000401947 */ /* 0x000fea0003800000 */
[----:B------:R-:W-:Y:S01]  /*19c40*/  IMAD.SHL.U32 R38, R35, 0x100, RZ ;  /* 0x0000010023267824 */ /* 0x000fe200078e00ff */
[----:B------:R-:W-:Y:S01]  /*19c50*/  UMOV UR4, URZ ;  /* 0x000000ff00047c82 */ /* 0x000fe20008000000 */
[----:B01----:R-:W-:Y:S02]  /*19c60*/  IMAD.MOV.U32 R51, RZ, RZ, RZ ;  /* 0x000000ffff337224 */ /* 0x003fe400078e00ff */
[----:B------:R-:W-:Y:S01]  /*19c70*/  IMAD.MOV.U32 R35, RZ, RZ, RZ ;  /* 0x000000ffff237224 */ /* 0x000fe200078e00ff */
[----:B------:R-:W-:-:S07]  /*19c80*/  LOP3.LUT R53, R38, 0x80000000, RZ, 0xfc, !PT ;  /* 0x8000000026357812 */ /* 0x000fce00078efcff */
.L_x_1209:
        /* <DEDUP_REMOVED lines=11> */
.L_x_1208:
[----:B------:R-:W-:Y:S05]  /*19d40*/  BSYNC.RECONVERGENT B0 ;  /* 0x0000000000007941 */ /* 0x000fea0003800200 */
.L_x_1207:
        /* <DEDUP_REMOVED lines=11> */
.L_x_1213:
        /* <DEDUP_REMOVED lines=43> */
.L_x_1212:
[----:B------:R-:W-:Y:S01]  /*1a0b0*/  FMUL R35, RZ, R6 ;  /* 0x00000006ff237220 */ /* 0x000fe20000400000 */
[----:B------:R-:W-:-:S07]  /*1a0c0*/  IMAD.MOV.U32 R43, RZ, RZ, RZ ;  /* 0x000000ffff2b7224 */ /* 0x000fce00078e00ff */
.L_x_1211:
[----:B------:R-:W-:Y:S05]  /*1a0d0*/  BSYNC.RECONVERGENT B0 ;  /* 0x0000000000007941 */ /* 0x000fea0003800200 */
.L_x_1210:
        /* <DEDUP_REMOVED lines=23> */
.L_x_1216:
        /* <DEDUP_REMOVED lines=11> */
.L_x_1215:
[----:B------:R-:W-:Y:S05]  /*1a300*/  BSYNC.RECONVERGENT B0 ;  /* 0x0000000000007941 */ /* 0x000fea0003800200 */
.L_x_1214:
        /* <DEDUP_REMOVED lines=11> */
.L_x_1220:
        /* <DEDUP_REMOVED lines=43> */
.L_x_1219:
[----:B------:R-:W-:Y:S01]  /*1a670*/  FMUL R38, RZ, R10 ;  /* 0x0000000aff267220 */ /* 0x000fe20000400000 */
[----:B------:R-:W-:-:S07]  /*1a680*/  IMAD.MOV.U32 R51, RZ, RZ, RZ ;  /* 0x000000ffff337224 */ /* 0x000fce00078e00ff */
.L_x_1218:
[----:B------:R-:W-:Y:S05]  /*1a690*/  BSYNC.RECONVERGENT B0 ;  /* 0x0000000000007941 */ /* 0x000fea0003800200 */
.L_x_1217:
        /* <DEDUP_REMOVED lines=27> */
.L_x_1224:
        /* <DEDUP_REMOVED lines=43> */
.L_x_1223:
[----:B------:R-:W-:Y:S01]  /*1ab00*/  FMUL R38, RZ, R10 ;  /* 0x0000000aff267220 */ /* 0x000fe20000400000 */
[----:B------:R-:W-:-:S07]  /*1ab10*/  IMAD.MOV.U32 R51, RZ, RZ, RZ ;  /* 0x000000ffff337224 */ /* 0x000fce00078e00ff */
.L_x_1222:
[----:B------:R-:W-:Y:S05]  /*1ab20*/  BSYNC.RECONVERGENT B0 ;  /* 0x0000000000007941 */ /* 0x000fea0003800200 */
.L_x_1221:
        /* <DEDUP_REMOVED lines=22> */
.L_x_1226:
[----:B------:R-:W0:Y:S02]  /*1ac90*/  MUFU.RCP R39, R50 ;  /* 0x0000003200277308 */ /* 0x000e240000001000 */
[----:B0-----:R-:W-:-:S04]  /*1aca0*/  FFMA R0, R50, R39, -1 ;  /* 0xbf80000032007423 */ /* 0x001fc80000000027 */
[----:B------:R-:W-:-:S04]  /*1acb0*/  FADD.FTZ R0, -R0, -RZ ;  /* 0x800000ff00007221 */ /* 0x000fc80000010100 */
[----:B------:R-:W-:-:S07]  /*1acc0*/  FFMA R2, R39, R0, R39 ;  /* 0x0000000027027223 */ /* 0x000fce0000000027 */
.L_x_1227:
[----:B------:R-:W-:Y:S05]  /*1acd0*/  BSYNC.RECONVERGENT B1 ;  /* 0x0000000000017941 */ /* 0x000fea0003800200 */
.L_x_1225:
        /* <DEDUP_REMOVED lines=12> */
.L_x_1229:
[----:B------:R-:W-:Y:S05]  /*1ada0*/  BSYNC.RECONVERGENT B2 ;  /* 0x0000000000027941 */ /* 0x000fea0003800200 */
.L_x_1228:
        /* <DEDUP_REMOVED lines=20> */
.L_x_1233:
        /* <DEDUP_REMOVED lines=43> */
.L_x_1232:
[----:B------:R-:W-:Y:S01]  /*1b1a0*/  FMUL R44, RZ, R36 ;  /* 0x00000024ff2c7220 */ /* 0x000fe20000400000 */
[----:B------:R-:W-:-:S07]  /*1b1b0*/  IMAD.MOV.U32 R49, RZ, RZ, RZ ;  /* 0x000000ffff317224 */ /* 0x000fce00078e00ff */
.L_x_1231:
[----:B------:R-:W-:Y:S05]  /*1b1c0*/  BSYNC.RECONVERGENT B0 ;  /* 0x0000000000007941 */ /* 0x000fea0003800200 */
.L_x_1230:
        /* <DEDUP_REMOVED lines=31> */
.L_x_1236:
        /* <DEDUP_REMOVED lines=11> */
.L_x_1235:
[----:B------:R-:W-:Y:S05]  /*1b470*/  BSYNC.RECONVERGENT B0 ;  /* 0x0000000000007941 */ /* 0x000fea0003800200 */
.L_x_1234:
[----:B------:R-:W-:Y:S04]  /*1b480*/  BSSY.RECONVERGENT B0, `(.L_x_1237) ;  /* 0x0000012000007945 */ /* 0x000fe80003800200 */
[----:B------:R-:W-:Y:S05]  /*1b490*/  @P1 BRA `(.L_x_1238) ;  /* 0x0000000000401947 */ /* 0x000fea0003800000 */
[----:B------:R-:W-:Y:S01]  /*1b4a0*/  IMAD.SHL.U32 R36, R35, 0x100, RZ ;  /* 0x0000010023247824 */ /* 0x000fe200078e00ff */
[----:B------:R-:W-:Y:S01]  /*1b4b0*/  UMOV UR4, URZ ;  /* 0x000000ff00047c82 */ /* 0x000fe20008000000 */
[----:B------:R-:W-:Y:S02]  /*1b4c0*/  IMAD.MOV.U32 R53, RZ, RZ, RZ ;  /* 0x000000ffff357224 */ /* 0x000fe400078e00ff */
[----:B0-----:R-:W-:Y:S01]  /*1b4d0*/  IMAD.MOV.U32 R44, RZ, RZ, RZ ;  /* 0x000000ffff2c7224 */ /* 0x001fe200078e00ff */
[----:B------:R-:W-:-:S07]  /*1b4e0*/  LOP3.LUT R55, R36, 0x80000000, RZ, 0xfc, !PT ;  /* 0x8000000024377812 */ /* 0x000fce00078efcff */
.L_x_1239:
        /* <DEDUP_REMOVED lines=11> */
.L_x_1238:
[----:B------:R-:W-:Y:S05]  /*1b5a0*/  BSYNC.RECONVERGENT B0 ;  /* 0x0000000000007941 */ /* 0x000fea0003800200 */
.L_x_1237:
[----:B------:R-:W-:Y:S04]  /*1b5b0*/  BSSY.RECONVERGENT B0, `(.L_x_1240) ;  /* 0x0000012000007945 */ /* 0x000fe80003800200 */
[----:B------:R-:W-:Y:S05]  /*1b5c0*/  @P1 BRA `(.L_x_1241) ;  /* 0x0000000000401947 */ /* 0x000fea0003800000 */
[----:B-1----:R-:W-:Y:S01]  /*1b5d0*/  SHF.L.U32 R36, R35, 0x8, RZ ;  /* 0x0000000823247819 */ /* 0x002fe200000006ff */
[----:B------:R-:W-:Y:S01]  /*1b5e0*/  IMAD.MOV.U32 R53, RZ, RZ, RZ ;  /* 0x000000ffff357224 */ /* 0x000fe200078e00ff */
[----:B------:R-:W-:Y:S01]  /*1b5f0*/  UMOV UR4, URZ ;  /* 0x000000ff00047c82 */ /* 0x000fe20008000000 */
[----:B------:R-:W-:Y:S01]  /*1b600*/  IMAD.MOV.U32 R35, RZ, RZ, RZ ;  /* 0x000000ffff237224 */ /* 0x000fe200078e00ff */
[----:B------:R-:W-:-:S07]  /*1b610*/  LOP3.LUT R55, R36, 0x80000000, RZ, 0xfc, !PT ;  /* 0x8000000024377812 */ /* 0x000fce00078efcff */
.L_x_1242:
        /* <DEDUP_REMOVED lines=11> */
.L_x_1241:
[----:B------:R-:W-:Y:S05]  /*1b6d0*/  BSYNC.RECONVERGENT B0 ;  /* 0x0000000000007941 */ /* 0x000fea0003800200 */
.L_x_1240:
        /* <DEDUP_REMOVED lines=11> */
.L_x_1246:
        /* <DEDUP_REMOVED lines=43> */
.L_x_1245:
[----:B------:R-:W-:Y:S01]  /*1ba40*/  FMUL R35, RZ, R6 ;  /* 0x00000006ff237220 */ /* 0x000fe20000400000 */
[----:B------:R-:W-:-:S07]  /*1ba50*/  IMAD.MOV.U32 R51, RZ, RZ, RZ ;  /* 0x000000ffff337224 */ /* 0x000fce00078e00ff */
.L_x_1244:
[----:B------:R-:W-:Y:S05]  /*1ba60*/  BSYNC.RECONVERGENT B0 ;  /* 0x0000000000007941 */ /* 0x000fea0003800200 */
.L_x_1243:
        /* <DEDUP_REMOVED lines=23> */
.L_x_1249:
        /* <DEDUP_REMOVED lines=11> */
.L_x_1248:
[----:B------:R-:W-:Y:S05]  /*1bc90*/  BSYNC.RECONVERGENT B0 ;  /* 0x0000000000007941 */ /* 0x000fea0003800200 */
.L_x_1247:
        /* <DEDUP_REMOVED lines=11> */
.L_x_1253:
        /* <DEDUP_REMOVED lines=43> */
.L_x_1252:
[----:B------:R-:W-:Y:S01]  /*1c000*/  FMUL R35, RZ, R10 ;  /* 0x0000000aff237220 */ /* 0x000fe20000400000 */
[----:B------:R-:W-:-:S07]  /*1c010*/  IMAD.MOV.U32 R51, RZ, RZ, RZ ;  /* 0x000000ffff337224 */ /* 0x000fce00078e00ff */
.L_x_1251:
[----:B------:R-:W-:Y:S05]  /*1c020*/  BSYNC.RECONVERGENT B0 ;  /* 0x0000000000007941 */ /* 0x000fea0003800200 */
.L_x_1250:
        /* <DEDUP_REMOVED lines=27> */
.L_x_1257:
        /* <DEDUP_REMOVED lines=43> */
.L_x_1256:
[----:B------:R-:W-:Y:S01]  /*1c490*/  FMUL R35, RZ, R10 ;  /* 0x0000000aff237220 */ /* 0x000fe20000400000 */
[----:B------:R-:W-:-:S07]  /*1c4a0*/  IMAD.MOV.U32 R51, RZ, RZ, RZ ;  /* 0x000000ffff337224 */ /* 0x000fce00078e00ff */
.L_x_1255:
[----:B------:R-:W-:Y:S05]  /*1c4b0*/  BSYNC.RECONVERGENT B0 ;  /* 0x0000000000007941 */ /* 0x000fea0003800200 */
.L_x_1254:
        /* <DEDUP_REMOVED lines=20> */
[----:B-----5:R-:W-:Y:S05]  /*1c600*/  CALL.REL.NOINC `($__internal_4_$__cuda_sm20_rcp_rn_f32_slowpath) ;  /* 0x0000006800747944 */ /* 0x020fea0003c00000 */
[----:B------:R-:W-:Y:S05]  /*1c610*/  BRA `(.L_x_1260) ;  /* 0x0000000000107947 */ /* 0x000fea0003800000 */
.L_x_1259:
[----:B------:R-:W0:Y:S02]  /*1c620*/  MUFU.RCP R39, R50 ;  /* 0x0000003200277308 */ /* 0x000e240000001000 */
[----:B0-----:R-:W-:-:S04]  /*1c630*/  FFMA R0, R50, R39, -1 ;  /* 0xbf80000032007423 */ /* 0x001fc80000000027 */
[----:B------:R-:W-:-:S04]  /*1c640*/  FADD.FTZ R0, -R0, -RZ ;  /* 0x800000ff00007221 */ /* 0x000fc80000010100 */
[----:B------:R-:W-:-:S07]  /*1c650*/  FFMA R2, R39, R0, R39 ;  /* 0x0000000027027223 */ /* 0x000fce0000000027 */
.L_x_1260:
[----:B------:R-:W-:Y:S05]  /*1c660*/  BSYNC.RECONVERGENT B1 ;  /* 0x0000000000017941 */ /* 0x000fea0003800200 */
.L_x_1258:
        /* <DEDUP_REMOVED lines=12> */
.L_x_1262:
[----:B------:R-:W-:Y:S05]  /*1c730*/  BSYNC.RECONVERGENT B2 ;  /* 0x0000000000027941 */ /* 0x000fea0003800200 */
.L_x_1261:
        /* <DEDUP_REMOVED lines=20> */
.L_x_1266:
        /* <DEDUP_REMOVED lines=43> */
.L_x_1265:
[----:B------:R-:W-:Y:S01]  /*1cb30*/  FMUL R38, RZ, R44 ;  /* 0x0000002cff267220 */ /* 0x000fe20000400000 */
[----:B------:R-:W-:-:S07]  /*1cb40*/  IMAD.MOV.U32 R49, RZ, RZ, RZ ;  /* 0x000000ffff317224 */ /* 0x000fce00078e00ff */
.L_x_1264:
[----:B------:R-:W-:Y:S05]  /*1cb50*/  BSYNC.RECONVERGENT B0 ;  /* 0x0000000000007941 */ /* 0x000fea0003800200 */
.L_x_1263:
        /* <DEDUP_REMOVED lines=31> */
.L_x_1269:
        /* <DEDUP_REMOVED lines=11> */
.L_x_1268:
[----:B------:R-:W-:Y:S05]  /*1ce00*/  BSYNC.RECONVERGENT B0 ;  /* 0x0000000000007941 */ /* 0x000fea0003800200 */
.L_x_1267:
[----:B------:R-:W-:Y:S04]  /*1ce10*/  BSSY.RECONVERGENT B0, `(.L_x_1270) ;  /* 0x0000012000007945 */ /* 0x000fe80003800200 */
[----:B------:R-:W-:Y:S05]  /*1ce20*/  @P1 BRA `(.L_x_1271) ;  /* 0x0000000000401947 */ /* 0x000fea0003800000 */
[----:B------:R-:W-:Y:S01]  /*1ce30*/  IMAD.SHL.U32 R38, R36, 0x100, RZ ;  /* 0x0000010024267824 */ /* 0x000fe200078e00ff */
[----:B------:R-:W-:Y:S01]  /*1ce40*/  UMOV UR4, URZ ;  /* 0x000000ff00047c82 */ /* 0x000fe20008000000 */
[----:B------:R-:W-:Y:S02]  /*1ce50*/  IMAD.MOV.U32 R51, RZ, RZ, RZ ;  /* 0x000000ffff337224 */ /* 0x000fe400078e00ff */
[----:B------:R-:W-:Y:S01]  /*1ce60*/  IMAD.MOV.U32 R41, RZ, RZ, RZ ;  /* 0x000000ffff297224 */ /* 0x000fe200078e00ff */
[----:B------:R-:W-:-:S07]  /*1ce70*/  LOP3.LUT R53, R38, 0x80000000, RZ, 0xfc, !PT ;  /* 0x8000000026357812 */ /* 0x000fce00078efcff */
.L_x_1272:
        /* <DEDUP_REMOVED lines=11> */
.L_x_1271:
[----:B------:R-:W-:Y:S05]  /*1cf30*/  BSYNC.RECONVERGENT B0 ;  /* 0x0000000000007941 */ /* 0x000fea0003800200 */
.L_x_1270:
[----:B------:R-:W-:Y:S04]  /*1cf40*/  BSSY.RECONVERGENT B0, `(.L_x_1273) ;  /* 0x0000012000007945 */ /* 0x000fe80003800200 */
[----:B------:R-:W-:Y:S05]  /*1cf50*/  @P1 BRA `(.L_x_1274) ;  /* 0x0000000000401947 */ /* 0x000fea0003800000 */
[----:B------:R-:W-:Y:S01]  /*1cf60*/  IMAD.SHL.U32 R38, R36, 0x100, RZ ;  /* 0x0000010024267824 */ /* 0x000fe200078e00ff */
[----:B------:R-:W-:Y:S01]  /*1cf70*/  UMOV UR4, URZ ;  /* 0x000000ff00047c82 */ /* 0x000fe20008000000 */
[----:B01----:R-:W-:Y:S02]  /*1cf80*/  IMAD.MOV.U32 R49, RZ, RZ, RZ ;  /* 0x000000ffff317224 */ /* 0x003fe400078e00ff */
[----:B------:R-:W-:Y:S01]  /*1cf90*/  IMAD.MOV.U32 R36, RZ, RZ, RZ ;  /* 0x000000ffff247224 */ /* 0x000fe200078e00ff */
[----:B------:R-:W-:-:S07]  /*1cfa0*/  LOP3.LUT R51, R38, 0x80000000, RZ, 0xfc, !PT ;  /* 0x8000000026337812 */ /* 0x000fce00078efcff */
.L_x_1275:
        /* <DEDUP_REMOVED lines=11> */
.L_x_1274:
[----:B------:R-:W-:Y:S05]  /*1d060*/  BSYNC.RECONVERGENT B0 ;  /* 0x0000000000007941 */ /* 0x000fea0003800200 */
.L_x_1273:
        /* <DEDUP_REMOVED lines=11> */
.L_x_1279:
        /* <DEDUP_REMOVED lines=43> */
.L_x_1278:
[----:B------:R-:W-:Y:S01]  /*1d3d0*/  FMUL R36, RZ, R6 ;  /* 0x00000006ff247220 */ /* 0x000fe20000400000 */
[----:B------:R-:W-:-:S07]  /*1d3e0*/  IMAD.MOV.U32 R41, RZ, RZ, RZ ;  /* 0x000000ffff297224 */ /* 0x000fce00078e00ff */
.L_x_1277:
[----:B------:R-:W-:Y:S05]  /*1d3f0*/  BSYNC.RECONVERGENT B0 ;  /* 0x0000000000007941 */ /* 0x000fea0003800200 */
.L_x_1276:
        /* <DEDUP_REMOVED lines=23> */
.L_x_1282:
        /* <DEDUP_REMOVED lines=11> */
.L_x_1281:
[----:B------:R-:W-:Y:S05]  /*1d620*/  BSYNC.RECONVERGENT B0 ;  /* 0x0000000000007941 */ /* 0x000fea0003800200 */
.L_x_1280:
        /* <DEDUP_REMOVED lines=11> */
.L_x_1286:
        /* <DEDUP_REMOVED lines=43> */
.L_x_1285:
[----:B------:R-:W-:Y:S01]  /*1d990*/  FMUL R36, RZ, R10 ;  /* 0x0000000aff247220 */ /* 0x000fe20000400000 */
[----:B------:R-:W-:-:S07]  /*1d9a0*/  IMAD.MOV.U32 R41, RZ, RZ, RZ ;  /* 0x000000ffff297224 */ /* 0x000fce00078e00ff */
.L_x_1284:
[----:B------:R-:W-:Y:S05]  /*1d9b0*/  BSYNC.RECONVERGENT B0 ;  /* 0x0000000000007941 */ /* 0x000fea0003800200 */
.L_x_1283:
        /* <DEDUP_REMOVED lines=27> */
.L_x_1290:
        /* <DEDUP_REMOVED lines=43> */
.L_x_1289:
[----:B------:R-:W-:Y:S01]  /*1de20*/  FMUL R36, RZ, R10 ;  /* 0x0000000aff247220 */ /* 0x000fe20000400000 */
[----:B------:R-:W-:-:S07]  /*1de30*/  IMAD.MOV.U32 R41, RZ, RZ, RZ ;  /* 0x000000ffff297224 */ /* 0x000fce00078e00ff */
.L_x_1288:
[----:B------:R-:W-:Y:S05]  /*1de40*/  BSYNC.RECONVERGENT B0 ;  /* 0x0000000000007941 */ /* 0x000fea0003800200 */
.L_x_1287:
        /* <DEDUP_REMOVED lines=20> */
[----:B-----5:R-:W-:Y:S05]  /*1df90*/  CALL.REL.NOINC `($__internal_4_$__cuda_sm20_rcp_rn_f32_slowpath) ;  /* 0x0000005000107944 */ /* 0x020fea0003c00000 */
[----:B------:R-:W-:Y:S05]  /*1dfa0*/  BRA `(.L_x_1293) ;  /* 0x0000000000107947 */ /* 0x000fea0003800000 */
.L_x_1292:
[----:B------:R-:W3:Y:S02]  /*1dfb0*/  MUFU.RCP R39, R50 ;  /* 0x0000003200277308 */ /* 0x000ee40000001000 */
[----:B---3--:R-:W-:-:S04]  /*1dfc0*/  FFMA R0, R50, R39, -1 ;  /* 0xbf80000032007423 */ /* 0x008fc80000000027 */
[----:B------:R-:W-:-:S04]  /*1dfd0*/  FADD.FTZ R0, -R0, -RZ ;  /* 0x800000ff00007221 */ /* 0x000fc80000010100 */
[----:B------:R-:W-:-:S07]  /*1dfe0*/  FFMA R2, R39, R0, R39 ;  /* 0x0000000027027223 */ /* 0x000fce0000000027 */
.L_x_1293:
[----:B------:R-:W-:Y:S05]  /*1dff0*/  BSYNC.RECONVERGENT B1 ;  /* 0x0000000000017941 */ /* 0x000fea0003800200 */
.L_x_1291:
        /* <DEDUP_REMOVED lines=11> */
[----:B012--5:R-:W-:Y:S05]  /*1e0b0*/  CALL.REL.NOINC `($__internal_5_$__cuda_sm3x_div_rn_noftz_f32_slowpath) ;  /* 0x00000050009c7944 */ /* 0x027fea0003c00000 */
.L_x_1295:
[----:B------:R-:W-:Y:S05]  /*1e0c0*/  BSYNC.RECONVERGENT B2 ;  /* 0x0000000000027941 */ /* 0x000fea0003800200 */
.L_x_1294:
        /* <DEDUP_REMOVED lines=20> */
.L_x_1299:
        /* <DEDUP_REMOVED lines=43> */
.L_x_1298:
[----:B------:R-:W-:Y:S01]  /*1e4c0*/  FMUL R2, RZ, R0 ;  /* 0x00000000ff027220 */ /* 0x000fe20000400000 */
[----:B------:R-:W-:-:S07]  /*1e4d0*/  MOV R43, RZ ;  /* 0x000000ff002b7202 */ /* 0x000fce0000000f00 */
.L_x_1297:
[----:B------:R-:W-:Y:S05]  /*1e4e0*/  BSYNC.RECONVERGENT B0 ;  /* 0x0000000000007941 */ /* 0x000fea0003800200 */
.L_x_1296:
        /* <DEDUP_REMOVED lines=45> */
.L_x_1302:
        /* <DEDUP_REMOVED lines=11> */
.L_x_1301:
[----:B------:R-:W-:Y:S05]  /*1e870*/  BSYNC.RECONVERGENT B0 ;  /* 0x0000000000007941 */ /* 0x000fea0003800200 */
.L_x_1300:
[----:B------:R-:W-:Y:S04]  /*1e880*/  BSSY.RECONVERGENT B0, `(.L_x_1303) ;  /* 0x0000012000007945 */ /* 0x000fe80003800200 */
[----:B------:R-:W-:Y:S05]  /*1e890*/  @P0 BRA `(.L_x_1304) ;  /* 0x0000000000400947 */ /* 0x000fea0003800000 */
[----:B------:R-:W-:Y:S02]  /*1e8a0*/  IMAD.SHL.U32 R0, R2, 0x100, RZ ;  /* 0x0000010002007824 */ /* 0x000fe400078e00ff */
[----:B------:R-:W-:Y:S02]  /*1e8b0*/  HFMA2 R55, -RZ, RZ, 0, 0 ;  /* 0x00000000ff377431 */ /* 0x000fe400000001ff */
[----:B0-----:R-:W-:Y:S01]  /*1e8c0*/  IMAD.MOV.U32 R43, RZ, RZ, RZ ;  /* 0x000000ffff2b7224 */ /* 0x001fe200078e00ff */
[----:B------:R-:W-:Y:S01]  /*1e8d0*/  UMOV UR4, URZ ;  /* 0x000000ff00047c82 */ /* 0x000fe20008000000 */
[----:B------:R-:W-:-:S07]  /*1e8e0*/  LOP3.LUT R57, R0, 0x80000000, RZ, 0xfc, !PT ;  /* 0x8000000000397812 */ /* 0x000fce00078efcff */
.L_x_1305:
        /* <DEDUP_REMOVED lines=11> */
.L_x_1304:
[----:B------:R-:W-:Y:S05]  /*1e9a0*/  BSYNC.RECONVERGENT B0 ;  /* 0x0000000000007941 */ /* 0x000fea0003800200 */
.L_x_1303:
[----:B------:R-:W-:Y:S04]  /*1e9b0*/  BSSY.RECONVERGENT B0, `(.L_x_1306) ;  /* 0x0000012000007945 */ /* 0x000fe80003800200 */
[----:B------:R-:W-:Y:S05]  /*1e9c0*/  @P0 BRA `(.L_x_1307) ;  /* 0x0000000000400947 */ /* 0x000fea0003800000 */
[----:B------:R-:W-:Y:S01]  /*1e9d0*/  IMAD.SHL.U32 R2, R2, 0x100, RZ ;  /* 0x0000010002027824 */ /* 0x000fe200078e00ff */
[----:B------:R-:W-:Y:S01]  /*1e9e0*/  UMOV UR4, URZ ;  /* 0x000000ff00047c82 */ /* 0x000fe20008000000 */
[----:B-1----:R-:W-:Y:S02]  /*1e9f0*/  IMAD.MOV.U32 R53, RZ, RZ, RZ ;  /* 0x000000ffff357224 */ /* 0x002fe400078e00ff */
[----:B------:R-:W-:Y:S01]  /*1ea00*/  IMAD.MOV.U32 R0, RZ, RZ, RZ ;  /* 0x000000ffff007224 */ /* 0x000fe200078e00ff */
[----:B------:R-:W-:-:S07]  /*1ea10*/  LOP3.LUT R55, R2, 0x80000000, RZ, 0xfc, !PT ;  /* 0x8000000002377812 */ /* 0x000fce00078efcff */
.L_x_1308:
        /* <DEDUP_REMOVED lines=11> */
.L_x_1307:
[----:B------:R-:W-:Y:S05]  /*1ead0*/  BSYNC.RECONVERGENT B0 ;  /* 0x0000000000007941 */ /* 0x000fea0003800200 */
.L_x_1306:
[----:B------:R-:W-:Y:S01]  /*1eae0*/  BSSY.RECONVERGENT B1, `(.L_x_1309) ;  /* 0x000000c000017945 */ /* 0x000fe20003800200 */
[----:B-----5:R-:W-:-:S03]  /*1eaf0*/  FADD R48, -R47, R34 ;  /* 0x000000222f307221 */ /* 0x020fc60000000100 */
[----:B------:R-:W-:Y:S05]  /*1eb00*/  @P2 BRA `(.L_x_1310) ;  /* 0x0000000000142947 */ /* 0x000fea0003800000 */
[----:B------:R-:W-:Y:S01]  /*1eb10*/  IMAD.MOV.U32 R50, RZ, RZ, R9 ;  /* 0x000000ffff327224 */ /* 0x000fe200078e0009 */
[----:B0-----:R-:W-:-:S07]  /*1eb20*/  MOV R44, 0x1eb40 ;  /* 0x0001eb40002c7802 */ /* 0x001fce0000000f00 */
[----:B-12---:R-:W-:Y:S05]  /*1eb30*/  CALL.REL.NOINC `($__internal_4_$__cuda_sm20_rcp_rn_f32_slowpath) ;  /* 0x0000004400287944 */ /* 0x006fea0003c00000 */
[----:B------:R-:W-:Y:S01]  /*1eb40*/  IMAD.MOV.U32 R47, RZ, RZ, R2 ;  /* 0x000000ffff2f7224 */ /* 0x000fe200078e0002 */
[----:B------:R-:W-:Y:S06]  /*1eb50*/  BRA `(.L_x_1311) ;  /* 0x0000000000107947 */ /* 0x000fec0003800000 */
.L_x_1310:
[----:B-1----:R-:W2:Y:S02]  /*1eb60*/  MUFU.RCP R0, R9 ;  /* 0x0000000900007308 */ /* 0x002ea40000001000 */
[----:B--2---:R-:W-:-:S04]  /*1eb70*/  FFMA R2, R9, R0, -1 ;  /* 0xbf80000009027423 */ /* 0x004fc80000000000 */
[----:B------:R-:W-:-:S04]  /*1eb80*/  FADD.FTZ R47, -R2, -RZ ;  /* 0x800000ff022f7221 */ /* 0x000fc80000010100 */
[----:B------:R-:W-:-:S07]  /*1eb90*/  FFMA R47, R0, R47, R0 ;  /* 0x0000002f002f7223 */ /* 0x000fce0000000000 */
.L_x_1311:
[----:B------:R-:W-:Y:S05]  /*1eba0*/  BSYNC.RECONVERGENT B1 ;  /* 0x0000000000017941 */ /* 0x000fea0003800200 */
.L_x_1309:
        /* <DEDUP_REMOVED lines=11> */
.L_x_1315:
        /* <DEDUP_REMOVED lines=43> */
.L_x_1314:
[----:B------:R-:W-:Y:S01]  /*1ef10*/  FMUL R44, RZ, R6 ;  /* 0x00000006ff2c7220 */ /* 0x000fe20000400000 */
[----:B------:R-:W-:-:S07]  /*1ef20*/  MOV R49, RZ ;  /* 0x000000ff00317202 */ /* 0x000fce0000000f00 */
.L_x_1313:
[----:B------:R-:W-:Y:S05]  /*1ef30*/  BSYNC.RECONVERGENT B0 ;  /* 0x0000000000007941 */ /* 0x000fea0003800200 */
.L_x_1312:
        /* <DEDUP_REMOVED lines=27> */
.L_x_1319:
        /* <DEDUP_REMOVED lines=43> */
.L_x_1318:
[----:B------:R-:W-:Y:S01]  /*1f3a0*/  FMUL R45, RZ, R6 ;  /* 0x00000006ff2d7220 */ /* 0x000fe20000400000 */
[----:B------:R-:W-:-:S07]  /*1f3b0*/  IMAD.MOV.U32 R46, RZ, RZ, RZ ;  /* 0x000000ffff2e7224 */ /* 0x000fce00078e00ff */
.L_x_1317:
[----:B------:R-:W-:Y:S05]  /*1f3c0*/  BSYNC.RECONVERGENT B0 ;  /* 0x0000000000007941 */ /* 0x000fea0003800200 */
.L_x_1316:
        /* <DEDUP_REMOVED lines=26> */
.L_x_1323:
        /* <DEDUP_REMOVED lines=43> */
.L_x_1322:
[----:B------:R-:W-:Y:S01]  /*1f820*/  FMUL R44, RZ, R10 ;  /* 0x0000000aff2c7220 */ /* 0x000fe20000400000 */
[----:B------:R-:W-:-:S07]  /*1f830*/  IMAD.MOV.U32 R53, RZ, RZ, RZ ;  /* 0x000000ffff357224 */ /* 0x000fce00078e00ff */
.L_x_1321:
[----:B------:R-:W-:Y:S05]  /*1f840*/  BSYNC.RECONVERGENT B0 ;  /* 0x0000000000007941 */ /* 0x000fea0003800200 */
.L_x_1320:
        /* <DEDUP_REMOVED lines=24> */
.L_x_1327:
        /* <DEDUP_REMOVED lines=43> */
.L_x_1326:
[----:B------:R-:W-:Y:S01]  /*1fc80*/  FMUL R32, RZ, R10 ;  /* 0x0000000aff207220 */ /* 0x000fe20000400000 */
[----:B------:R-:W-:-:S07]  /*1fc90*/  IMAD.MOV.U32 R33, RZ, RZ, RZ ;  /* 0x000000ffff217224 */ /* 0x000fce00078e00ff */
.L_x_1325:
[----:B------:R-:W-:Y:S05]  /*1fca0*/  BSYNC.RECONVERGENT B0 ;  /* 0x0000000000007941 */ /* 0x000fea0003800200 */
.L_x_1324:
        /* <DEDUP_REMOVED lines=21> */
[----:B------:R-:W-:Y:S05]  /*1fe00*/  CALL.REL.NOINC `($__internal_4_$__cuda_sm20_rcp_rn_f32_slowpath) ;  /* 0x0000003000747944 */ /* 0x000fea0003c00000 */
[----:B------:R-:W-:Y:S01]  /*1fe10*/  IMAD.MOV.U32 R56, RZ, RZ, R2 ;  /* 0x000000ffff387224 */ /* 0x000fe200078e0002 */
[----:B------:R-:W-:Y:S06]  /*1fe20*/  BRA `(.L_x_1330) ;  /* 0x0000000000107947 */ /* 0x000fec0003800000 */
.L_x_1329:
[----:B------:R-:W0:Y:S02]  /*1fe30*/  MUFU.RCP R33, R52 ;  /* 0x0000003400217308 */ /* 0x000e240000001000 */
[----:B0-----:R-:W-:-:S04]  /*1fe40*/  FFMA R0, R52, R33, -1 ;  /* 0xbf80000034007423 */ /* 0x001fc80000000021 */
[----:B------:R-:W-:-:S04]  /*1fe50*/  FADD.FTZ R0, -R0, -RZ ;  /* 0x800000ff00007221 */ /* 0x000fc80000010100 */
[----:B------:R-:W-:-:S07]  /*1fe60*/  FFMA R56, R33, R0, R33 ;  /* 0x0000000021387223 */ /* 0x000fce0000000021 */
.L_x_1330:
[----:B------:R-:W-:Y:S05]  /*1fe70*/  BSYNC.RECONVERGENT B1 ;  /* 0x0000000000017941 */ /* 0x000fea0003800200 */
.L_x_1328:
        /* <DEDUP_REMOVED lines=12> */
[----:B------:R-:W-:-:S07]  /*1ff40*/  IMAD.MOV.U32 R53, RZ, RZ, R0 ;  /* 0x000000ffff357224 */ /* 0x000fce00078e0000 */
.L_x_1332:
[----:B------:R-:W-:Y:S05]  /*1ff50*/  BSYNC.RECONVERGENT B2 ;  /* 0x0000000000027941 */ /* 0x000fea0003800200 */
.L_x_1331:
        /* <DEDUP_REMOVED lines=21> */
.L_x_1336:
        /* <DEDUP_REMOVED lines=43> */
.L_x_1335:
[----:B------:R-:W-:Y:S01]  /*20360*/  FMUL R43, RZ, R57 ;  /* 0x00000039ff2b7220 */ /* 0x000fe20000400000 */
[----:B------:R-:W-:-:S07]  /*20370*/  IMAD.MOV.U32 R52, RZ, RZ, RZ ;  /* 0x000000ffff347224 */ /* 0x000fce00078e00ff */
.L_x_1334:
[----:B------:R-:W-:Y:S05]  /*20380*/  BSYNC.RECONVERGENT B0 ;  /* 0x0000000000007941 */ /* 0x000fea0003800200 */
.L_x_1333:
        /* <DEDUP_REMOVED lines=26> */
.L_x_1340:
        /* <DEDUP_REMOVED lines=43> */
.L_x_1339:
[----:B------:R-:W-:Y:S01]  /*207e0*/  FMUL R0, RZ, R57 ;  /* 0x00000039ff007220 */ /* 0x000fe20000400000 */
[----:B------:R-:W-:-:S07]  /*207f0*/  IMAD.MOV.U32 R2, RZ, RZ, RZ ;  /* 0x000000ffff027224 */ /* 0x000fce00078e00ff */
.L_x_1338:
[----:B------:R-:W-:Y:S05]  /*20800*/  BSYNC.RECONVERGENT B0 ;  /* 0x0000000000007941 */ /* 0x000fea0003800200 */
.L_x_1337:
        /* <DEDUP_REMOVED lines=44> */
.L_x_1344:
        /* <DEDUP_REMOVED lines=43> */
.L_x_1343:
[----:B------:R-:W-:Y:S01]  /*20d80*/  FMUL R57, RZ, R43 ;  /* 0x0000002bff397220 */ /* 0x000fe20000400000 */
[----:B------:R-:W-:-:S07]  /*20d90*/  IMAD.MOV.U32 R0, RZ, RZ, RZ ;  /* 0x000000ffff007224 */ /* 0x000fce00078e00ff */
.L_x_1342:
[----:B------:R-:W-:Y:S05]  /*20da0*/  BSYNC.RECONVERGENT B0 ;  /* 0x0000000000007941 */ /* 0x000fea0003800200 */
.L_x_1341:
        /* <DEDUP_REMOVED lines=23> */
.L_x_1348:
        /* <DEDUP_REMOVED lines=43> */
.L_x_1347:
[----:B------:R-:W-:Y:S01]  /*211d0*/  FMUL R54, RZ, R43 ;  /* 0x0000002bff367220 */ /* 0x000fe20000400000 */
[----:B------:R-:W-:-:S07]  /*211e0*/  IMAD.MOV.U32 R8, RZ, RZ, RZ ;  /* 0x000000ffff087224 */ /* 0x000fce00078e00ff */
.L_x_1346:
[----:B------:R-:W-:Y:S05]  /*211f0*/  BSYNC.RECONVERGENT B0 ;  /* 0x0000000000007941 */ /* 0x000fea0003800200 */
.L_x_1345:
        /* <DEDUP_REMOVED lines=202> */
[----:B------:R-:W-:Y:S05]  /*21ea0*/  CALL.REL.NOINC `($__internal_3_$__cuda_sm20_dblrcp_rn_slowpath_v3) ;  /* 0x0000000c00a47944 */ /* 0x000fea0003c00000 */
.L_x_1350:
[----:B------:R-:W-:Y:S05]  /*21eb0*/  BSYNC.RECONVERGENT B0 ;  /* 0x0000000000007941 */ /* 0x000fea0003800200 */
.L_x_1349:
        /* <DEDUP_REMOVED lines=232> */
        .weak           $__internal_3_$__cuda_sm20_dblrcp_rn_slowpath_v3
        .type           $__internal_3_$__cuda_sm20_dblrcp_rn_slowpath_v3,@function
        .size           $__internal_3_$__cuda_sm20_dblrcp_rn_slowpath_v3,($__internal_4_$__cuda_sm20_rcp_rn_f32_slowpath - $__internal_3_$__cuda_sm20_dblrcp_rn_slowpath_v3)
$__internal_3_$__cuda_sm20_dblrcp_rn_slowpath_v3:
        /* <DEDUP_REMOVED lines=27> */
.L_x_1355:
        /* <DEDUP_REMOVED lines=10> */
.L_x_1353:
[----:B------:R-:W-:Y:S01]  /*22f90*/  LOP3.LUT R9, R7, 0x80000, RZ, 0xfc, !PT ;  /* 0x0008000007097812 */ /* 0x000fe200078efcff */
[----:B------:R-:W-:-:S07]  /*22fa0*/  IMAD.MOV.U32 R8, RZ, RZ, R6 ;  /* 0x000000ffff087224 */ /* 0x000fce00078e0006 */
.L_x_1354:
[----:B------:R-:W-:Y:S05]  /*22fb0*/  BSYNC.RECONVERGENT B1 ;  /* 0x0000000000017941 */ /* 0x000fea0003800200 */
.L_x_1352:
[----:B------:R-:W-:-:S04]  /*22fc0*/  IMAD.MOV.U32 R19, RZ, RZ, 0x0 ;  /* 0x00000000ff137424 */ /* 0x000fc800078e00ff */
[----:B------:R-:W-:Y:S05]  /*22fd0*/  RET.REL.NODEC R18 `(_Z11GPUsequenceP5MPTRKP5MPHITS0_i) ;  /* 0xfffffdd012087950 */ /* 0x000fea0003c3ffff */
        .weak           $__internal_4_$__cuda_sm20_rcp_rn_f32_slowpath
        .type           $__internal_4_$__cuda_sm20_rcp_rn_f32_slowpath,@function
        .size           $__internal_4_$__cuda_sm20_rcp_rn_f32_slowpath,($__internal_5_$__cuda_sm3x_div_rn_noftz_f32_slowpath - $__internal_4_$__cuda_sm20_rcp_rn_f32_slowpath)
$__internal_4_$__cuda_sm20_rcp_rn_f32_slowpath:
        /* <DEDUP_REMOVED lines=15> */
.L_x_1357:
        /* <DEDUP_REMOVED lines=33> */
.L_x_1359:
[----:B------:R0:W1:Y:S02]  /*232e0*/  MUFU.RCP R2, R50 ;  /* 0x0000003200027308 */ /* 0x0000640000001000 */
.L_x_1358:
[----:B------:R-:W-:Y:S05]  /*232f0*/  BSYNC.RECONVERGENT B0 ;  /* 0x0000000000007941 */ /* 0x000fea0003800200 */
.L_x_1356:
[----:B0-----:R-:W-:Y:S01]  /*23300*/  IMAD.MOV.U32 R50, RZ, RZ, R44 ;  /* 0x000000ffff327224 */ /* 0x001fe200078e002c */
[----:B------:R-:W-:-:S04]  /*23310*/  MOV R51, 0x0 ;  /* 0x0000000000337802 */ /* 0x000fc80000000f00 */
[----:B-1----:R-:W-:Y:S05]  /*23320*/  RET.REL.NODEC R50 `(_Z11GPUsequenceP5MPTRKP5MPHITS0_i) ;  /* 0xfffffdcc32347950 */ /* 0x002fea0003c3ffff */
        .weak           $__internal_5_$__cuda_sm3x_div_rn_noftz_f32_slowpath
        .type           $__internal_5_$__cuda_sm3x_div_rn_noftz_f32_slowpath,@function
        .size           $__internal_5_$__cuda_sm3x_div_rn_noftz_f32_slowpath,(.L_x_1377 - $__internal_5_$__cuda_sm3x_div_rn_noftz_f32_slowpath)
$__internal_5_$__cuda_sm3x_div_rn_noftz_f32_slowpath:
        /* <DEDUP_REMOVED lines=35> */
.L_x_1361:
        /* <DEDUP_REMOVED lines=51> */
.L_x_1368:
[----:B------:R-:W-:-:S04]  /*23890*/  LOP3.LUT R0, R0, 0x80000000, RZ, 0xc0, !PT ;  /* 0x8000000000007812 */ /* 0x000fc800078ec0ff */
[----:B------:R-:W-:Y:S01]  /*238a0*/  LOP3.LUT R0, R0, 0x7f800000, RZ, 0xfc, !PT ;  /* 0x7f80000000007812 */ /* 0x000fe200078efcff */
[----:B------:R-:W-:Y:S06]  /*238b0*/  BRA `(.L_x_1369) ;  /* 0x0000000000047947 */ /* 0x000fec0003800000 */
.L_x_1367:
[----:B------:R-:W-:-:S07]  /*238c0*/  IMAD R0, R55, 0x800000, R0 ;  /* 0x0080000037007824 */ /* 0x000fce00078e0200 */
.L_x_1369:
[----:B------:R-:W-:Y:S05]  /*238d0*/  BSYNC.RECONVERGENT B1 ;  /* 0x0000000000017941 */ /* 0x000fea0003800200 */
.L_x_1366:
[----:B------:R-:W-:Y:S05]  /*238e0*/  BRA `(.L_x_1370) ;  /* 0x0000000000207947 */ /* 0x000fea0003800000 */
.L_x_1365:
[----:B------:R-:W-:-:S04]  /*238f0*/  LOP3.LUT R0, R53, 0x80000000, R0, 0x48, !PT ;  /* 0x8000000035007812 */ /* 0x000fc800078e4800 */
[----:B------:R-:W-:Y:S01]  /*23900*/  LOP3.LUT R0, R0, 0x7f800000, RZ, 0xfc, !PT ;  /* 0x7f80000000007812 */ /* 0x000fe200078efcff */
[----:B------:R-:W-:Y:S06]  /*23910*/  BRA `(.L_x_1370) ;  /* 0x0000000000147947 */ /* 0x000fec0003800000 */
.L_x_1364:
[----:B------:R-:W-:Y:S01]  /*23920*/  LOP3.LUT R0, R53, 0x80000000, R0, 0x48, !PT ;  /* 0x8000000035007812 */ /* 0x000fe200078e4800 */
[----:B------:R-:W-:Y:S06]  /*23930*/  BRA `(.L_x_1370) ;  /* 0x00000000000c7947 */ /* 0x000fec0003800000 */
.L_x_1363:
[----:B------:R-:W0:Y:S01]  /*23940*/  MUFU.RSQ R0, -QNAN ;  /* 0xffc0000000007908 */ /* 0x000e220000001400 */
[----:B------:R-:W-:Y:S05]  /*23950*/  BRA `(.L_x_1370) ;  /* 0x0000000000047947 */ /* 0x000fea0003800000 */
.L_x_1362:
[----:B------:R-:W-:-:S07]  /*23960*/  FADD.FTZ R0, R0, R3 ;  /* 0x0000000300007221 */ /* 0x000fce0000010000 */
.L_x_1370:
[----:B------:R-:W-:Y:S05]  /*23970*/  BSYNC.RECONVERGENT B0 ;  /* 0x0000000000007941 */ /* 0x000fea0003800200 */
.L_x_1360:
[----:B------:R-:W-:Y:S02]  /*23980*/  IMAD.MOV.U32 R50, RZ, RZ, R2 ;  /* 0x000000ffff327224 */ /* 0x000fe400078e0002 */
[----:B------:R-:W-:-:S04]  /*23990*/  IMAD.MOV.U32 R51, RZ, RZ, 0x0 ;  /* 0x00000000ff337424 */ /* 0x000fc800078e00ff */
[----:B0-----:R-:W-:Y:S05]  /*239a0*/  RET.REL.NODEC R50 `(_Z11GPUsequenceP5MPTRKP5MPHITS0_i) ;  /* 0xfffffdc432947950 */ /* 0x001fea0003c3ffff */
.L_x_1371:
        /* <DEDUP_REMOVED lines=13> */
.L_x_1377:


//--------------------- .nv.global.init           --------------------------
	.section	.nv.global.init,"aw",@progbits
	.align	4
.nv.global.init:
	.type		__cudart_i2opi_f,@object
	.size		__cudart_i2opi_f,(.L_3 - __cudart_i2opi_f)
__cudart_i2opi_f:
        /*0000*/ 	.byte	0x41, 0x90, 0x43, 0x3c, 0x99, 0x95, 0x62, 0xdb, 0xc0, 0xdd, 0x34, 0xf5, 0xd1, 0x57, 0x27, 0xfc
        /*0010*/ 	.byte	0x29, 0x15, 0x44, 0x4e, 0x6e, 0x83, 0xf9, 0xa2
.L_3:


//--------------------- .nv.shared.reserved.0     --------------------------
	.section	.nv.shared.reserved.0,"aw",@nobits
	.weak		__nv_reservedSMEM_offset_0_alias
	.size		__nv_reservedSMEM_offset_0_alias, 0, 64
	.other		__nv_reservedSMEM_offset_0_alias,@"STO_CUDA_RESERVED_SHARED STV_DEFAULT"
__nv_reservedSMEM_offset_0_alias:
	.zero		0
	.zero		64


//--------------------- .nv.constant0._Z12GPUsequenceRP5MPTRKP5MPHITS0_i --------------------------
	.section	.nv.constant0._Z12GPUsequenceRP5MPTRKP5MPHITS0_i,"a",@progbits
	.sectionflags	@""
	.align	4
.nv.constant0._Z12GPUsequenceRP5MPTRKP5MPHITS0_i:
	.zero		924


//--------------------- .nv.constant0._Z11GPUsequenceP5MPTRKP5MPHITS0_i --------------------------
	.section	.nv.constant0._Z11GPUsequenceP5MPTRKP5MPHITS0_i,"a",@progbits
	.sectionflags	@""
	.align	4
.nv.constant0._Z11GPUsequenceP5MPTRKP5MPHITS0_i:
	.zero		924


//--------------------- SYMBOLS --------------------------

	.type		.nv.reservedSmem.offset0,@object
	.size		.nv.reservedSmem.offset0,0x4
